	.target	sm_100a

	.elftype	@"ET_EXEC"


//--------------------- .note.nv.tkinfo           --------------------------
	.section	.note.nv.tkinfo,"",@"SHT_NOTE"
	.sectionflags	@"SHF_NOTE_NV_TKINFO"
	.tkinfo
        /*0018*/ 	.word	0x00000002
        /*0030*/ 	.string	""
        /*0030*/ 	.string	"ptxas"
        /*0030*/ 	.string	"Cuda compilation tools, release 13.0, V13.0.88"
        /*0030*/ 	.string	"Build cuda_13.0.r13.0/compiler.36424714_0"
        /*0030*/ 	.string	"-arch sm_100a -m 64 "



//--------------------- .note.nv.cuinfo           --------------------------
	.section	.note.nv.cuinfo,"",@"SHT_NOTE"
	.sectionflags	@"SHF_NOTE_NV_CUINFO"
        /*0018*/ 	.short	0x0002
        /*001a*/ 	.short	0x0064
        /*001c*/ 	.short	0x0082
	.zero		2


//--------------------- .nv.info                  --------------------------
	.section	.nv.info,"",@"SHT_CUDA_INFO"
	.align	4


	//----- nvinfo : EIATTR_REGCOUNT
	.align		4
        /*0000*/ 	.byte	0x04, 0x2f
        /*0002*/ 	.short	(.L_12 - .L_11)
	.align		4
.L_11:
        /*0004*/ 	.word	index@(_ZN7cutlass13device_kernelIN5flash22FlashAttnBwdPreprocessIN4cute5tupleIJNS3_1CILi64EEENS5_ILi192EEEEEENS_10bfloat16_tEfNS_4arch4Sm90ELb1ELb1EEEEEvNT_6ParamsE)
        /*0008*/ 	.word	0x0000005a


	//----- nvinfo : EIATTR_FRAME_SIZE
	.align		4
.L_12:
        /*000c*/ 	.byte	0x04, 0x11
        /*000e*/ 	.short	(.L_14 - .L_13)
	.align		4
.L_13:
        /*0010*/ 	.word	index@(_ZN7cutlass13device_kernelIN5flash22FlashAttnBwdPreprocessIN4cute5tupleIJNS3_1CILi64EEENS5_ILi192EEEEEENS_10bfloat16_tEfNS_4arch4Sm90ELb1ELb1EEEEEvNT_6ParamsE)
        /*0014*/ 	.word	0x00000000


	//----- nvinfo : EIATTR_REGCOUNT
	.align		4
.L_14:
        /*0018*/ 	.byte	0x04, 0x2f
        /*001a*/ 	.short	(.L_16 - .L_15)
	.align		4
.L_15:
        /*001c*/ 	.word	index@(_ZN7cutlass13device_kernelIN5flash11enable_sm90INS1_16FlashAttnBwdSm90INS1_25CollectiveMainloopBwdSm90ILi2ELi1ELi1EN4cute5tupleIJNS5_1CILi1EEES8_S8_EEENS6_IJNS7_ILi64EEENS7_ILi96EEENS7_ILi192EEEEEENS_10bfloat16_tEfNS_4arch4Sm90ELb1ELb0ELb0ELb1ELb1ELb0ELb1ELb0ELi3ELi1ELi1ELi1ELb0EEENS1_24CollectiveEpilogueBwdGQAISD_fSG_Li384ELb1ELb1EEENS1_25SingleTileBwdLPTSchedulerILb1ELi96ELb1EEEEEEEEEvNT_6ParamsE)
        /*0020*/ 	.word	0x00000004


	//----- nvinfo : EIATTR_FRAME_SIZE
	.align		4
.L_16:
        /*0024*/ 	.byte	0x04, 0x11
        /*0026*/ 	.short	(.L_18 - .L_17)
	.align		4
.L_17:
        /*0028*/ 	.word	index@(_ZN7cutlass13device_kernelIN5flash11enable_sm90INS1_16FlashAttnBwdSm90INS1_25CollectiveMainloopBwdSm90ILi2ELi1ELi1EN4cute5tupleIJNS5_1CILi1EEES8_S8_EEENS6_IJNS7_ILi64EEENS7_ILi96EEENS7_ILi192EEEEEENS_10bfloat16_tEfNS_4arch4Sm90ELb1ELb0ELb0ELb1ELb1ELb0ELb1ELb0ELi3ELi1ELi1ELi1ELb0EEENS1_24CollectiveEpilogueBwdGQAISD_fSG_Li384ELb1ELb1EEENS1_25SingleTileBwdLPTSchedulerILb1ELi96ELb1EEEEEEEEEvNT_6ParamsE)
        /*002c*/ 	.word	0x00000000


	//----- nvinfo : EIATTR_REGCOUNT
	.align		4
.L_18:
        /*0030*/ 	.byte	0x04, 0x2f
        /*0032*/ 	.short	(.L_20 - .L_19)
	.align		4
.L_19:
        /*0034*/ 	.word	index@(_ZN7cutlass13device_kernelIN5flash32FlashAttnBwdPostprocessConvertdQIN4cute5tupleIJNS3_1CILi64EEENS5_ILi192EEEEEENS_10bfloat16_tEfNS_4arch4Sm90ELi384ENS3_8TiledMMAINS3_8MMA_AtomIJNS3_4SM904GMMA27MMA_64x64x16_F32BF16BF16_SSILNSF_5MajorE0ELSH_1ELNSF_7ScaleInE1ELSI_1EEEEEENS3_6LayoutINS4_IJNS5_ILi1EEENS5_ILi3EEESM_EEENS4_IJNS5_ILi0EEESM_SP_EEEEENS4_IJNS3_10UnderscoreESS_SS_EEEEELb0EEEEEvNT_6ParamsE)
        /*0038*/ 	.word	0x00000035


	//----- nvinfo : EIATTR_FRAME_SIZE
	.align		4
.L_20:
        /*003c*/ 	.byte	0x04, 0x11
        /*003e*/ 	.short	(.L_22 - .L_21)
	.align		4
.L_21:
        /*0040*/ 	.word	index@(_ZN7cutlass13device_kernelIN5flash32FlashAttnBwdPostprocessConvertdQIN4cute5tupleIJNS3_1CILi64EEENS5_ILi192EEEEEENS_10bfloat16_tEfNS_4arch4Sm90ELi384ENS3_8TiledMMAINS3_8MMA_AtomIJNS3_4SM904GMMA27MMA_64x64x16_F32BF16BF16_SSILNSF_5MajorE0ELSH_1ELNSF_7ScaleInE1ELSI_1EEEEEENS3_6LayoutINS4_IJNS5_ILi1EEENS5_ILi3EEESM_EEENS4_IJNS5_ILi0EEESM_SP_EEEEENS4_IJNS3_10UnderscoreESS_SS_EEEEELb0EEEEEvNT_6ParamsE)
        /*0044*/ 	.word	0x00000000


	//----- nvinfo : EIATTR_REGCOUNT
	.align		4
.L_22:
        /*0048*/ 	.byte	0x04, 0x2f
        /*004a*/ 	.short	(.L_24 - .L_23)
	.align		4
.L_23:
        /*004c*/ 	.word	index@(_ZN7cutlass13device_kernelIN5flash32FlashAttnBwdPostprocessConvertdQIN4cute5tupleIJNS3_1CILi96EEENS5_ILi192EEEEEENS_10bfloat16_tEfNS_4arch4Sm90ELi384ENS3_8TiledMMAINS3_8MMA_AtomIJNS3_4SM904GMMA27MMA_64x96x16_F32BF16BF16_SSILNSF_5MajorE1ELSH_1ELNSF_7ScaleInE1ELSI_1EEEEEENS3_6LayoutINS4_IJNS5_ILi3EEENS5_ILi1EEESN_EEENS4_IJSN_NS5_ILi0EEESP_EEEEENS4_IJNS3_10UnderscoreESS_SS_EEEEELb1EEEEEvNT_6ParamsE)
        /*0050*/ 	.word	0x00000044


	//----- nvinfo : EIATTR_FRAME_SIZE
	.align		4
.L_24:
        /*0054*/ 	.byte	0x04, 0x11
        /*0056*/ 	.short	(.L_26 - .L_25)
	.align		4
.L_25:
        /*0058*/ 	.word	index@(_ZN7cutlass13device_kernelIN5flash32FlashAttnBwdPostprocessConvertdQIN4cute5tupleIJNS3_1CILi96EEENS5_ILi192EEEEEENS_10bfloat16_tEfNS_4arch4Sm90ELi384ENS3_8TiledMMAINS3_8MMA_AtomIJNS3_4SM904GMMA27MMA_64x96x16_F32BF16BF16_SSILNSF_5MajorE1ELSH_1ELNSF_7ScaleInE1ELSI_1EEEEEENS3_6LayoutINS4_IJNS5_ILi3EEENS5_ILi1EEESN_EEENS4_IJSN_NS5_ILi0EEESP_EEEEENS4_IJNS3_10UnderscoreESS_SS_EEEEELb1EEEEEvNT_6ParamsE)
        /*005c*/ 	.word	0x00000000


	//----- nvinfo : EIATTR_REGCOUNT
	.align		4
.L_26:
        /*0060*/ 	.byte	0x04, 0x2f
        /*0062*/ 	.short	(.L_28 - .L_27)
	.align		4
.L_27:
        /*0064*/ 	.word	index@(_ZN7cutlass13device_kernelIN5flash11enable_sm90INS1_16FlashAttnBwdSm90INS1_25CollectiveMainloopBwdSm90ILi2ELi1ELi1EN4cute5tupleIJNS5_1CILi1EEES8_S8_EEENS6_IJNS7_ILi64EEENS7_ILi96EEENS7_ILi192EEEEEENS_10bfloat16_tEfNS_4arch4Sm90ELb1ELb0ELb0ELb1ELb0ELb0ELb1ELb0ELi3ELi1ELi1ELi1ELb0EEENS1_24CollectiveEpilogueBwdGQAISD_fSG_Li384ELb1ELb0EEENS1_25SingleTileBwdLPTSchedulerILb1ELi96ELb0EEEEEEEEEvNT_6ParamsE)
        /*0068*/ 	.word	0x00000004


	//----- nvinfo : EIATTR_FRAME_SIZE
	.align		4
.L_28:
        /*006c*/ 	.byte	0x04, 0x11
        /*006e*/ 	.short	(.L_30 - .L_29)
	.align		4
.L_29:
        /*0070*/ 	.word	index@(_ZN7cutlass13device_kernelIN5flash11enable_sm90INS1_16FlashAttnBwdSm90INS1_25CollectiveMainloopBwdSm90ILi2ELi1ELi1EN4cute5tupleIJNS5_1CILi1EEES8_S8_EEENS6_IJNS7_ILi64EEENS7_ILi96EEENS7_ILi192EEEEEENS_10bfloat16_tEfNS_4arch4Sm90ELb1ELb0ELb0ELb1ELb0ELb0ELb1ELb0ELi3ELi1ELi1ELi1ELb0EEENS1_24CollectiveEpilogueBwdGQAISD_fSG_Li384ELb1ELb0EEENS1_25SingleTileBwdLPTSchedulerILb1ELi96ELb0EEEEEEEEEvNT_6ParamsE)
        /*0074*/ 	.word	0x00000000


	//----- nvinfo : EIATTR_REGCOUNT
	.align		4
.L_30:
        /*0078*/ 	.byte	0x04, 0x2f
        /*007a*/ 	.short	(.L_32 - .L_31)
	.align		4
.L_31:
        /*007c*/ 	.word	index@(_ZN7cutlass13device_kernelIN5flash11enable_sm90INS1_16FlashAttnBwdSm90INS1_25CollectiveMainloopBwdSm90ILi2ELi1ELi1EN4cute5tupleIJNS5_1CILi1EEES8_S8_EEENS6_IJNS7_ILi64EEENS7_ILi96EEENS7_ILi192EEEEEENS_10bfloat16_tEfNS_4arch4Sm90ELb1ELb0ELb0ELb1ELb1ELb0ELb1ELb0ELi3ELi1ELi1ELi1ELb0EEENS1_21CollectiveEpilogueBwdISD_SE_SG_Li384ELb1ELb1ELi3EEENS1_25SingleTileBwdLPTSchedulerILb1ELi96ELb1EEEEEEEEEvNT_6ParamsE)
        /*0080*/ 	.word	0x00000004


	//----- nvinfo : EIATTR_FRAME_SIZE
	.align		4
.L_32:
        /*0084*/ 	.byte	0x04, 0x11
        /*0086*/ 	.short	(.L_34 - .L_33)
	.align		4
.L_33:
        /*0088*/ 	.word	index@(_ZN7cutlass13device_kernelIN5flash11enable_sm90INS1_16FlashAttnBwdSm90INS1_25CollectiveMainloopBwdSm90ILi2ELi1ELi1EN4cute5tupleIJNS5_1CILi1EEES8_S8_EEENS6_IJNS7_ILi64EEENS7_ILi96EEENS7_ILi192EEEEEENS_10bfloat16_tEfNS_4arch4Sm90ELb1ELb0ELb0ELb1ELb1ELb0ELb1ELb0ELi3ELi1ELi1ELi1ELb0EEENS1_21CollectiveEpilogueBwdISD_SE_SG_Li384ELb1ELb1ELi3EEENS1_25SingleTileBwdLPTSchedulerILb1ELi96ELb1EEEEEEEEEvNT_6ParamsE)
        /*008c*/ 	.word	0x00000000


	//----- nvinfo : EIATTR_REGCOUNT
	.align		4
.L_34:
        /*0090*/ 	.byte	0x04, 0x2f
        /*0092*/ 	.short	(.L_36 - .L_35)
	.align		4
.L_35:
        /*0094*/ 	.word	index@(_ZN7cutlass13device_kernelIN5flash11enable_sm90INS1_16FlashAttnBwdSm90INS1_25CollectiveMainloopBwdSm90ILi2ELi1ELi1EN4cute5tupleIJNS5_1CILi1EEES8_S8_EEENS6_IJNS7_ILi64EEENS7_ILi96EEENS7_ILi192EEEEEENS_10bfloat16_tEfNS_4arch4Sm90ELb1ELb0ELb0ELb1ELb0ELb0ELb1ELb0ELi3ELi1ELi1ELi1ELb0EEENS1_21CollectiveEpilogueBwdISD_SE_SG_Li384ELb1ELb1ELi3EEENS1_25SingleTileBwdLPTSchedulerILb1ELi96ELb0EEEEEEEEEvNT_6ParamsE)
        /*0098*/ 	.word	0x00000004


	//----- nvinfo : EIATTR_FRAME_SIZE
	.align		4
.L_36:
        /*009c*/ 	.byte	0x04, 0x11
        /*009e*/ 	.short	(.L_38 - .L_37)
	.align		4
.L_37:
        /*00a0*/ 	.word	index@(_ZN7cutlass13device_kernelIN5flash11enable_sm90INS1_16FlashAttnBwdSm90INS1_25CollectiveMainloopBwdSm90ILi2ELi1ELi1EN4cute5tupleIJNS5_1CILi1EEES8_S8_EEENS6_IJNS7_ILi64EEENS7_ILi96EEENS7_ILi192EEEEEENS_10bfloat16_tEfNS_4arch4Sm90ELb1ELb0ELb0ELb1ELb0ELb0ELb1ELb0ELi3ELi1ELi1ELi1ELb0EEENS1_21CollectiveEpilogueBwdISD_SE_SG_Li384ELb1ELb1ELi3EEENS1_25SingleTileBwdLPTSchedulerILb1ELi96ELb0EEEEEEEEEvNT_6ParamsE)
        /*00a4*/ 	.word	0x00000000


	//----- nvinfo : EIATTR_REGCOUNT
	.align		4
.L_38:
        /*00a8*/ 	.byte	0x04, 0x2f
        /*00aa*/ 	.short	(.L_40 - .L_39)
	.align		4
.L_39:
        /*00ac*/ 	.word	index@(_ZN7cutlass13device_kernelIN5flash22FlashAttnBwdPreprocessIN4cute5tupleIJNS3_1CILi64EEENS5_ILi192EEEEEENS_10bfloat16_tEfNS_4arch4Sm90ELb1ELb0EEEEEvNT_6ParamsE)
        /*00b0*/ 	.word	0x0000005a


	//----- nvinfo : EIATTR_FRAME_SIZE
	.align		4
.L_40:
        /*00b4*/ 	.byte	0x04, 0x11
        /*00b6*/ 	.short	(.L_42 - .L_41)
	.align		4
.L_41:
        /*00b8*/ 	.word	index@(_ZN7cutlass13device_kernelIN5flash22FlashAttnBwdPreprocessIN4cute5tupleIJNS3_1CILi64EEENS5_ILi192EEEEEENS_10bfloat16_tEfNS_4arch4Sm90ELb1ELb0EEEEEvNT_6ParamsE)
        /*00bc*/ 	.word	0x00000000


	//----- nvinfo : EIATTR_REGCOUNT
	.align		4
.L_42:
        /*00c0*/ 	.byte	0x04, 0x2f
        /*00c2*/ 	.short	(.L_44 - .L_43)
	.align		4
.L_43:
        /*00c4*/ 	.word	index@(_ZN7cutlass13device_kernelIN5flash11enable_sm90INS1_16FlashAttnBwdSm90INS1_25CollectiveMainloopBwdSm90ILi2ELi1ELi1EN4cute5tupleIJNS5_1CILi1EEES8_S8_EEENS6_IJNS7_ILi64EEENS7_ILi96EEENS7_ILi192EEEEEENS_10bfloat16_tEfNS_4arch4Sm90ELb1ELb0ELb0ELb0ELb1ELb0ELb1ELb0ELi3ELi1ELi1ELi1ELb0EEENS1_24CollectiveEpilogueBwdGQAISD_fSG_Li384ELb0ELb1EEENS1_25SingleTileBwdLPTSchedulerILb0ELi96ELb1EEEEEEEEEvNT_6ParamsE)
        /*00c8*/ 	.word	0x00000004


	//----- nvinfo : EIATTR_FRAME_SIZE
	.align		4
.L_44:
        /*00cc*/ 	.byte	0x04, 0x11
        /*00ce*/ 	.short	(.L_46 - .L_45)
	.align		4
.L_45:
        /*00d0*/ 	.word	index@(_ZN7cutlass13device_kernelIN5flash11enable_sm90INS1_16FlashAttnBwdSm90INS1_25CollectiveMainloopBwdSm90ILi2ELi1ELi1EN4cute5tupleIJNS5_1CILi1EEES8_S8_EEENS6_IJNS7_ILi64EEENS7_ILi96EEENS7_ILi192EEEEEENS_10bfloat16_tEfNS_4arch4Sm90ELb1ELb0ELb0ELb0ELb1ELb0ELb1ELb0ELi3ELi1ELi1ELi1ELb0EEENS1_24CollectiveEpilogueBwdGQAISD_fSG_Li384ELb0ELb1EEENS1_25SingleTileBwdLPTSchedulerILb0ELi96ELb1EEEEEEEEEvNT_6ParamsE)
        /*00d4*/ 	.word	0x00000000


	//----- nvinfo : EIATTR_REGCOUNT
	.align		4
.L_46:
        /*00d8*/ 	.byte	0x04, 0x2f
        /*00da*/ 	.short	(.L_48 - .L_47)
	.align		4
.L_47:
        /*00dc*/ 	.word	index@(_ZN7cutlass13device_kernelIN5flash11enable_sm90INS1_16FlashAttnBwdSm90INS1_25CollectiveMainloopBwdSm90ILi2ELi1ELi1EN4cute5tupleIJNS5_1CILi1EEES8_S8_EEENS6_IJNS7_ILi64EEENS7_ILi96EEENS7_ILi192EEEEEENS_10bfloat16_tEfNS_4arch4Sm90ELb1ELb0ELb0ELb0ELb0ELb0ELb1ELb0ELi3ELi1ELi1ELi1ELb0EEENS1_24CollectiveEpilogueBwdGQAISD_fSG_Li384ELb0ELb0EEENS1_25SingleTileBwdLPTSchedulerILb0ELi96ELb0EEEEEEEEEvNT_6ParamsE)
        /*00e0*/ 	.word	0x00000004


	//----- nvinfo : EIATTR_FRAME_SIZE
	.align		4
.L_48:
        /*00e4*/ 	.byte	0x04, 0x11
        /*00e6*/ 	.short	(.L_50 - .L_49)
	.align		4
.L_49:
        /*00e8*/ 	.word	index@(_ZN7cutlass13device_kernelIN5flash11enable_sm90INS1_16FlashAttnBwdSm90INS1_25CollectiveMainloopBwdSm90ILi2ELi1ELi1EN4cute5tupleIJNS5_1CILi1EEES8_S8_EEENS6_IJNS7_ILi64EEENS7_ILi96EEENS7_ILi192EEEEEENS_10bfloat16_tEfNS_4arch4Sm90ELb1ELb0ELb0ELb0ELb0ELb0ELb1ELb0ELi3ELi1ELi1ELi1ELb0EEENS1_24CollectiveEpilogueBwdGQAISD_fSG_Li384ELb0ELb0EEENS1_25SingleTileBwdLPTSchedulerILb0ELi96ELb0EEEEEEEEEvNT_6ParamsE)
        /*00ec*/ 	.word	0x00000000


	//----- nvinfo : EIATTR_REGCOUNT
	.align		4
.L_50:
        /*00f0*/ 	.byte	0x04, 0x2f
        /*00f2*/ 	.short	(.L_52 - .L_51)
	.align		4
.L_51:
        /*00f4*/ 	.word	index@(_ZN7cutlass13device_kernelIN5flash11enable_sm90INS1_16FlashAttnBwdSm90INS1_25CollectiveMainloopBwdSm90ILi2ELi1ELi1EN4cute5tupleIJNS5_1CILi1EEES8_S8_EEENS6_IJNS7_ILi64EEENS7_ILi96EEENS7_ILi192EEEEEENS_10bfloat16_tEfNS_4arch4Sm90ELb1ELb0ELb0ELb0ELb1ELb0ELb1ELb0ELi3ELi1ELi1ELi1ELb0EEENS1_21CollectiveEpilogueBwdISD_SE_SG_Li384ELb0ELb1ELi3EEENS1_25SingleTileBwdLPTSchedulerILb0ELi96ELb1EEEEEEEEEvNT_6ParamsE)
        /*00f8*/ 	.word	0x00000004


	//----- nvinfo : EIATTR_FRAME_SIZE
	.align		4
.L_52:
        /*00fc*/ 	.byte	0x04, 0x11
        /*00fe*/ 	.short	(.L_54 - .L_53)
	.align		4
.L_53:
        /*0100*/ 	.word	index@(_ZN7cutlass13device_kernelIN5flash11enable_sm90INS1_16FlashAttnBwdSm90INS1_25CollectiveMainloopBwdSm90ILi2ELi1ELi1EN4cute5tupleIJNS5_1CILi1EEES8_S8_EEENS6_IJNS7_ILi64EEENS7_ILi96EEENS7_ILi192EEEEEENS_10bfloat16_tEfNS_4arch4Sm90ELb1ELb0ELb0ELb0ELb1ELb0ELb1ELb0ELi3ELi1ELi1ELi1ELb0EEENS1_21CollectiveEpilogueBwdISD_SE_SG_Li384ELb0ELb1ELi3EEENS1_25SingleTileBwdLPTSchedulerILb0ELi96ELb1EEEEEEEEEvNT_6ParamsE)
        /*0104*/ 	.word	0x00000000


	//----- nvinfo : EIATTR_REGCOUNT
	.align		4
.L_54:
        /*0108*/ 	.byte	0x04, 0x2f
        /*010a*/ 	.short	(.L_56 - .L_55)
	.align		4
.L_55:
        /*010c*/ 	.word	index@(_ZN7cutlass13device_kernelIN5flash11enable_sm90INS1_16FlashAttnBwdSm90INS1_25CollectiveMainloopBwdSm90ILi2ELi1ELi1EN4cute5tupleIJNS5_1CILi1EEES8_S8_EEENS6_IJNS7_ILi64EEENS7_ILi96EEENS7_ILi192EEEEEENS_10bfloat16_tEfNS_4arch4Sm90ELb1ELb0ELb0ELb0ELb0ELb0ELb1ELb0ELi3ELi1ELi1ELi1ELb0EEENS1_21CollectiveEpilogueBwdISD_SE_SG_Li384ELb0ELb1ELi3EEENS1_25SingleTileBwdLPTSchedulerILb0ELi96ELb0EEEEEEEEEvNT_6ParamsE)
        /*0110*/ 	.word	0x00000004


	//----- nvinfo : EIATTR_FRAME_SIZE
	.align		4
.L_56:
        /*0114*/ 	.byte	0x04, 0x11
        /*0116*/ 	.short	(.L_58 - .L_57)
	.align		4
.L_57:
        /*0118*/ 	.word	index@(_ZN7cutlass13device_kernelIN5flash11enable_sm90INS1_16FlashAttnBwdSm90INS1_25CollectiveMainloopBwdSm90ILi2ELi1ELi1EN4cute5tupleIJNS5_1CILi1EEES8_S8_EEENS6_IJNS7_ILi64EEENS7_ILi96EEENS7_ILi192EEEEEENS_10bfloat16_tEfNS_4arch4Sm90ELb1ELb0ELb0ELb0ELb0ELb0ELb1ELb0ELi3ELi1ELi1ELi1ELb0EEENS1_21CollectiveEpilogueBwdISD_SE_SG_Li384ELb0ELb1ELi3EEENS1_25SingleTileBwdLPTSchedulerILb0ELi96ELb0EEEEEEEEEvNT_6ParamsE)
        /*011c*/ 	.word	0x00000000


	//----- nvinfo : EIATTR_REGCOUNT
	.align		4
.L_58:
        /*0120*/ 	.byte	0x04, 0x2f
        /*0122*/ 	.short	(.L_60 - .L_59)
	.align		4
.L_59:
        /*0124*/ 	.word	index@(_ZN7cutlass13device_kernelIN5flash11enable_sm90INS1_16FlashAttnBwdSm90INS1_25CollectiveMainloopBwdSm90ILi2ELi1ELi1EN4cute5tupleIJNS5_1CILi1EEES8_S8_EEENS6_IJNS7_ILi64EEENS7_ILi96EEENS7_ILi192EEEEEENS_10bfloat16_tEfNS_4arch4Sm90ELb0ELb1ELb0ELb1ELb1ELb0ELb1ELb0ELi3ELi1ELi1ELi1ELb0EEENS1_24CollectiveEpilogueBwdGQAISD_fSG_Li384ELb1ELb1EEENS1_19SingleTileSchedulerILb1ELb0ELb0ELi96EEEEEEEEEvNT_6ParamsE)
        /*0128*/ 	.word	0x00000004


	//----- nvinfo : EIATTR_FRAME_SIZE
	.align		4
.L_60:
        /*012c*/ 	.byte	0x04, 0x11
        /*012e*/ 	.short	(.L_62 - .L_61)
	.align		4
.L_61:
        /*0130*/ 	.word	index@(_ZN7cutlass13device_kernelIN5flash11enable_sm90INS1_16FlashAttnBwdSm90INS1_25CollectiveMainloopBwdSm90ILi2ELi1ELi1EN4cute5tupleIJNS5_1CILi1EEES8_S8_EEENS6_IJNS7_ILi64EEENS7_ILi96EEENS7_ILi192EEEEEENS_10bfloat16_tEfNS_4arch4Sm90ELb0ELb1ELb0ELb1ELb1ELb0ELb1ELb0ELi3ELi1ELi1ELi1ELb0EEENS1_24CollectiveEpilogueBwdGQAISD_fSG_Li384ELb1ELb1EEENS1_19SingleTileSchedulerILb1ELb0ELb0ELi96EEEEEEEEEvNT_6ParamsE)
        /*0134*/ 	.word	0x00000000


	//----- nvinfo : EIATTR_REGCOUNT
	.align		4
.L_62:
        /*0138*/ 	.byte	0x04, 0x2f
        /*013a*/ 	.short	(.L_64 - .L_63)
	.align		4
.L_63:
        /*013c*/ 	.word	index@(_ZN7cutlass13device_kernelIN5flash11enable_sm90INS1_16FlashAttnBwdSm90INS1_25CollectiveMainloopBwdSm90ILi2ELi1ELi1EN4cute5tupleIJNS5_1CILi1EEES8_S8_EEENS6_IJNS7_ILi64EEENS7_ILi96EEENS7_ILi192EEEEEENS_10bfloat16_tEfNS_4arch4Sm90ELb0ELb1ELb0ELb1ELb0ELb0ELb1ELb0ELi3ELi1ELi1ELi1ELb0EEENS1_24CollectiveEpilogueBwdGQAISD_fSG_Li384ELb1ELb0EEENS1_19SingleTileSchedulerILb1ELb0ELb0ELi96EEEEEEEEEvNT_6ParamsE)
        /*0140*/ 	.word	0x00000004


	//----- nvinfo : EIATTR_FRAME_SIZE
	.align		4
.L_64:
        /*0144*/ 	.byte	0x04, 0x11
        /*0146*/ 	.short	(.L_66 - .L_65)
	.align		4
.L_65:
        /*0148*/ 	.word	index@(_ZN7cutlass13device_kernelIN5flash11enable_sm90INS1_16FlashAttnBwdSm90INS1_25CollectiveMainloopBwdSm90ILi2ELi1ELi1EN4cute5tupleIJNS5_1CILi1EEES8_S8_EEENS6_IJNS7_ILi64EEENS7_ILi96EEENS7_ILi192EEEEEENS_10bfloat16_tEfNS_4arch4Sm90ELb0ELb1ELb0ELb1ELb0ELb0ELb1ELb0ELi3ELi1ELi1ELi1ELb0EEENS1_24CollectiveEpilogueBwdGQAISD_fSG_Li384ELb1ELb0EEENS1_19SingleTileSchedulerILb1ELb0ELb0ELi96EEEEEEEEEvNT_6ParamsE)
        /*014c*/ 	.word	0x00000000


	//----- nvinfo : EIATTR_REGCOUNT
	.align		4
.L_66:
        /*0150*/ 	.byte	0x04, 0x2f
        /*0152*/ 	.short	(.L_68 - .L_67)
	.align		4
.L_67:
        /*0154*/ 	.word	index@(_ZN7cutlass13device_kernelIN5flash11enable_sm90INS1_16FlashAttnBwdSm90INS1_25CollectiveMainloopBwdSm90ILi2ELi1ELi1EN4cute5tupleIJNS5_1CILi1EEES8_S8_EEENS6_IJNS7_ILi64EEENS7_ILi96EEENS7_ILi192EEEEEENS_10bfloat16_tEfNS_4arch4Sm90ELb0ELb1ELb0ELb1ELb1ELb0ELb1ELb0ELi3ELi1ELi1ELi1ELb0EEENS1_21CollectiveEpilogueBwdISD_SE_SG_Li384ELb1ELb1ELi3EEENS1_19SingleTileSchedulerILb1ELb0ELb0ELi96EEEEEEEEEvNT_6ParamsE)
        /*0158*/ 	.word	0x00000004


	//----- nvinfo : EIATTR_FRAME_SIZE
	.align		4
.L_68:
        /*015c*/ 	.byte	0x04, 0x11
        /*015e*/ 	.short	(.L_70 - .L_69)
	.align		4
.L_69:
        /*0160*/ 	.word	index@(_ZN7cutlass13device_kernelIN5flash11enable_sm90INS1_16FlashAttnBwdSm90INS1_25CollectiveMainloopBwdSm90ILi2ELi1ELi1EN4cute5tupleIJNS5_1CILi1EEES8_S8_EEENS6_IJNS7_ILi64EEENS7_ILi96EEENS7_ILi192EEEEEENS_10bfloat16_tEfNS_4arch4Sm90ELb0ELb1ELb0ELb1ELb1ELb0ELb1ELb0ELi3ELi1ELi1ELi1ELb0EEENS1_21CollectiveEpilogueBwdISD_SE_SG_Li384ELb1ELb1ELi3EEENS1_19SingleTileSchedulerILb1ELb0ELb0ELi96EEEEEEEEEvNT_6ParamsE)
        /*0164*/ 	.word	0x00000000


	//----- nvinfo : EIATTR_REGCOUNT
	.align		4
.L_70:
        /*0168*/ 	.byte	0x04, 0x2f
        /*016a*/ 	.short	(.L_72 - .L_71)
	.align		4
.L_71:
        /*016c*/ 	.word	index@(_ZN7cutlass13device_kernelIN5flash11enable_sm90INS1_16FlashAttnBwdSm90INS1_25CollectiveMainloopBwdSm90ILi2ELi1ELi1EN4cute5tupleIJNS5_1CILi1EEES8_S8_EEENS6_IJNS7_ILi64EEENS7_ILi96EEENS7_ILi192EEEEEENS_10bfloat16_tEfNS_4arch4Sm90ELb0ELb1ELb0ELb1ELb0ELb0ELb1ELb0ELi3ELi1ELi1ELi1ELb0EEENS1_21CollectiveEpilogueBwdISD_SE_SG_Li384ELb1ELb1ELi3EEENS1_19SingleTileSchedulerILb1ELb0ELb0ELi96EEEEEEEEEvNT_6ParamsE)
        /*0170*/ 	.word	0x00000004


	//----- nvinfo : EIATTR_FRAME_SIZE
	.align		4
.L_72:
        /*0174*/ 	.byte	0x04, 0x11
        /*0176*/ 	.short	(.L_74 - .L_73)
	.align		4
.L_73:
        /*0178*/ 	.word	index@(_ZN7cutlass13device_kernelIN5flash11enable_sm90INS1_16FlashAttnBwdSm90INS1_25CollectiveMainloopBwdSm90ILi2ELi1ELi1EN4cute5tupleIJNS5_1CILi1EEES8_S8_EEENS6_IJNS7_ILi64EEENS7_ILi96EEENS7_ILi192EEEEEENS_10bfloat16_tEfNS_4arch4Sm90ELb0ELb1ELb0ELb1ELb0ELb0ELb1ELb0ELi3ELi1ELi1ELi1ELb0EEENS1_21CollectiveEpilogueBwdISD_SE_SG_Li384ELb1ELb1ELi3EEENS1_19SingleTileSchedulerILb1ELb0ELb0ELi96EEEEEEEEEvNT_6ParamsE)
        /*017c*/ 	.word	0x00000000


	//----- nvinfo : EIATTR_REGCOUNT
	.align		4
.L_74:
        /*0180*/ 	.byte	0x04, 0x2f
        /*0182*/ 	.short	(.L_76 - .L_75)
	.align		4
.L_75:
        /*0184*/ 	.word	index@(_ZN7cutlass13device_kernelIN5flash11enable_sm90INS1_16FlashAttnBwdSm90INS1_25CollectiveMainloopBwdSm90ILi2ELi1ELi1EN4cute5tupleIJNS5_1CILi1EEES8_S8_EEENS6_IJNS7_ILi64EEENS7_ILi96EEENS7_ILi192EEEEEENS_10bfloat16_tEfNS_4arch4Sm90ELb0ELb1ELb0ELb0ELb1ELb0ELb1ELb0ELi3ELi1ELi1ELi1ELb0EEENS1_24CollectiveEpilogueBwdGQAISD_fSG_Li384ELb0ELb1EEENS1_19SingleTileSchedulerILb0ELb0ELb0ELi96EEEEEEEEEvNT_6ParamsE)
        /*0188*/ 	.word	0x00000004


	//----- nvinfo : EIATTR_FRAME_SIZE
	.align		4
.L_76:
        /*018c*/ 	.byte	0x04, 0x11
        /*018e*/ 	.short	(.L_78 - .L_77)
	.align		4
.L_77:
        /*0190*/ 	.word	index@(_ZN7cutlass13device_kernelIN5flash11enable_sm90INS1_16FlashAttnBwdSm90INS1_25CollectiveMainloopBwdSm90ILi2ELi1ELi1EN4cute5tupleIJNS5_1CILi1EEES8_S8_EEENS6_IJNS7_ILi64EEENS7_ILi96EEENS7_ILi192EEEEEENS_10bfloat16_tEfNS_4arch4Sm90ELb0ELb1ELb0ELb0ELb1ELb0ELb1ELb0ELi3ELi1ELi1ELi1ELb0EEENS1_24CollectiveEpilogueBwdGQAISD_fSG_Li384ELb0ELb1EEENS1_19SingleTileSchedulerILb0ELb0ELb0ELi96EEEEEEEEEvNT_6ParamsE)
        /*0194*/ 	.word	0x00000000


	//----- nvinfo : EIATTR_REGCOUNT
	.align		4
.L_78:
        /*0198*/ 	.byte	0x04, 0x2f
        /*019a*/ 	.short	(.L_80 - .L_79)
	.align		4
.L_79:
        /*019c*/ 	.word	index@(_ZN7cutlass13device_kernelIN5flash11enable_sm90INS1_16FlashAttnBwdSm90INS1_25CollectiveMainloopBwdSm90ILi2ELi1ELi1EN4cute5tupleIJNS5_1CILi1EEES8_S8_EEENS6_IJNS7_ILi64EEENS7_ILi96EEENS7_ILi192EEEEEENS_10bfloat16_tEfNS_4arch4Sm90ELb0ELb1ELb0ELb0ELb0ELb0ELb1ELb0ELi3ELi1ELi1ELi1ELb0EEENS1_24CollectiveEpilogueBwdGQAISD_fSG_Li384ELb0ELb0EEENS1_19SingleTileSchedulerILb0ELb0ELb0ELi96EEEEEEEEEvNT_6ParamsE)
        /*01a0*/ 	.word	0x00000004


	//----- nvinfo : EIATTR_FRAME_SIZE
	.align		4
.L_80:
        /*01a4*/ 	.byte	0x04, 0x11
        /*01a6*/ 	.short	(.L_82 - .L_81)
	.align		4
.L_81:
        /*01a8*/ 	.word	index@(_ZN7cutlass13device_kernelIN5flash11enable_sm90INS1_16FlashAttnBwdSm90INS1_25CollectiveMainloopBwdSm90ILi2ELi1ELi1EN4cute5tupleIJNS5_1CILi1EEES8_S8_EEENS6_IJNS7_ILi64EEENS7_ILi96EEENS7_ILi192EEEEEENS_10bfloat16_tEfNS_4arch4Sm90ELb0ELb1ELb0ELb0ELb0ELb0ELb1ELb0ELi3ELi1ELi1ELi1ELb0EEENS1_24CollectiveEpilogueBwdGQAISD_fSG_Li384ELb0ELb0EEENS1_19SingleTileSchedulerILb0ELb0ELb0ELi96EEEEEEEEEvNT_6ParamsE)
        /*01ac*/ 	.word	0x00000000


	//----- nvinfo : EIATTR_REGCOUNT
	.align		4
.L_82:
        /*01b0*/ 	.byte	0x04, 0x2f
        /*01b2*/ 	.short	(.L_84 - .L_83)
	.align		4
.L_83:
        /*01b4*/ 	.word	index@(_ZN7cutlass13device_kernelIN5flash11enable_sm90INS1_16FlashAttnBwdSm90INS1_25CollectiveMainloopBwdSm90ILi2ELi1ELi1EN4cute5tupleIJNS5_1CILi1EEES8_S8_EEENS6_IJNS7_ILi64EEENS7_ILi96EEENS7_ILi192EEEEEENS_10bfloat16_tEfNS_4arch4Sm90ELb0ELb1ELb0ELb0ELb1ELb0ELb1ELb0ELi3ELi1ELi1ELi1ELb0EEENS1_21CollectiveEpilogueBwdISD_SE_SG_Li384ELb0ELb1ELi3EEENS1_19SingleTileSchedulerILb0ELb0ELb0ELi96EEEEEEEEEvNT_6ParamsE)
        /*01b8*/ 	.word	0x00000004


	//----- nvinfo : EIATTR_FRAME_SIZE
	.align		4
.L_84:
        /*01bc*/ 	.byte	0x04, 0x11
        /*01be*/ 	.short	(.L_86 - .L_85)
	.align		4
.L_85:
        /*01c0*/ 	.word	index@(_ZN7cutlass13device_kernelIN5flash11enable_sm90INS1_16FlashAttnBwdSm90INS1_25CollectiveMainloopBwdSm90ILi2ELi1ELi1EN4cute5tupleIJNS5_1CILi1EEES8_S8_EEENS6_IJNS7_ILi64EEENS7_ILi96EEENS7_ILi192EEEEEENS_10bfloat16_tEfNS_4arch4Sm90ELb0ELb1ELb0ELb0ELb1ELb0ELb1ELb0ELi3ELi1ELi1ELi1ELb0EEENS1_21CollectiveEpilogueBwdISD_SE_SG_Li384ELb0ELb1ELi3EEENS1_19SingleTileSchedulerILb0ELb0ELb0ELi96EEEEEEEEEvNT_6ParamsE)
        /*01c4*/ 	.word	0x00000000


	//----- nvinfo : EIATTR_REGCOUNT
	.align		4
.L_86:
        /*01c8*/ 	.byte	0x04, 0x2f
        /*01ca*/ 	.short	(.L_88 - .L_87)
	.align		4
.L_87:
        /*01cc*/ 	.word	index@(_ZN7cutlass13device_kernelIN5flash11enable_sm90INS1_16FlashAttnBwdSm90INS1_25CollectiveMainloopBwdSm90ILi2ELi1ELi1EN4cute5tupleIJNS5_1CILi1EEES8_S8_EEENS6_IJNS7_ILi64EEENS7_ILi96EEENS7_ILi192EEEEEENS_10bfloat16_tEfNS_4arch4Sm90ELb0ELb1ELb0ELb0ELb0ELb0ELb1ELb0ELi3ELi1ELi1ELi1ELb0EEENS1_21CollectiveEpilogueBwdISD_SE_SG_Li384ELb0ELb1ELi3EEENS1_19SingleTileSchedulerILb0ELb0ELb0ELi96EEEEEEEEEvNT_6ParamsE)
        /*01d0*/ 	.word	0x00000004


	//----- nvinfo : EIATTR_FRAME_SIZE
	.align		4
.L_88:
        /*01d4*/ 	.byte	0x04, 0x11
        /*01d6*/ 	.short	(.L_90 - .L_89)
	.align		4
.L_89:
        /*01d8*/ 	.word	index@(_ZN7cutlass13device_kernelIN5flash11enable_sm90INS1_16FlashAttnBwdSm90INS1_25CollectiveMainloopBwdSm90ILi2ELi1ELi1EN4cute5tupleIJNS5_1CILi1EEES8_S8_EEENS6_IJNS7_ILi64EEENS7_ILi96EEENS7_ILi192EEEEEENS_10bfloat16_tEfNS_4arch4Sm90ELb0ELb1ELb0ELb0ELb0ELb0ELb1ELb0ELi3ELi1ELi1ELi1ELb0EEENS1_21CollectiveEpilogueBwdISD_SE_SG_Li384ELb0ELb1ELi3EEENS1_19SingleTileSchedulerILb0ELb0ELb0ELi96EEEEEEEEEvNT_6ParamsE)
        /*01dc*/ 	.word	0x00000000


	//----- nvinfo : EIATTR_REGCOUNT
	.align		4
.L_90:
        /*01e0*/ 	.byte	0x04, 0x2f
        /*01e2*/ 	.short	(.L_92 - .L_91)
	.align		4
.L_91:
        /*01e4*/ 	.word	index@(_ZN7cutlass13device_kernelIN5flash11enable_sm90INS1_16FlashAttnBwdSm90INS1_25CollectiveMainloopBwdSm90ILi2ELi1ELi1EN4cute5tupleIJNS5_1CILi1EEES8_S8_EEENS6_IJNS7_ILi64EEENS7_ILi96EEENS7_ILi192EEEEEENS_10bfloat16_tEfNS_4arch4Sm90ELb0ELb0ELb0ELb1ELb1ELb0ELb1ELb0ELi3ELi1ELi1ELi1ELb0EEENS1_24CollectiveEpilogueBwdGQAISD_fSG_Li384ELb1ELb1EEENS1_19SingleTileSchedulerILb1ELb0ELb0ELi96EEEEEEEEEvNT_6ParamsE)
        /*01e8*/ 	.word	0x00000004


	//----- nvinfo : EIATTR_FRAME_SIZE
	.align		4
.L_92:
        /*01ec*/ 	.byte	0x04, 0x11
        /*01ee*/ 	.short	(.L_94 - .L_93)
	.align		4
.L_93:
        /*01f0*/ 	.word	index@(_ZN7cutlass13device_kernelIN5flash11enable_sm90INS1_16FlashAttnBwdSm90INS1_25CollectiveMainloopBwdSm90ILi2ELi1ELi1EN4cute5tupleIJNS5_1CILi1EEES8_S8_EEENS6_IJNS7_ILi64EEENS7_ILi96EEENS7_ILi192EEEEEENS_10bfloat16_tEfNS_4arch4Sm90ELb0ELb0ELb0ELb1ELb1ELb0ELb1ELb0ELi3ELi1ELi1ELi1ELb0EEENS1_24CollectiveEpilogueBwdGQAISD_fSG_Li384ELb1ELb1EEENS1_19SingleTileSchedulerILb1ELb0ELb0ELi96EEEEEEEEEvNT_6ParamsE)
        /*01f4*/ 	.word	0x00000000


	//----- nvinfo : EIATTR_REGCOUNT
	.align		4
.L_94:
        /*01f8*/ 	.byte	0x04, 0x2f
        /*01fa*/ 	.short	(.L_96 - .L_95)
	.align		4
.L_95:
        /*01fc*/ 	.word	index@(_ZN7cutlass13device_kernelIN5flash11enable_sm90INS1_16FlashAttnBwdSm90INS1_25CollectiveMainloopBwdSm90ILi2ELi1ELi1EN4cute5tupleIJNS5_1CILi1EEES8_S8_EEENS6_IJNS7_ILi64EEENS7_ILi96EEENS7_ILi192EEEEEENS_10bfloat16_tEfNS_4arch4Sm90ELb0ELb0ELb0ELb1ELb0ELb0ELb1ELb0ELi3ELi1ELi1ELi1ELb0EEENS1_24CollectiveEpilogueBwdGQAISD_fSG_Li384ELb1ELb0EEENS1_19SingleTileSchedulerILb1ELb0ELb0ELi96EEEEEEEEEvNT_6ParamsE)
        /*0200*/ 	.word	0x00000004


	//----- nvinfo : EIATTR_FRAME_SIZE
	.align		4
.L_96:
        /*0204*/ 	.byte	0x04, 0x11
        /*0206*/ 	.short	(.L_98 - .L_97)
	.align		4
.L_97:
        /*0208*/ 	.word	index@(_ZN7cutlass13device_kernelIN5flash11enable_sm90INS1_16FlashAttnBwdSm90INS1_25CollectiveMainloopBwdSm90ILi2ELi1ELi1EN4cute5tupleIJNS5_1CILi1EEES8_S8_EEENS6_IJNS7_ILi64EEENS7_ILi96EEENS7_ILi192EEEEEENS_10bfloat16_tEfNS_4arch4Sm90ELb0ELb0ELb0ELb1ELb0ELb0ELb1ELb0ELi3ELi1ELi1ELi1ELb0EEENS1_24CollectiveEpilogueBwdGQAISD_fSG_Li384ELb1ELb0EEENS1_19SingleTileSchedulerILb1ELb0ELb0ELi96EEEEEEEEEvNT_6ParamsE)
        /*020c*/ 	.word	0x00000000


	//----- nvinfo : EIATTR_REGCOUNT
	.align		4
.L_98:
        /*0210*/ 	.byte	0x04, 0x2f
        /*0212*/ 	.short	(.L_100 - .L_99)
	.align		4
.L_99:
        /*0214*/ 	.word	index@(_ZN7cutlass13device_kernelIN5flash11enable_sm90INS1_16FlashAttnBwdSm90INS1_25CollectiveMainloopBwdSm90ILi2ELi1ELi1EN4cute5tupleIJNS5_1CILi1EEES8_S8_EEENS6_IJNS7_ILi64EEENS7_ILi96EEENS7_ILi192EEEEEENS_10bfloat16_tEfNS_4arch4Sm90ELb0ELb0ELb0ELb1ELb1ELb0ELb1ELb0ELi3ELi1ELi1ELi1ELb0EEENS1_21CollectiveEpilogueBwdISD_SE_SG_Li384ELb1ELb1ELi3EEENS1_19SingleTileSchedulerILb1ELb0ELb0ELi96EEEEEEEEEvNT_6ParamsE)
        /*0218*/ 	.word	0x00000004


	//----- nvinfo : EIATTR_FRAME_SIZE
	.align		4
.L_100:
        /*021c*/ 	.byte	0x04, 0x11
        /*021e*/ 	.short	(.L_102 - .L_101)
	.align		4
.L_101:
        /*0220*/ 	.word	index@(_ZN7cutlass13device_kernelIN5flash11enable_sm90INS1_16FlashAttnBwdSm90INS1_25CollectiveMainloopBwdSm90ILi2ELi1ELi1EN4cute5tupleIJNS5_1CILi1EEES8_S8_EEENS6_IJNS7_ILi64EEENS7_ILi96EEENS7_ILi192EEEEEENS_10bfloat16_tEfNS_4arch4Sm90ELb0ELb0ELb0ELb1ELb1ELb0ELb1ELb0ELi3ELi1ELi1ELi1ELb0EEENS1_21CollectiveEpilogueBwdISD_SE_SG_Li384ELb1ELb1ELi3EEENS1_19SingleTileSchedulerILb1ELb0ELb0ELi96EEEEEEEEEvNT_6ParamsE)
        /*0224*/ 	.word	0x00000000


	//----- nvinfo : EIATTR_REGCOUNT
	.align		4
.L_102:
        /*0228*/ 	.byte	0x04, 0x2f
        /*022a*/ 	.short	(.L_104 - .L_103)
	.align		4
.L_103:
        /*022c*/ 	.word	index@(_ZN7cutlass13device_kernelIN5flash11enable_sm90INS1_16FlashAttnBwdSm90INS1_25CollectiveMainloopBwdSm90ILi2ELi1ELi1EN4cute5tupleIJNS5_1CILi1EEES8_S8_EEENS6_IJNS7_ILi64EEENS7_ILi96EEENS7_ILi192EEEEEENS_10bfloat16_tEfNS_4arch4Sm90ELb0ELb0ELb0ELb1ELb0ELb0ELb1ELb0ELi3ELi1ELi1ELi1ELb0EEENS1_21CollectiveEpilogueBwdISD_SE_SG_Li384ELb1ELb1ELi3EEENS1_19SingleTileSchedulerILb1ELb0ELb0ELi96EEEEEEEEEvNT_6ParamsE)
        /*0230*/ 	.word	0x00000004


	//----- nvinfo : EIATTR_FRAME_SIZE
	.align		4
.L_104:
        /*0234*/ 	.byte	0x04, 0x11
        /*0236*/ 	.short	(.L_106 - .L_105)
	.align		4
.L_105:
        /*0238*/ 	.word	index@(_ZN7cutlass13device_kernelIN5flash11enable_sm90INS1_16FlashAttnBwdSm90INS1_25CollectiveMainloopBwdSm90ILi2ELi1ELi1EN4cute5tupleIJNS5_1CILi1EEES8_S8_EEENS6_IJNS7_ILi64EEENS7_ILi96EEENS7_ILi192EEEEEENS_10bfloat16_tEfNS_4arch4Sm90ELb0ELb0ELb0ELb1ELb0ELb0ELb1ELb0ELi3ELi1ELi1ELi1ELb0EEENS1_21CollectiveEpilogueBwdISD_SE_SG_Li384ELb1ELb1ELi3EEENS1_19SingleTileSchedulerILb1ELb0ELb0ELi96EEEEEEEEEvNT_6ParamsE)
        /*023c*/ 	.word	0x00000000


	//----- nvinfo : EIATTR_REGCOUNT
	.align		4
.L_106:
        /*0240*/ 	.byte	0x04, 0x2f
        /*0242*/ 	.short	(.L_108 - .L_107)
	.align		4
.L_107:
        /*0244*/ 	.word	index@(_ZN7cutlass13device_kernelIN5flash11enable_sm90INS1_16FlashAttnBwdSm90INS1_25CollectiveMainloopBwdSm90ILi2ELi1ELi1EN4cute5tupleIJNS5_1CILi1EEES8_S8_EEENS6_IJNS7_ILi64EEENS7_ILi96EEENS7_ILi192EEEEEENS_10bfloat16_tEfNS_4arch4Sm90ELb0ELb0ELb0ELb0ELb1ELb0ELb1ELb0ELi3ELi1ELi1ELi1ELb0EEENS1_24CollectiveEpilogueBwdGQAISD_fSG_Li384ELb0ELb1EEENS1_19SingleTileSchedulerILb0ELb0ELb0ELi96EEEEEEEEEvNT_6ParamsE)
        /*0248*/ 	.word	0x00000004


	//----- nvinfo : EIATTR_FRAME_SIZE
	.align		4
.L_108:
        /*024c*/ 	.byte	0x04, 0x11
        /*024e*/ 	.short	(.L_110 - .L_109)
	.align		4
.L_109:
        /*0250*/ 	.word	index@(_ZN7cutlass13device_kernelIN5flash11enable_sm90INS1_16FlashAttnBwdSm90INS1_25CollectiveMainloopBwdSm90ILi2ELi1ELi1EN4cute5tupleIJNS5_1CILi1EEES8_S8_EEENS6_IJNS7_ILi64EEENS7_ILi96EEENS7_ILi192EEEEEENS_10bfloat16_tEfNS_4arch4Sm90ELb0ELb0ELb0ELb0ELb1ELb0ELb1ELb0ELi3ELi1ELi1ELi1ELb0EEENS1_24CollectiveEpilogueBwdGQAISD_fSG_Li384ELb0ELb1EEENS1_19SingleTileSchedulerILb0ELb0ELb0ELi96EEEEEEEEEvNT_6ParamsE)
        /*0254*/ 	.word	0x00000000


	//----- nvinfo : EIATTR_REGCOUNT
	.align		4
.L_110:
        /*0258*/ 	.byte	0x04, 0x2f
        /*025a*/ 	.short	(.L_112 - .L_111)
	.align		4
.L_111:
        /*025c*/ 	.word	index@(_ZN7cutlass13device_kernelIN5flash11enable_sm90INS1_16FlashAttnBwdSm90INS1_25CollectiveMainloopBwdSm90ILi2ELi1ELi1EN4cute5tupleIJNS5_1CILi1EEES8_S8_EEENS6_IJNS7_ILi64EEENS7_ILi96EEENS7_ILi192EEEEEENS_10bfloat16_tEfNS_4arch4Sm90ELb0ELb0ELb0ELb0ELb0ELb0ELb1ELb0ELi3ELi1ELi1ELi1ELb0EEENS1_24CollectiveEpilogueBwdGQAISD_fSG_Li384ELb0ELb0EEENS1_19SingleTileSchedulerILb0ELb0ELb0ELi96EEEEEEEEEvNT_6ParamsE)
        /*0260*/ 	.word	0x00000004


	//----- nvinfo : EIATTR_FRAME_SIZE
	.align		4
.L_112:
        /*0264*/ 	.byte	0x04, 0x11
        /*0266*/ 	.short	(.L_114 - .L_113)
	.align		4
.L_113:
        /*0268*/ 	.word	index@(_ZN7cutlass13device_kernelIN5flash11enable_sm90INS1_16FlashAttnBwdSm90INS1_25CollectiveMainloopBwdSm90ILi2ELi1ELi1EN4cute5tupleIJNS5_1CILi1EEES8_S8_EEENS6_IJNS7_ILi64EEENS7_ILi96EEENS7_ILi192EEEEEENS_10bfloat16_tEfNS_4arch4Sm90ELb0ELb0ELb0ELb0ELb0ELb0ELb1ELb0ELi3ELi1ELi1ELi1ELb0EEENS1_24CollectiveEpilogueBwdGQAISD_fSG_Li384ELb0ELb0EEENS1_19SingleTileSchedulerILb0ELb0ELb0ELi96EEEEEEEEEvNT_6ParamsE)
        /*026c*/ 	.word	0x00000000


	//----- nvinfo : EIATTR_REGCOUNT
	.align		4
.L_114:
        /*0270*/ 	.byte	0x04, 0x2f
        /*0272*/ 	.short	(.L_116 - .L_115)
	.align		4
.L_115:
        /*0274*/ 	.word	index@(_ZN7cutlass13device_kernelIN5flash11enable_sm90INS1_16FlashAttnBwdSm90INS1_25CollectiveMainloopBwdSm90ILi2ELi1ELi1EN4cute5tupleIJNS5_1CILi1EEES8_S8_EEENS6_IJNS7_ILi64EEENS7_ILi96EEENS7_ILi192EEEEEENS_10bfloat16_tEfNS_4arch4Sm90ELb0ELb0ELb0ELb0ELb1ELb0ELb1ELb0ELi3ELi1ELi1ELi1ELb0EEENS1_21CollectiveEpilogueBwdISD_SE_SG_Li384ELb0ELb1ELi3EEENS1_19SingleTileSchedulerILb0ELb0ELb0ELi96EEEEEEEEEvNT_6ParamsE)
        /*0278*/ 	.word	0x00000004


	//----- nvinfo : EIATTR_FRAME_SIZE
	.align		4
.L_116:
        /*027c*/ 	.byte	0x04, 0x11
        /*027e*/ 	.short	(.L_118 - .L_117)
	.align		4
.L_117:
        /*0280*/ 	.word	index@(_ZN7cutlass13device_kernelIN5flash11enable_sm90INS1_16FlashAttnBwdSm90INS1_25CollectiveMainloopBwdSm90ILi2ELi1ELi1EN4cute5tupleIJNS5_1CILi1EEES8_S8_EEENS6_IJNS7_ILi64EEENS7_ILi96EEENS7_ILi192EEEEEENS_10bfloat16_tEfNS_4arch4Sm90ELb0ELb0ELb0ELb0ELb1ELb0ELb1ELb0ELi3ELi1ELi1ELi1ELb0EEENS1_21CollectiveEpilogueBwdISD_SE_SG_Li384ELb0ELb1ELi3EEENS1_19SingleTileSchedulerILb0ELb0ELb0ELi96EEEEEEEEEvNT_6ParamsE)
        /*0284*/ 	.word	0x00000000


	//----- nvinfo : EIATTR_REGCOUNT
	.align		4
.L_118:
        /*0288*/ 	.byte	0x04, 0x2f
        /*028a*/ 	.short	(.L_120 - .L_119)
	.align		4
.L_119:
        /*028c*/ 	.word	index@(_ZN7cutlass13device_kernelIN5flash11enable_sm90INS1_16FlashAttnBwdSm90INS1_25CollectiveMainloopBwdSm90ILi2ELi1ELi1EN4cute5tupleIJNS5_1CILi1EEES8_S8_EEENS6_IJNS7_ILi64EEENS7_ILi96EEENS7_ILi192EEEEEENS_10bfloat16_tEfNS_4arch4Sm90ELb0ELb0ELb0ELb0ELb0ELb0ELb1ELb0ELi3ELi1ELi1ELi1ELb0EEENS1_21CollectiveEpilogueBwdISD_SE_SG_Li384ELb0ELb1ELi3EEENS1_19SingleTileSchedulerILb0ELb0ELb0ELi96EEEEEEEEEvNT_6ParamsE)
        /*0290*/ 	.word	0x00000004


	//----- nvinfo : EIATTR_FRAME_SIZE
	.align		4
.L_120:
        /*0294*/ 	.byte	0x04, 0x11
        /*0296*/ 	.short	(.L_122 - .L_121)
	.align		4
.L_121:
        /*0298*/ 	.word	index@(_ZN7cutlass13device_kernelIN5flash11enable_sm90INS1_16FlashAttnBwdSm90INS1_25CollectiveMainloopBwdSm90ILi2ELi1ELi1EN4cute5tupleIJNS5_1CILi1EEES8_S8_EEENS6_IJNS7_ILi64EEENS7_ILi96EEENS7_ILi192EEEEEENS_10bfloat16_tEfNS_4arch4Sm90ELb0ELb0ELb0ELb0ELb0ELb0ELb1ELb0ELi3ELi1ELi1ELi1ELb0EEENS1_21CollectiveEpilogueBwdISD_SE_SG_Li384ELb0ELb1ELi3EEENS1_19SingleTileSchedulerILb0ELb0ELb0ELi96EEEEEEEEEvNT_6ParamsE)
        /*029c*/ 	.word	0x00000000


	//----- nvinfo : EIATTR_REGCOUNT
	.align		4
.L_122:
        /*02a0*/ 	.byte	0x04, 0x2f
        /*02a2*/ 	.short	(.L_124 - .L_123)
	.align		4
.L_123:
        /*02a4*/ 	.word	index@(_ZN7cutlass13device_kernelIN5flash11enable_sm90INS1_16FlashAttnBwdSm90INS1_25CollectiveMainloopBwdSm90ILi2ELi1ELi1EN4cute5tupleIJNS5_1CILi1EEES8_S8_EEENS6_IJNS7_ILi64EEENS7_ILi96EEENS7_ILi192EEEEEENS_10bfloat16_tEfNS_4arch4Sm90ELb1ELb0ELb1ELb1ELb1ELb0ELb1ELb0ELi3ELi1ELi1ELi1ELb0EEENS1_24CollectiveEpilogueBwdGQAISD_fSG_Li384ELb1ELb1EEENS1_25SingleTileBwdLPTSchedulerILb1ELi96ELb1EEEEEEEEEvNT_6ParamsE)
        /*02a8*/ 	.word	0x00000004


	//----- nvinfo : EIATTR_FRAME_SIZE
	.align		4
.L_124:
        /*02ac*/ 	.byte	0x04, 0x11
        /*02ae*/ 	.short	(.L_126 - .L_125)
	.align		4
.L_125:
        /*02b0*/ 	.word	index@(_ZN7cutlass13device_kernelIN5flash11enable_sm90INS1_16FlashAttnBwdSm90INS1_25CollectiveMainloopBwdSm90ILi2ELi1ELi1EN4cute5tupleIJNS5_1CILi1EEES8_S8_EEENS6_IJNS7_ILi64EEENS7_ILi96EEENS7_ILi192EEEEEENS_10bfloat16_tEfNS_4arch4Sm90ELb1ELb0ELb1ELb1ELb1ELb0ELb1ELb0ELi3ELi1ELi1ELi1ELb0EEENS1_24CollectiveEpilogueBwdGQAISD_fSG_Li384ELb1ELb1EEENS1_25SingleTileBwdLPTSchedulerILb1ELi96ELb1EEEEEEEEEvNT_6ParamsE)
        /*02b4*/ 	.word	0x00000000


	//----- nvinfo : EIATTR_REGCOUNT
	.align		4
.L_126:
        /*02b8*/ 	.byte	0x04, 0x2f
        /*02ba*/ 	.short	(.L_128 - .L_127)
	.align		4
.L_127:
        /*02bc*/ 	.word	index@(_ZN7cutlass13device_kernelIN5flash11enable_sm90INS1_16FlashAttnBwdSm90INS1_25CollectiveMainloopBwdSm90ILi2ELi1ELi1EN4cute5tupleIJNS5_1CILi1EEES8_S8_EEENS6_IJNS7_ILi64EEENS7_ILi96EEENS7_ILi192EEEEEENS_10bfloat16_tEfNS_4arch4Sm90ELb1ELb0ELb1ELb1ELb0ELb0ELb1ELb0ELi3ELi1ELi1ELi1ELb0EEENS1_24CollectiveEpilogueBwdGQAISD_fSG_Li384ELb1ELb0EEENS1_25SingleTileBwdLPTSchedulerILb1ELi96ELb0EEEEEEEEEvNT_6ParamsE)
        /*02c0*/ 	.word	0x00000004


	//----- nvinfo : EIATTR_FRAME_SIZE
	.align		4
.L_128:
        /*02c4*/ 	.byte	0x04, 0x11
        /*02c6*/ 	.short	(.L_130 - .L_129)
	.align		4
.L_129:
        /*02c8*/ 	.word	index@(_ZN7cutlass13device_kernelIN5flash11enable_sm90INS1_16FlashAttnBwdSm90INS1_25CollectiveMainloopBwdSm90ILi2ELi1ELi1EN4cute5tupleIJNS5_1CILi1EEES8_S8_EEENS6_IJNS7_ILi64EEENS7_ILi96EEENS7_ILi192EEEEEENS_10bfloat16_tEfNS_4arch4Sm90ELb1ELb0ELb1ELb1ELb0ELb0ELb1ELb0ELi3ELi1ELi1ELi1ELb0EEENS1_24CollectiveEpilogueBwdGQAISD_fSG_Li384ELb1ELb0EEENS1_25SingleTileBwdLPTSchedulerILb1ELi96ELb0EEEEEEEEEvNT_6ParamsE)
        /*02cc*/ 	.word	0x00000000


	//----- nvinfo : EIATTR_REGCOUNT
	.align		4
.L_130:
        /*02d0*/ 	.byte	0x04, 0x2f
        /*02d2*/ 	.short	(.L_132 - .L_131)
	.align		4
.L_131:
        /*02d4*/ 	.word	index@(_ZN7cutlass13device_kernelIN5flash11enable_sm90INS1_16FlashAttnBwdSm90INS1_25CollectiveMainloopBwdSm90ILi2ELi1ELi1EN4cute5tupleIJNS5_1CILi1EEES8_S8_EEENS6_IJNS7_ILi64EEENS7_ILi96EEENS7_ILi192EEEEEENS_10bfloat16_tEfNS_4arch4Sm90ELb1ELb0ELb1ELb1ELb1ELb0ELb1ELb0ELi3ELi1ELi1ELi1ELb0EEENS1_21CollectiveEpilogueBwdISD_SE_SG_Li384ELb1ELb1ELi3EEENS1_25SingleTileBwdLPTSchedulerILb1ELi96ELb1EEEEEEEEEvNT_6ParamsE)
        /*02d8*/ 	.word	0x00000004


	//----- nvinfo : EIATTR_FRAME_SIZE
	.align		4
.L_132:
        /*02dc*/ 	.byte	0x04, 0x11
        /*02de*/ 	.short	(.L_134 - .L_133)
	.align		4
.L_133:
        /*02e0*/ 	.word	index@(_ZN7cutlass13device_kernelIN5flash11enable_sm90INS1_16FlashAttnBwdSm90INS1_25CollectiveMainloopBwdSm90ILi2ELi1ELi1EN4cute5tupleIJNS5_1CILi1EEES8_S8_EEENS6_IJNS7_ILi64EEENS7_ILi96EEENS7_ILi192EEEEEENS_10bfloat16_tEfNS_4arch4Sm90ELb1ELb0ELb1ELb1ELb1ELb0ELb1ELb0ELi3ELi1ELi1ELi1ELb0EEENS1_21CollectiveEpilogueBwdISD_SE_SG_Li384ELb1ELb1ELi3EEENS1_25SingleTileBwdLPTSchedulerILb1ELi96ELb1EEEEEEEEEvNT_6ParamsE)
        /*02e4*/ 	.word	0x00000000


	//----- nvinfo : EIATTR_REGCOUNT
	.align		4
.L_134:
        /*02e8*/ 	.byte	0x04, 0x2f
        /*02ea*/ 	.short	(.L_136 - .L_135)
	.align		4
.L_135:
        /*02ec*/ 	.word	index@(_ZN7cutlass13device_kernelIN5flash11enable_sm90INS1_16FlashAttnBwdSm90INS1_25CollectiveMainloopBwdSm90ILi2ELi1ELi1EN4cute5tupleIJNS5_1CILi1EEES8_S8_EEENS6_IJNS7_ILi64EEENS7_ILi96EEENS7_ILi192EEEEEENS_10bfloat16_tEfNS_4arch4Sm90ELb1ELb0ELb1ELb1ELb0ELb0ELb1ELb0ELi3ELi1ELi1ELi1ELb0EEENS1_21CollectiveEpilogueBwdISD_SE_SG_Li384ELb1ELb1ELi3EEENS1_25SingleTileBwdLPTSchedulerILb1ELi96ELb0EEEEEEEEEvNT_6ParamsE)
        /*02f0*/ 	.word	0x00000004


	//----- nvinfo : EIATTR_FRAME_SIZE
	.align		4
.L_136:
        /*02f4*/ 	.byte	0x04, 0x11
        /*02f6*/ 	.short	(.L_138 - .L_137)
	.align		4
.L_137:
        /*02f8*/ 	.word	index@(_ZN7cutlass13device_kernelIN5flash11enable_sm90INS1_16FlashAttnBwdSm90INS1_25CollectiveMainloopBwdSm90ILi2ELi1ELi1EN4cute5tupleIJNS5_1CILi1EEES8_S8_EEENS6_IJNS7_ILi64EEENS7_ILi96EEENS7_ILi192EEEEEENS_10bfloat16_tEfNS_4arch4Sm90ELb1ELb0ELb1ELb1ELb0ELb0ELb1ELb0ELi3ELi1ELi1ELi1ELb0EEENS1_21CollectiveEpilogueBwdISD_SE_SG_Li384ELb1ELb1ELi3EEENS1_25SingleTileBwdLPTSchedulerILb1ELi96ELb0EEEEEEEEEvNT_6ParamsE)
        /*02fc*/ 	.word	0x00000000


	//----- nvinfo : EIATTR_REGCOUNT
	.align		4
.L_138:
        /*0300*/ 	.byte	0x04, 0x2f
        /*0302*/ 	.short	(.L_140 - .L_139)
	.align		4
.L_139:
        /*0304*/ 	.word	index@(_ZN7cutlass13device_kernelIN5flash11enable_sm90INS1_16FlashAttnBwdSm90INS1_25CollectiveMainloopBwdSm90ILi2ELi1ELi1EN4cute5tupleIJNS5_1CILi1EEES8_S8_EEENS6_IJNS7_ILi64EEENS7_ILi96EEENS7_ILi192EEEEEENS_10bfloat16_tEfNS_4arch4Sm90ELb1ELb0ELb1ELb0ELb1ELb0ELb1ELb0ELi3ELi1ELi1ELi1ELb0EEENS1_24CollectiveEpilogueBwdGQAISD_fSG_Li384ELb0ELb1EEENS1_25SingleTileBwdLPTSchedulerILb0ELi96ELb1EEEEEEEEEvNT_6ParamsE)
        /*0308*/ 	.word	0x00000004


	//----- nvinfo : EIATTR_FRAME_SIZE
	.align		4
.L_140:
        /*030c*/ 	.byte	0x04, 0x11
        /*030e*/ 	.short	(.L_142 - .L_141)
	.align		4
.L_141:
        /*0310*/ 	.word	index@(_ZN7cutlass13device_kernelIN5flash11enable_sm90INS1_16FlashAttnBwdSm90INS1_25CollectiveMainloopBwdSm90ILi2ELi1ELi1EN4cute5tupleIJNS5_1CILi1EEES8_S8_EEENS6_IJNS7_ILi64EEENS7_ILi96EEENS7_ILi192EEEEEENS_10bfloat16_tEfNS_4arch4Sm90ELb1ELb0ELb1ELb0ELb1ELb0ELb1ELb0ELi3ELi1ELi1ELi1ELb0EEENS1_24CollectiveEpilogueBwdGQAISD_fSG_Li384ELb0ELb1EEENS1_25SingleTileBwdLPTSchedulerILb0ELi96ELb1EEEEEEEEEvNT_6ParamsE)
        /*0314*/ 	.word	0x00000000


	//----- nvinfo : EIATTR_REGCOUNT
	.align		4
.L_142:
        /*0318*/ 	.byte	0x04, 0x2f
        /*031a*/ 	.short	(.L_144 - .L_143)
	.align		4
.L_143:
        /*031c*/ 	.word	index@(_ZN7cutlass13device_kernelIN5flash11enable_sm90INS1_16FlashAttnBwdSm90INS1_25CollectiveMainloopBwdSm90ILi2ELi1ELi1EN4cute5tupleIJNS5_1CILi1EEES8_S8_EEENS6_IJNS7_ILi64EEENS7_ILi96EEENS7_ILi192EEEEEENS_10bfloat16_tEfNS_4arch4Sm90ELb1ELb0ELb1ELb0ELb0ELb0ELb1ELb0ELi3ELi1ELi1ELi1ELb0EEENS1_24CollectiveEpilogueBwdGQAISD_fSG_Li384ELb0ELb0EEENS1_25SingleTileBwdLPTSchedulerILb0ELi96ELb0EEEEEEEEEvNT_6ParamsE)
        /*0320*/ 	.word	0x00000004


	//----- nvinfo : EIATTR_FRAME_SIZE
	.align		4
.L_144:
        /*0324*/ 	.byte	0x04, 0x11
        /*0326*/ 	.short	(.L_146 - .L_145)
	.align		4
.L_145:
        /*0328*/ 	.word	index@(_ZN7cutlass13device_kernelIN5flash11enable_sm90INS1_16FlashAttnBwdSm90INS1_25CollectiveMainloopBwdSm90ILi2ELi1ELi1EN4cute5tupleIJNS5_1CILi1EEES8_S8_EEENS6_IJNS7_ILi64EEENS7_ILi96EEENS7_ILi192EEEEEENS_10bfloat16_tEfNS_4arch4Sm90ELb1ELb0ELb1ELb0ELb0ELb0ELb1ELb0ELi3ELi1ELi1ELi1ELb0EEENS1_24CollectiveEpilogueBwdGQAISD_fSG_Li384ELb0ELb0EEENS1_25SingleTileBwdLPTSchedulerILb0ELi96ELb0EEEEEEEEEvNT_6ParamsE)
        /*032c*/ 	.word	0x00000000


	//----- nvinfo : EIATTR_REGCOUNT
	.align		4
.L_146:
        /*0330*/ 	.byte	0x04, 0x2f
        /*0332*/ 	.short	(.L_148 - .L_147)
	.align		4
.L_147:
        /*0334*/ 	.word	index@(_ZN7cutlass13device_kernelIN5flash11enable_sm90INS1_16FlashAttnBwdSm90INS1_25CollectiveMainloopBwdSm90ILi2ELi1ELi1EN4cute5tupleIJNS5_1CILi1EEES8_S8_EEENS6_IJNS7_ILi64EEENS7_ILi96EEENS7_ILi192EEEEEENS_10bfloat16_tEfNS_4arch4Sm90ELb1ELb0ELb1ELb0ELb1ELb0ELb1ELb0ELi3ELi1ELi1ELi1ELb0EEENS1_21CollectiveEpilogueBwdISD_SE_SG_Li384ELb0ELb1ELi3EEENS1_25SingleTileBwdLPTSchedulerILb0ELi96ELb1EEEEEEEEEvNT_6ParamsE)
        /*0338*/ 	.word	0x00000004


	//----- nvinfo : EIATTR_FRAME_SIZE
	.align		4
.L_148:
        /*033c*/ 	.byte	0x04, 0x11
        /*033e*/ 	.short	(.L_150 - .L_149)
	.align		4
.L_149:
        /*0340*/ 	.word	index@(_ZN7cutlass13device_kernelIN5flash11enable_sm90INS1_16FlashAttnBwdSm90INS1_25CollectiveMainloopBwdSm90ILi2ELi1ELi1EN4cute5tupleIJNS5_1CILi1EEES8_S8_EEENS6_IJNS7_ILi64EEENS7_ILi96EEENS7_ILi192EEEEEENS_10bfloat16_tEfNS_4arch4Sm90ELb1ELb0ELb1ELb0ELb1ELb0ELb1ELb0ELi3ELi1ELi1ELi1ELb0EEENS1_21CollectiveEpilogueBwdISD_SE_SG_Li384ELb0ELb1ELi3EEENS1_25SingleTileBwdLPTSchedulerILb0ELi96ELb1EEEEEEEEEvNT_6ParamsE)
        /*0344*/ 	.word	0x00000000


	//----- nvinfo : EIATTR_REGCOUNT
	.align		4
.L_150:
        /*0348*/ 	.byte	0x04, 0x2f
        /*034a*/ 	.short	(.L_152 - .L_151)
	.align		4
.L_151:
        /*034c*/ 	.word	index@(_ZN7cutlass13device_kernelIN5flash11enable_sm90INS1_16FlashAttnBwdSm90INS1_25CollectiveMainloopBwdSm90ILi2ELi1ELi1EN4cute5tupleIJNS5_1CILi1EEES8_S8_EEENS6_IJNS7_ILi64EEENS7_ILi96EEENS7_ILi192EEEEEENS_10bfloat16_tEfNS_4arch4Sm90ELb1ELb0ELb1ELb0ELb0ELb0ELb1ELb0ELi3ELi1ELi1ELi1ELb0EEENS1_21CollectiveEpilogueBwdISD_SE_SG_Li384ELb0ELb1ELi3EEENS1_25SingleTileBwdLPTSchedulerILb0ELi96ELb0EEEEEEEEEvNT_6ParamsE)
        /*0350*/ 	.word	0x00000004


	//----- nvinfo : EIATTR_FRAME_SIZE
	.align		4
.L_152:
        /*0354*/ 	.byte	0x04, 0x11
        /*0356*/ 	.short	(.L_154 - .L_153)
	.align		4
.L_153:
        /*0358*/ 	.word	index@(_ZN7cutlass13device_kernelIN5flash11enable_sm90INS1_16FlashAttnBwdSm90INS1_25CollectiveMainloopBwdSm90ILi2ELi1ELi1EN4cute5tupleIJNS5_1CILi1EEES8_S8_EEENS6_IJNS7_ILi64EEENS7_ILi96EEENS7_ILi192EEEEEENS_10bfloat16_tEfNS_4arch4Sm90ELb1ELb0ELb1ELb0ELb0ELb0ELb1ELb0ELi3ELi1ELi1ELi1ELb0EEENS1_21CollectiveEpilogueBwdISD_SE_SG_Li384ELb0ELb1ELi3EEENS1_25SingleTileBwdLPTSchedulerILb0ELi96ELb0EEEEEEEEEvNT_6ParamsE)
        /*035c*/ 	.word	0x00000000


	//----- nvinfo : EIATTR_REGCOUNT
	.align		4
.L_154:
        /*0360*/ 	.byte	0x04, 0x2f
        /*0362*/ 	.short	(.L_156 - .L_155)
	.align		4
.L_155:
        /*0364*/ 	.word	index@(_ZN7cutlass13device_kernelIN5flash11enable_sm90INS1_16FlashAttnBwdSm90INS1_25CollectiveMainloopBwdSm90ILi2ELi1ELi1EN4cute5tupleIJNS5_1CILi1EEES8_S8_EEENS6_IJNS7_ILi64EEENS7_ILi96EEENS7_ILi192EEEEEENS_10bfloat16_tEfNS_4arch4Sm90ELb0ELb1ELb1ELb1ELb1ELb0ELb1ELb0ELi3ELi1ELi1ELi1ELb0EEENS1_24CollectiveEpilogueBwdGQAISD_fSG_Li384ELb1ELb1EEENS1_19SingleTileSchedulerILb1ELb0ELb0ELi96EEEEEEEEEvNT_6ParamsE)
        /*0368*/ 	.word	0x00000004


	//----- nvinfo : EIATTR_FRAME_SIZE
	.align		4
.L_156:
        /*036c*/ 	.byte	0x04, 0x11
        /*036e*/ 	.short	(.L_158 - .L_157)
	.align		4
.L_157:
        /*0370*/ 	.word	index@(_ZN7cutlass13device_kernelIN5flash11enable_sm90INS1_16FlashAttnBwdSm90INS1_25CollectiveMainloopBwdSm90ILi2ELi1ELi1EN4cute5tupleIJNS5_1CILi1EEES8_S8_EEENS6_IJNS7_ILi64EEENS7_ILi96EEENS7_ILi192EEEEEENS_10bfloat16_tEfNS_4arch4Sm90ELb0ELb1ELb1ELb1ELb1ELb0ELb1ELb0ELi3ELi1ELi1ELi1ELb0EEENS1_24CollectiveEpilogueBwdGQAISD_fSG_Li384ELb1ELb1EEENS1_19SingleTileSchedulerILb1ELb0ELb0ELi96EEEEEEEEEvNT_6ParamsE)
        /*0374*/ 	.word	0x00000000


	//----- nvinfo : EIATTR_REGCOUNT
	.align		4
.L_158:
        /*0378*/ 	.byte	0x04, 0x2f
        /*037a*/ 	.short	(.L_160 - .L_159)
	.align		4
.L_159:
        /*037c*/ 	.word	index@(_ZN7cutlass13device_kernelIN5flash11enable_sm90INS1_16FlashAttnBwdSm90INS1_25CollectiveMainloopBwdSm90ILi2ELi1ELi1EN4cute5tupleIJNS5_1CILi1EEES8_S8_EEENS6_IJNS7_ILi64EEENS7_ILi96EEENS7_ILi192EEEEEENS_10bfloat16_tEfNS_4arch4Sm90ELb0ELb1ELb1ELb1ELb0ELb0ELb1ELb0ELi3ELi1ELi1ELi1ELb0EEENS1_24CollectiveEpilogueBwdGQAISD_fSG_Li384ELb1ELb0EEENS1_19SingleTileSchedulerILb1ELb0ELb0ELi96EEEEEEEEEvNT_6ParamsE)
        /*0380*/ 	.word	0x00000004


	//----- nvinfo : EIATTR_FRAME_SIZE
	.align		4
.L_160:
        /*0384*/ 	.byte	0x04, 0x11
        /*0386*/ 	.short	(.L_162 - .L_161)
	.align		4
.L_161:
        /*0388*/ 	.word	index@(_ZN7cutlass13device_kernelIN5flash11enable_sm90INS1_16FlashAttnBwdSm90INS1_25CollectiveMainloopBwdSm90ILi2ELi1ELi1EN4cute5tupleIJNS5_1CILi1EEES8_S8_EEENS6_IJNS7_ILi64EEENS7_ILi96EEENS7_ILi192EEEEEENS_10bfloat16_tEfNS_4arch4Sm90ELb0ELb1ELb1ELb1ELb0ELb0ELb1ELb0ELi3ELi1ELi1ELi1ELb0EEENS1_24CollectiveEpilogueBwdGQAISD_fSG_Li384ELb1ELb0EEENS1_19SingleTileSchedulerILb1ELb0ELb0ELi96EEEEEEEEEvNT_6ParamsE)
        /*038c*/ 	.word	0x00000000


	//----- nvinfo : EIATTR_REGCOUNT
	.align		4
.L_162:
        /*0390*/ 	.byte	0x04, 0x2f
        /*0392*/ 	.short	(.L_164 - .L_163)
	.align		4
.L_163:
        /*0394*/ 	.word	index@(_ZN7cutlass13device_kernelIN5flash11enable_sm90INS1_16FlashAttnBwdSm90INS1_25CollectiveMainloopBwdSm90ILi2ELi1ELi1EN4cute5tupleIJNS5_1CILi1EEES8_S8_EEENS6_IJNS7_ILi64EEENS7_ILi96EEENS7_ILi192EEEEEENS_10bfloat16_tEfNS_4arch4Sm90ELb0ELb1ELb1ELb1ELb1ELb0ELb1ELb0ELi3ELi1ELi1ELi1ELb0EEENS1_21CollectiveEpilogueBwdISD_SE_SG_Li384ELb1ELb1ELi3EEENS1_19SingleTileSchedulerILb1ELb0ELb0ELi96EEEEEEEEEvNT_6ParamsE)
        /*0398*/ 	.word	0x00000004


	//----- nvinfo : EIATTR_FRAME_SIZE
	.align		4
.L_164:
        /*039c*/ 	.byte	0x04, 0x11
        /*039e*/ 	.short	(.L_166 - .L_165)
	.align		4
.L_165:
        /*03a0*/ 	.word	index@(_ZN7cutlass13device_kernelIN5flash11enable_sm90INS1_16FlashAttnBwdSm90INS1_25CollectiveMainloopBwdSm90ILi2ELi1ELi1EN4cute5tupleIJNS5_1CILi1EEES8_S8_EEENS6_IJNS7_ILi64EEENS7_ILi96EEENS7_ILi192EEEEEENS_10bfloat16_tEfNS_4arch4Sm90ELb0ELb1ELb1ELb1ELb1ELb0ELb1ELb0ELi3ELi1ELi1ELi1ELb0EEENS1_21CollectiveEpilogueBwdISD_SE_SG_Li384ELb1ELb1ELi3EEENS1_19SingleTileSchedulerILb1ELb0ELb0ELi96EEEEEEEEEvNT_6ParamsE)
        /*03a4*/ 	.word	0x00000000


	//----- nvinfo : EIATTR_REGCOUNT
	.align		4
.L_166:
        /*03a8*/ 	.byte	0x04, 0x2f
        /*03aa*/ 	.short	(.L_168 - .L_167)
	.align		4
.L_167:
        /*03ac*/ 	.word	index@(_ZN7cutlass13device_kernelIN5flash11enable_sm90INS1_16FlashAttnBwdSm90INS1_25CollectiveMainloopBwdSm90ILi2ELi1ELi1EN4cute5tupleIJNS5_1CILi1EEES8_S8_EEENS6_IJNS7_ILi64EEENS7_ILi96EEENS7_ILi192EEEEEENS_10bfloat16_tEfNS_4arch4Sm90ELb0ELb1ELb1ELb1ELb0ELb0ELb1ELb0ELi3ELi1ELi1ELi1ELb0EEENS1_21CollectiveEpilogueBwdISD_SE_SG_Li384ELb1ELb1ELi3EEENS1_19SingleTileSchedulerILb1ELb0ELb0ELi96EEEEEEEEEvNT_6ParamsE)
        /*03b0*/ 	.word	0x00000004


	//----- nvinfo : EIATTR_FRAME_SIZE
	.align		4
.L_168:
        /*03b4*/ 	.byte	0x04, 0x11
        /*03b6*/ 	.short	(.L_170 - .L_169)
	.align		4
.L_169:
        /*03b8*/ 	.word	index@(_ZN7cutlass13device_kernelIN5flash11enable_sm90INS1_16FlashAttnBwdSm90INS1_25CollectiveMainloopBwdSm90ILi2ELi1ELi1EN4cute5tupleIJNS5_1CILi1EEES8_S8_EEENS6_IJNS7_ILi64EEENS7_ILi96EEENS7_ILi192EEEEEENS_10bfloat16_tEfNS_4arch4Sm90ELb0ELb1ELb1ELb1ELb0ELb0ELb1ELb0ELi3ELi1ELi1ELi1ELb0EEENS1_21CollectiveEpilogueBwdISD_SE_SG_Li384ELb1ELb1ELi3EEENS1_19SingleTileSchedulerILb1ELb0ELb0ELi96EEEEEEEEEvNT_6ParamsE)
        /*03bc*/ 	.word	0x00000000


	//----- nvinfo : EIATTR_REGCOUNT
	.align		4
.L_170:
        /*03c0*/ 	.byte	0x04, 0x2f
        /*03c2*/ 	.short	(.L_172 - .L_171)
	.align		4
.L_171:
        /*03c4*/ 	.word	index@(_ZN7cutlass13device_kernelIN5flash11enable_sm90INS1_16FlashAttnBwdSm90INS1_25CollectiveMainloopBwdSm90ILi2ELi1ELi1EN4cute5tupleIJNS5_1CILi1EEES8_S8_EEENS6_IJNS7_ILi64EEENS7_ILi96EEENS7_ILi192EEEEEENS_10bfloat16_tEfNS_4arch4Sm90ELb0ELb1ELb1ELb0ELb1ELb0ELb1ELb0ELi3ELi1ELi1ELi1ELb0EEENS1_24CollectiveEpilogueBwdGQAISD_fSG_Li384ELb0ELb1EEENS1_19SingleTileSchedulerILb0ELb0ELb0ELi96EEEEEEEEEvNT_6ParamsE)
        /*03c8*/ 	.word	0x00000004


	//----- nvinfo : EIATTR_FRAME_SIZE
	.align		4
.L_172:
        /*03cc*/ 	.byte	0x04, 0x11
        /*03ce*/ 	.short	(.L_174 - .L_173)
	.align		4
.L_173:
        /*03d0*/ 	.word	index@(_ZN7cutlass13device_kernelIN5flash11enable_sm90INS1_16FlashAttnBwdSm90INS1_25CollectiveMainloopBwdSm90ILi2ELi1ELi1EN4cute5tupleIJNS5_1CILi1EEES8_S8_EEENS6_IJNS7_ILi64EEENS7_ILi96EEENS7_ILi192EEEEEENS_10bfloat16_tEfNS_4arch4Sm90ELb0ELb1ELb1ELb0ELb1ELb0ELb1ELb0ELi3ELi1ELi1ELi1ELb0EEENS1_24CollectiveEpilogueBwdGQAISD_fSG_Li384ELb0ELb1EEENS1_19SingleTileSchedulerILb0ELb0ELb0ELi96EEEEEEEEEvNT_6ParamsE)
        /*03d4*/ 	.word	0x00000000


	//----- nvinfo : EIATTR_REGCOUNT
	.align		4
.L_174:
        /*03d8*/ 	.byte	0x04, 0x2f
        /*03da*/ 	.short	(.L_176 - .L_175)
	.align		4
.L_175:
        /*03dc*/ 	.word	index@(_ZN7cutlass13device_kernelIN5flash11enable_sm90INS1_16FlashAttnBwdSm90INS1_25CollectiveMainloopBwdSm90ILi2ELi1ELi1EN4cute5tupleIJNS5_1CILi1EEES8_S8_EEENS6_IJNS7_ILi64EEENS7_ILi96EEENS7_ILi192EEEEEENS_10bfloat16_tEfNS_4arch4Sm90ELb0ELb1ELb1ELb0ELb0ELb0ELb1ELb0ELi3ELi1ELi1ELi1ELb0EEENS1_24CollectiveEpilogueBwdGQAISD_fSG_Li384ELb0ELb0EEENS1_19SingleTileSchedulerILb0ELb0ELb0ELi96EEEEEEEEEvNT_6ParamsE)
        /*03e0*/ 	.word	0x00000004


	//----- nvinfo : EIATTR_FRAME_SIZE
	.align		4
.L_176:
        /*03e4*/ 	.byte	0x04, 0x11
        /*03e6*/ 	.short	(.L_178 - .L_177)
	.align		4
.L_177:
        /*03e8*/ 	.word	index@(_ZN7cutlass13device_kernelIN5flash11enable_sm90INS1_16FlashAttnBwdSm90INS1_25CollectiveMainloopBwdSm90ILi2ELi1ELi1EN4cute5tupleIJNS5_1CILi1EEES8_S8_EEENS6_IJNS7_ILi64EEENS7_ILi96EEENS7_ILi192EEEEEENS_10bfloat16_tEfNS_4arch4Sm90ELb0ELb1ELb1ELb0ELb0ELb0ELb1ELb0ELi3ELi1ELi1ELi1ELb0EEENS1_24CollectiveEpilogueBwdGQAISD_fSG_Li384ELb0ELb0EEENS1_19SingleTileSchedulerILb0ELb0ELb0ELi96EEEEEEEEEvNT_6ParamsE)
        /*03ec*/ 	.word	0x00000000


	//----- nvinfo : EIATTR_REGCOUNT
	.align		4
.L_178:
        /*03f0*/ 	.byte	0x04, 0x2f
        /*03f2*/ 	.short	(.L_180 - .L_179)
	.align		4
.L_179:
        /*03f4*/ 	.word	index@(_ZN7cutlass13device_kernelIN5flash11enable_sm90INS1_16FlashAttnBwdSm90INS1_25CollectiveMainloopBwdSm90ILi2ELi1ELi1EN4cute5tupleIJNS5_1CILi1EEES8_S8_EEENS6_IJNS7_ILi64EEENS7_ILi96EEENS7_ILi192EEEEEENS_10bfloat16_tEfNS_4arch4Sm90ELb0ELb1ELb1ELb0ELb1ELb0ELb1ELb0ELi3ELi1ELi1ELi1ELb0EEENS1_21CollectiveEpilogueBwdISD_SE_SG_Li384ELb0ELb1ELi3EEENS1_19SingleTileSchedulerILb0ELb0ELb0ELi96EEEEEEEEEvNT_6ParamsE)
        /*03f8*/ 	.word	0x00000004


	//----- nvinfo : EIATTR_FRAME_SIZE
	.align		4
.L_180:
        /*03fc*/ 	.byte	0x04, 0x11
        /*03fe*/ 	.short	(.L_182 - .L_181)
	.align		4
.L_181:
        /*0400*/ 	.word	index@(_ZN7cutlass13device_kernelIN5flash11enable_sm90INS1_16FlashAttnBwdSm90INS1_25CollectiveMainloopBwdSm90ILi2ELi1ELi1EN4cute5tupleIJNS5_1CILi1EEES8_S8_EEENS6_IJNS7_ILi64EEENS7_ILi96EEENS7_ILi192EEEEEENS_10bfloat16_tEfNS_4arch4Sm90ELb0ELb1ELb1ELb0ELb1ELb0ELb1ELb0ELi3ELi1ELi1ELi1ELb0EEENS1_21CollectiveEpilogueBwdISD_SE_SG_Li384ELb0ELb1ELi3EEENS1_19SingleTileSchedulerILb0ELb0ELb0ELi96EEEEEEEEEvNT_6ParamsE)
        /*0404*/ 	.word	0x00000000


	//----- nvinfo : EIATTR_REGCOUNT
	.align		4
.L_182:
        /*0408*/ 	.byte	0x04, 0x2f
        /*040a*/ 	.short	(.L_184 - .L_183)
	.align		4
.L_183:
        /*040c*/ 	.word	index@(_ZN7cutlass13device_kernelIN5flash11enable_sm90INS1_16FlashAttnBwdSm90INS1_25CollectiveMainloopBwdSm90ILi2ELi1ELi1EN4cute5tupleIJNS5_1CILi1EEES8_S8_EEENS6_IJNS7_ILi64EEENS7_ILi96EEENS7_ILi192EEEEEENS_10bfloat16_tEfNS_4arch4Sm90ELb0ELb1ELb1ELb0ELb0ELb0ELb1ELb0ELi3ELi1ELi1ELi1ELb0EEENS1_21CollectiveEpilogueBwdISD_SE_SG_Li384ELb0ELb1ELi3EEENS1_19SingleTileSchedulerILb0ELb0ELb0ELi96EEEEEEEEEvNT_6ParamsE)
        /*0410*/ 	.word	0x00000004


	//----- nvinfo : EIATTR_FRAME_SIZE
	.align		4
.L_184:
        /*0414*/ 	.byte	0x04, 0x11
        /*0416*/ 	.short	(.L_186 - .L_185)
	.align		4
.L_185:
        /*0418*/ 	.word	index@(_ZN7cutlass13device_kernelIN5flash11enable_sm90INS1_16FlashAttnBwdSm90INS1_25CollectiveMainloopBwdSm90ILi2ELi1ELi1EN4cute5tupleIJNS5_1CILi1EEES8_S8_EEENS6_IJNS7_ILi64EEENS7_ILi96EEENS7_ILi192EEEEEENS_10bfloat16_tEfNS_4arch4Sm90ELb0ELb1ELb1ELb0ELb0ELb0ELb1ELb0ELi3ELi1ELi1ELi1ELb0EEENS1_21CollectiveEpilogueBwdISD_SE_SG_Li384ELb0ELb1ELi3EEENS1_19SingleTileSchedulerILb0ELb0ELb0ELi96EEEEEEEEEvNT_6ParamsE)
        /*041c*/ 	.word	0x00000000


	//----- nvinfo : EIATTR_REGCOUNT
	.align		4
.L_186:
        /*0420*/ 	.byte	0x04, 0x2f
        /*0422*/ 	.short	(.L_188 - .L_187)
	.align		4
.L_187:
        /*0424*/ 	.word	index@(_ZN7cutlass13device_kernelIN5flash11enable_sm90INS1_16FlashAttnBwdSm90INS1_25CollectiveMainloopBwdSm90ILi2ELi1ELi1EN4cute5tupleIJNS5_1CILi1EEES8_S8_EEENS6_IJNS7_ILi64EEENS7_ILi96EEENS7_ILi192EEEEEENS_10bfloat16_tEfNS_4arch4Sm90ELb0ELb0ELb1ELb1ELb1ELb0ELb1ELb0ELi3ELi1ELi1ELi1ELb0EEENS1_24CollectiveEpilogueBwdGQAISD_fSG_Li384ELb1ELb1EEENS1_19SingleTileSchedulerILb1ELb0ELb0ELi96EEEEEEEEEvNT_6ParamsE)
        /*0428*/ 	.word	0x00000004


	//----- nvinfo : EIATTR_FRAME_SIZE
	.align		4
.L_188:
        /*042c*/ 	.byte	0x04, 0x11
        /*042e*/ 	.short	(.L_190 - .L_189)
	.align		4
.L_189:
        /*0430*/ 	.word	index@(_ZN7cutlass13device_kernelIN5flash11enable_sm90INS1_16FlashAttnBwdSm90INS1_25CollectiveMainloopBwdSm90ILi2ELi1ELi1EN4cute5tupleIJNS5_1CILi1EEES8_S8_EEENS6_IJNS7_ILi64EEENS7_ILi96EEENS7_ILi192EEEEEENS_10bfloat16_tEfNS_4arch4Sm90ELb0ELb0ELb1ELb1ELb1ELb0ELb1ELb0ELi3ELi1ELi1ELi1ELb0EEENS1_24CollectiveEpilogueBwdGQAISD_fSG_Li384ELb1ELb1EEENS1_19SingleTileSchedulerILb1ELb0ELb0ELi96EEEEEEEEEvNT_6ParamsE)
        /*0434*/ 	.word	0x00000000


	//----- nvinfo : EIATTR_REGCOUNT
	.align		4
.L_190:
        /*0438*/ 	.byte	0x04, 0x2f
        /*043a*/ 	.short	(.L_192 - .L_191)
	.align		4
.L_191:
        /*043c*/ 	.word	index@(_ZN7cutlass13device_kernelIN5flash11enable_sm90INS1_16FlashAttnBwdSm90INS1_25CollectiveMainloopBwdSm90ILi2ELi1ELi1EN4cute5tupleIJNS5_1CILi1EEES8_S8_EEENS6_IJNS7_ILi64EEENS7_ILi96EEENS7_ILi192EEEEEENS_10bfloat16_tEfNS_4arch4Sm90ELb0ELb0ELb1ELb1ELb0ELb0ELb1ELb0ELi3ELi1ELi1ELi1ELb0EEENS1_24CollectiveEpilogueBwdGQAISD_fSG_Li384ELb1ELb0EEENS1_19SingleTileSchedulerILb1ELb0ELb0ELi96EEEEEEEEEvNT_6ParamsE)
        /*0440*/ 	.word	0x00000004


	//----- nvinfo : EIATTR_FRAME_SIZE
	.align		4
.L_192:
        /*0444*/ 	.byte	0x04, 0x11
        /*0446*/ 	.short	(.L_194 - .L_193)
	.align		4
.L_193:
        /*0448*/ 	.word	index@(_ZN7cutlass13device_kernelIN5flash11enable_sm90INS1_16FlashAttnBwdSm90INS1_25CollectiveMainloopBwdSm90ILi2ELi1ELi1EN4cute5tupleIJNS5_1CILi1EEES8_S8_EEENS6_IJNS7_ILi64EEENS7_ILi96EEENS7_ILi192EEEEEENS_10bfloat16_tEfNS_4arch4Sm90ELb0ELb0ELb1ELb1ELb0ELb0ELb1ELb0ELi3ELi1ELi1ELi1ELb0EEENS1_24CollectiveEpilogueBwdGQAISD_fSG_Li384ELb1ELb0EEENS1_19SingleTileSchedulerILb1ELb0ELb0ELi96EEEEEEEEEvNT_6ParamsE)
        /*044c*/ 	.word	0x00000000


	//----- nvinfo : EIATTR_REGCOUNT
	.align		4
.L_194:
        /*0450*/ 	.byte	0x04, 0x2f
        /*0452*/ 	.short	(.L_196 - .L_195)
	.align		4
.L_195:
        /*0454*/ 	.word	index@(_ZN7cutlass13device_kernelIN5flash11enable_sm90INS1_16FlashAttnBwdSm90INS1_25CollectiveMainloopBwdSm90ILi2ELi1ELi1EN4cute5tupleIJNS5_1CILi1EEES8_S8_EEENS6_IJNS7_ILi64EEENS7_ILi96EEENS7_ILi192EEEEEENS_10bfloat16_tEfNS_4arch4Sm90ELb0ELb0ELb1ELb1ELb1ELb0ELb1ELb0ELi3ELi1ELi1ELi1ELb0EEENS1_21CollectiveEpilogueBwdISD_SE_SG_Li384ELb1ELb1ELi3EEENS1_19SingleTileSchedulerILb1ELb0ELb0ELi96EEEEEEEEEvNT_6ParamsE)
        /*0458*/ 	.word	0x00000004


	//----- nvinfo : EIATTR_FRAME_SIZE
	.align		4
.L_196:
        /*045c*/ 	.byte	0x04, 0x11
        /*045e*/ 	.short	(.L_198 - .L_197)
	.align		4
.L_197:
        /*0460*/ 	.word	index@(_ZN7cutlass13device_kernelIN5flash11enable_sm90INS1_16FlashAttnBwdSm90INS1_25CollectiveMainloopBwdSm90ILi2ELi1ELi1EN4cute5tupleIJNS5_1CILi1EEES8_S8_EEENS6_IJNS7_ILi64EEENS7_ILi96EEENS7_ILi192EEEEEENS_10bfloat16_tEfNS_4arch4Sm90ELb0ELb0ELb1ELb1ELb1ELb0ELb1ELb0ELi3ELi1ELi1ELi1ELb0EEENS1_21CollectiveEpilogueBwdISD_SE_SG_Li384ELb1ELb1ELi3EEENS1_19SingleTileSchedulerILb1ELb0ELb0ELi96EEEEEEEEEvNT_6ParamsE)
        /*0464*/ 	.word	0x00000000


	//----- nvinfo : EIATTR_REGCOUNT
	.align		4
.L_198:
        /*0468*/ 	.byte	0x04, 0x2f
        /*046a*/ 	.short	(.L_200 - .L_199)
	.align		4
.L_199:
        /*046c*/ 	.word	index@(_ZN7cutlass13device_kernelIN5flash11enable_sm90INS1_16FlashAttnBwdSm90INS1_25CollectiveMainloopBwdSm90ILi2ELi1ELi1EN4cute5tupleIJNS5_1CILi1EEES8_S8_EEENS6_IJNS7_ILi64EEENS7_ILi96EEENS7_ILi192EEEEEENS_10bfloat16_tEfNS_4arch4Sm90ELb0ELb0ELb1ELb1ELb0ELb0ELb1ELb0ELi3ELi1ELi1ELi1ELb0EEENS1_21CollectiveEpilogueBwdISD_SE_SG_Li384ELb1ELb1ELi3EEENS1_19SingleTileSchedulerILb1ELb0ELb0ELi96EEEEEEEEEvNT_6ParamsE)
        /*0470*/ 	.word	0x00000004


	//----- nvinfo : EIATTR_FRAME_SIZE
	.align		4
.L_200:
        /*0474*/ 	.byte	0x04, 0x11
        /*0476*/ 	.short	(.L_202 - .L_201)
	.align		4
.L_201:
        /*0478*/ 	.word	index@(_ZN7cutlass13device_kernelIN5flash11enable_sm90INS1_16FlashAttnBwdSm90INS1_25CollectiveMainloopBwdSm90ILi2ELi1ELi1EN4cute5tupleIJNS5_1CILi1EEES8_S8_EEENS6_IJNS7_ILi64EEENS7_ILi96EEENS7_ILi192EEEEEENS_10bfloat16_tEfNS_4arch4Sm90ELb0ELb0ELb1ELb1ELb0ELb0ELb1ELb0ELi3ELi1ELi1ELi1ELb0EEENS1_21CollectiveEpilogueBwdISD_SE_SG_Li384ELb1ELb1ELi3EEENS1_19SingleTileSchedulerILb1ELb0ELb0ELi96EEEEEEEEEvNT_6ParamsE)
        /*047c*/ 	.word	0x00000000


	//----- nvinfo : EIATTR_REGCOUNT
	.align		4
.L_202:
        /*0480*/ 	.byte	0x04, 0x2f
        /*0482*/ 	.short	(.L_204 - .L_203)
	.align		4
.L_203:
        /*0484*/ 	.word	index@(_ZN7cutlass13device_kernelIN5flash11enable_sm90INS1_16FlashAttnBwdSm90INS1_25CollectiveMainloopBwdSm90ILi2ELi1ELi1EN4cute5tupleIJNS5_1CILi1EEES8_S8_EEENS6_IJNS7_ILi64EEENS7_ILi96EEENS7_ILi192EEEEEENS_10bfloat16_tEfNS_4arch4Sm90ELb0ELb0ELb1ELb0ELb1ELb0ELb1ELb0ELi3ELi1ELi1ELi1ELb0EEENS1_24CollectiveEpilogueBwdGQAISD_fSG_Li384ELb0ELb1EEENS1_19SingleTileSchedulerILb0ELb0ELb0ELi96EEEEEEEEEvNT_6ParamsE)
        /*0488*/ 	.word	0x00000004


	//----- nvinfo : EIATTR_FRAME_SIZE
	.align		4
.L_204:
        /*048c*/ 	.byte	0x04, 0x11
        /*048e*/ 	.short	(.L_206 - .L_205)
	.align		4
.L_205:
        /*0490*/ 	.word	index@(_ZN7cutlass13device_kernelIN5flash11enable_sm90INS1_16FlashAttnBwdSm90INS1_25CollectiveMainloopBwdSm90ILi2ELi1ELi1EN4cute5tupleIJNS5_1CILi1EEES8_S8_EEENS6_IJNS7_ILi64EEENS7_ILi96EEENS7_ILi192EEEEEENS_10bfloat16_tEfNS_4arch4Sm90ELb0ELb0ELb1ELb0ELb1ELb0ELb1ELb0ELi3ELi1ELi1ELi1ELb0EEENS1_24CollectiveEpilogueBwdGQAISD_fSG_Li384ELb0ELb1EEENS1_19SingleTileSchedulerILb0ELb0ELb0ELi96EEEEEEEEEvNT_6ParamsE)
        /*0494*/ 	.word	0x00000000


	//----- nvinfo : EIATTR_REGCOUNT
	.align		4
.L_206:
        /*0498*/ 	.byte	0x04, 0x2f
        /*049a*/ 	.short	(.L_208 - .L_207)
	.align		4
.L_207:
        /*049c*/ 	.word	index@(_ZN7cutlass13device_kernelIN5flash11enable_sm90INS1_16FlashAttnBwdSm90INS1_25CollectiveMainloopBwdSm90ILi2ELi1ELi1EN4cute5tupleIJNS5_1CILi1EEES8_S8_EEENS6_IJNS7_ILi64EEENS7_ILi96EEENS7_ILi192EEEEEENS_10bfloat16_tEfNS_4arch4Sm90ELb0ELb0ELb1ELb0ELb0ELb0ELb1ELb0ELi3ELi1ELi1ELi1ELb0EEENS1_24CollectiveEpilogueBwdGQAISD_fSG_Li384ELb0ELb0EEENS1_19SingleTileSchedulerILb0ELb0ELb0ELi96EEEEEEEEEvNT_6ParamsE)
        /*04a0*/ 	.word	0x00000004


	//----- nvinfo : EIATTR_FRAME_SIZE
	.align		4
.L_208:
        /*04a4*/ 	.byte	0x04, 0x11
        /*04a6*/ 	.short	(.L_210 - .L_209)
	.align		4
.L_209:
        /*04a8*/ 	.word	index@(_ZN7cutlass13device_kernelIN5flash11enable_sm90INS1_16FlashAttnBwdSm90INS1_25CollectiveMainloopBwdSm90ILi2ELi1ELi1EN4cute5tupleIJNS5_1CILi1EEES8_S8_EEENS6_IJNS7_ILi64EEENS7_ILi96EEENS7_ILi192EEEEEENS_10bfloat16_tEfNS_4arch4Sm90ELb0ELb0ELb1ELb0ELb0ELb0ELb1ELb0ELi3ELi1ELi1ELi1ELb0EEENS1_24CollectiveEpilogueBwdGQAISD_fSG_Li384ELb0ELb0EEENS1_19SingleTileSchedulerILb0ELb0ELb0ELi96EEEEEEEEEvNT_6ParamsE)
        /*04ac*/ 	.word	0x00000000


	//----- nvinfo : EIATTR_REGCOUNT
	.align		4
.L_210:
        /*04b0*/ 	.byte	0x04, 0x2f
        /*04b2*/ 	.short	(.L_212 - .L_211)
	.align		4
.L_211:
        /*04b4*/ 	.word	index@(_ZN7cutlass13device_kernelIN5flash11enable_sm90INS1_16FlashAttnBwdSm90INS1_25CollectiveMainloopBwdSm90ILi2ELi1ELi1EN4cute5tupleIJNS5_1CILi1EEES8_S8_EEENS6_IJNS7_ILi64EEENS7_ILi96EEENS7_ILi192EEEEEENS_10bfloat16_tEfNS_4arch4Sm90ELb0ELb0ELb1ELb0ELb1ELb0ELb1ELb0ELi3ELi1ELi1ELi1ELb0EEENS1_21CollectiveEpilogueBwdISD_SE_SG_Li384ELb0ELb1ELi3EEENS1_19SingleTileSchedulerILb0ELb0ELb0ELi96EEEEEEEEEvNT_6ParamsE)
        /*04b8*/ 	.word	0x00000004


	//----- nvinfo : EIATTR_FRAME_SIZE
	.align		4
.L_212:
        /*04bc*/ 	.byte	0x04, 0x11
        /*04be*/ 	.short	(.L_214 - .L_213)
	.align		4
.L_213:
        /*04c0*/ 	.word	index@(_ZN7cutlass13device_kernelIN5flash11enable_sm90INS1_16FlashAttnBwdSm90INS1_25CollectiveMainloopBwdSm90ILi2ELi1ELi1EN4cute5tupleIJNS5_1CILi1EEES8_S8_EEENS6_IJNS7_ILi64EEENS7_ILi96EEENS7_ILi192EEEEEENS_10bfloat16_tEfNS_4arch4Sm90ELb0ELb0ELb1ELb0ELb1ELb0ELb1ELb0ELi3ELi1ELi1ELi1ELb0EEENS1_21CollectiveEpilogueBwdISD_SE_SG_Li384ELb0ELb1ELi3EEENS1_19SingleTileSchedulerILb0ELb0ELb0ELi96EEEEEEEEEvNT_6ParamsE)
        /*04c4*/ 	.word	0x00000000


	//----- nvinfo : EIATTR_REGCOUNT
	.align		4
.L_214:
        /*04c8*/ 	.byte	0x04, 0x2f
        /*04ca*/ 	.short	(.L_216 - .L_215)
	.align		4
.L_215:
        /*04cc*/ 	.word	index@(_ZN7cutlass13device_kernelIN5flash11enable_sm90INS1_16FlashAttnBwdSm90INS1_25CollectiveMainloopBwdSm90ILi2ELi1ELi1EN4cute5tupleIJNS5_1CILi1EEES8_S8_EEENS6_IJNS7_ILi64EEENS7_ILi96EEENS7_ILi192EEEEEENS_10bfloat16_tEfNS_4arch4Sm90ELb0ELb0ELb1ELb0ELb0ELb0ELb1ELb0ELi3ELi1ELi1ELi1ELb0EEENS1_21CollectiveEpilogueBwdISD_SE_SG_Li384ELb0ELb1ELi3EEENS1_19SingleTileSchedulerILb0ELb0ELb0ELi96EEEEEEEEEvNT_6ParamsE)
        /*04d0*/ 	.word	0x00000004


	//----- nvinfo : EIATTR_FRAME_SIZE
	.align		4
.L_216:
        /*04d4*/ 	.byte	0x04, 0x11
        /*04d6*/ 	.short	(.L_218 - .L_217)
	.align		4
.L_217:
        /*04d8*/ 	.word	index@(_ZN7cutlass13device_kernelIN5flash11enable_sm90INS1_16FlashAttnBwdSm90INS1_25CollectiveMainloopBwdSm90ILi2ELi1ELi1EN4cute5tupleIJNS5_1CILi1EEES8_S8_EEENS6_IJNS7_ILi64EEENS7_ILi96EEENS7_ILi192EEEEEENS_10bfloat16_tEfNS_4arch4Sm90ELb0ELb0ELb1ELb0ELb0ELb0ELb1ELb0ELi3ELi1ELi1ELi1ELb0EEENS1_21CollectiveEpilogueBwdISD_SE_SG_Li384ELb0ELb1ELi3EEENS1_19SingleTileSchedulerILb0ELb0ELb0ELi96EEEEEEEEEvNT_6ParamsE)
        /*04dc*/ 	.word	0x00000000


	//----- nvinfo : EIATTR_MIN_STACK_SIZE
	.align		4
.L_218:
        /*04e0*/ 	.byte	0x04, 0x12
        /*04e2*/ 	.short	(.L_220 - .L_219)
	.align		4
.L_219:
        /*04e4*/ 	.word	index@(_ZN7cutlass13device_kernelIN5flash11enable_sm90INS1_16FlashAttnBwdSm90INS1_25CollectiveMainloopBwdSm90ILi2ELi1ELi1EN4cute5tupleIJNS5_1CILi1EEES8_S8_EEENS6_IJNS7_ILi64EEENS7_ILi96EEENS7_ILi192EEEEEENS_10bfloat16_tEfNS_4arch4Sm90ELb0ELb0ELb1ELb0ELb0ELb0ELb1ELb0ELi3ELi1ELi1ELi1ELb0EEENS1_21CollectiveEpilogueBwdISD_SE_SG_Li384ELb0ELb1ELi3EEENS1_19SingleTileSchedulerILb0ELb0ELb0ELi96EEEEEEEEEvNT_6ParamsE)
        /*04e8*/ 	.word	0x00000000


	//----- nvinfo : EIATTR_MIN_STACK_SIZE
	.align		4
.L_220:
        /*04ec*/ 	.byte	0x04, 0x12
        /*04ee*/ 	.short	(.L_222 - .L_221)
	.align		4
.L_221:
        /*04f0*/ 	.word	index@(_ZN7cutlass13device_kernelIN5flash11enable_sm90INS1_16FlashAttnBwdSm90INS1_25CollectiveMainloopBwdSm90ILi2ELi1ELi1EN4cute5tupleIJNS5_1CILi1EEES8_S8_EEENS6_IJNS7_ILi64EEENS7_ILi96EEENS7_ILi192EEEEEENS_10bfloat16_tEfNS_4arch4Sm90ELb0ELb0ELb1ELb0ELb1ELb0ELb1ELb0ELi3ELi1ELi1ELi1ELb0EEENS1_21CollectiveEpilogueBwdISD_SE_SG_Li384ELb0ELb1ELi3EEENS1_19SingleTileSchedulerILb0ELb0ELb0ELi96EEEEEEEEEvNT_6ParamsE)
        /*04f4*/ 	.word	0x00000000


	//----- nvinfo : EIATTR_MIN_STACK_SIZE
	.align		4
.L_222:
        /*04f8*/ 	.byte	0x04, 0x12
        /*04fa*/ 	.short	(.L_224 - .L_223)
	.align		4
.L_223:
        /*04fc*/ 	.word	index@(_ZN7cutlass13device_kernelIN5flash11enable_sm90INS1_16FlashAttnBwdSm90INS1_25CollectiveMainloopBwdSm90ILi2ELi1ELi1EN4cute5tupleIJNS5_1CILi1EEES8_S8_EEENS6_IJNS7_ILi64EEENS7_ILi96EEENS7_ILi192EEEEEENS_10bfloat16_tEfNS_4arch4Sm90ELb0ELb0ELb1ELb0ELb0ELb0ELb1ELb0ELi3ELi1ELi1ELi1ELb0EEENS1_24CollectiveEpilogueBwdGQAISD_fSG_Li384ELb0ELb0EEENS1_19SingleTileSchedulerILb0ELb0ELb0ELi96EEEEEEEEEvNT_6ParamsE)
        /*0500*/ 	.word	0x00000000


	//----- nvinfo : EIATTR_MIN_STACK_SIZE
	.align		4
.L_224:
        /*0504*/ 	.byte	0x04, 0x12
        /*0506*/ 	.short	(.L_226 - .L_225)
	.align		4
.L_225:
        /*0508*/ 	.word	index@(_ZN7cutlass13device_kernelIN5flash11enable_sm90INS1_16FlashAttnBwdSm90INS1_25CollectiveMainloopBwdSm90ILi2ELi1ELi1EN4cute5tupleIJNS5_1CILi1EEES8_S8_EEENS6_IJNS7_ILi64EEENS7_ILi96EEENS7_ILi192EEEEEENS_10bfloat16_tEfNS_4arch4Sm90ELb0ELb0ELb1ELb0ELb1ELb0ELb1ELb0ELi3ELi1ELi1ELi1ELb0EEENS1_24CollectiveEpilogueBwdGQAISD_fSG_Li384ELb0ELb1EEENS1_19SingleTileSchedulerILb0ELb0ELb0ELi96EEEEEEEEEvNT_6ParamsE)
        /*050c*/ 	.word	0x00000000


	//----- nvinfo : EIATTR_MIN_STACK_SIZE
	.align		4
.L_226:
        /*0510*/ 	.byte	0x04, 0x12
        /*0512*/ 	.short	(.L_228 - .L_227)
	.align		4
.L_227:
        /*0514*/ 	.word	index@(_ZN7cutlass13device_kernelIN5flash11enable_sm90INS1_16FlashAttnBwdSm90INS1_25CollectiveMainloopBwdSm90ILi2ELi1ELi1EN4cute5tupleIJNS5_1CILi1EEES8_S8_EEENS6_IJNS7_ILi64EEENS7_ILi96EEENS7_ILi192EEEEEENS_10bfloat16_tEfNS_4arch4Sm90ELb0ELb0ELb1ELb1ELb0ELb0ELb1ELb0ELi3ELi1ELi1ELi1ELb0EEENS1_21CollectiveEpilogueBwdISD_SE_SG_Li384ELb1ELb1ELi3EEENS1_19SingleTileSchedulerILb1ELb0ELb0ELi96EEEEEEEEEvNT_6ParamsE)
        /*0518*/ 	.word	0x00000000


	//----- nvinfo : EIATTR_MIN_STACK_SIZE
	.align		4
.L_228:
        /*051c*/ 	.byte	0x04, 0x12
        /*051e*/ 	.short	(.L_230 - .L_229)
	.align		4
.L_229:
        /*0520*/ 	.word	index@(_ZN7cutlass13device_kernelIN5flash11enable_sm90INS1_16FlashAttnBwdSm90INS1_25CollectiveMainloopBwdSm90ILi2ELi1ELi1EN4cute5tupleIJNS5_1CILi1EEES8_S8_EEENS6_IJNS7_ILi64EEENS7_ILi96EEENS7_ILi192EEEEEENS_10bfloat16_tEfNS_4arch4Sm90ELb0ELb0ELb1ELb1ELb1ELb0ELb1ELb0ELi3ELi1ELi1ELi1ELb0EEENS1_21CollectiveEpilogueBwdISD_SE_SG_Li384ELb1ELb1ELi3EEENS1_19SingleTileSchedulerILb1ELb0ELb0ELi96EEEEEEEEEvNT_6ParamsE)
        /*0524*/ 	.word	0x00000000


	//----- nvinfo : EIATTR_MIN_STACK_SIZE
	.align		4
.L_230:
        /*0528*/ 	.byte	0x04, 0x12
        /*052a*/ 	.short	(.L_232 - .L_231)
	.align		4
.L_231:
        /*052c*/ 	.word	index@(_ZN7cutlass13device_kernelIN5flash11enable_sm90INS1_16FlashAttnBwdSm90INS1_25CollectiveMainloopBwdSm90ILi2ELi1ELi1EN4cute5tupleIJNS5_1CILi1EEES8_S8_EEENS6_IJNS7_ILi64EEENS7_ILi96EEENS7_ILi192EEEEEENS_10bfloat16_tEfNS_4arch4Sm90ELb0ELb0ELb1ELb1ELb0ELb0ELb1ELb0ELi3ELi1ELi1ELi1ELb0EEENS1_24CollectiveEpilogueBwdGQAISD_fSG_Li384ELb1ELb0EEENS1_19SingleTileSchedulerILb1ELb0ELb0ELi96EEEEEEEEEvNT_6ParamsE)
        /*0530*/ 	.word	0x00000000


	//----- nvinfo : EIATTR_MIN_STACK_SIZE
	.align		4
.L_232:
        /*0534*/ 	.byte	0x04, 0x12
        /*0536*/ 	.short	(.L_234 - .L_233)
	.align		4
.L_233:
        /*0538*/ 	.word	index@(_ZN7cutlass13device_kernelIN5flash11enable_sm90INS1_16FlashAttnBwdSm90INS1_25CollectiveMainloopBwdSm90ILi2ELi1ELi1EN4cute5tupleIJNS5_1CILi1EEES8_S8_EEENS6_IJNS7_ILi64EEENS7_ILi96EEENS7_ILi192EEEEEENS_10bfloat16_tEfNS_4arch4Sm90ELb0ELb0ELb1ELb1ELb1ELb0ELb1ELb0ELi3ELi1ELi1ELi1ELb0EEENS1_24CollectiveEpilogueBwdGQAISD_fSG_Li384ELb1ELb1EEENS1_19SingleTileSchedulerILb1ELb0ELb0ELi96EEEEEEEEEvNT_6ParamsE)
        /*053c*/ 	.word	0x00000000


	//----- nvinfo : EIATTR_MIN_STACK_SIZE
	.align		4
.L_234:
        /*0540*/ 	.byte	0x04, 0x12
        /*0542*/ 	.short	(.L_236 - .L_235)
	.align		4
.L_235:
        /*0544*/ 	.word	index@(_ZN7cutlass13device_kernelIN5flash11enable_sm90INS1_16FlashAttnBwdSm90INS1_25CollectiveMainloopBwdSm90ILi2ELi1ELi1EN4cute5tupleIJNS5_1CILi1EEES8_S8_EEENS6_IJNS7_ILi64EEENS7_ILi96EEENS7_ILi192EEEEEENS_10bfloat16_tEfNS_4arch4Sm90ELb0ELb1ELb1ELb0ELb0ELb0ELb1ELb0ELi3ELi1ELi1ELi1ELb0EEENS1_21CollectiveEpilogueBwdISD_SE_SG_Li384ELb0ELb1ELi3EEENS1_19SingleTileSchedulerILb0ELb0ELb0ELi96EEEEEEEEEvNT_6ParamsE)
        /*0548*/ 	.word	0x00000000


	//----- nvinfo : EIATTR_MIN_STACK_SIZE
	.align		4
.L_236:
        /*054c*/ 	.byte	0x04, 0x12
        /*054e*/ 	.short	(.L_238 - .L_237)
	.align		4
.L_237:
        /*0550*/ 	.word	index@(_ZN7cutlass13device_kernelIN5flash11enable_sm90INS1_16FlashAttnBwdSm90INS1_25CollectiveMainloopBwdSm90ILi2ELi1ELi1EN4cute5tupleIJNS5_1CILi1EEES8_S8_EEENS6_IJNS7_ILi64EEENS7_ILi96EEENS7_ILi192EEEEEENS_10bfloat16_tEfNS_4arch4Sm90ELb0ELb1ELb1ELb0ELb1ELb0ELb1ELb0ELi3ELi1ELi1ELi1ELb0EEENS1_21CollectiveEpilogueBwdISD_SE_SG_Li384ELb0ELb1ELi3EEENS1_19SingleTileSchedulerILb0ELb0ELb0ELi96EEEEEEEEEvNT_6ParamsE)
        /*0554*/ 	.word	0x00000000


	//----- nvinfo : EIATTR_MIN_STACK_SIZE
	.align		4
.L_238:
        /*0558*/ 	.byte	0x04, 0x12
        /*055a*/ 	.short	(.L_240 - .L_239)
	.align		4
.L_239:
        /*055c*/ 	.word	index@(_ZN7cutlass13device_kernelIN5flash11enable_sm90INS1_16FlashAttnBwdSm90INS1_25CollectiveMainloopBwdSm90ILi2ELi1ELi1EN4cute5tupleIJNS5_1CILi1EEES8_S8_EEENS6_IJNS7_ILi64EEENS7_ILi96EEENS7_ILi192EEEEEENS_10bfloat16_tEfNS_4arch4Sm90ELb0ELb1ELb1ELb0ELb0ELb0ELb1ELb0ELi3ELi1ELi1ELi1ELb0EEENS1_24CollectiveEpilogueBwdGQAISD_fSG_Li384ELb0ELb0EEENS1_19SingleTileSchedulerILb0ELb0ELb0ELi96EEEEEEEEEvNT_6ParamsE)
        /*0560*/ 	.word	0x00000000


	//----- nvinfo : EIATTR_MIN_STACK_SIZE
	.align		4
.L_240:
        /*0564*/ 	.byte	0x04, 0x12
        /*0566*/ 	.short	(.L_242 - .L_241)
	.align		4
.L_241:
        /*0568*/ 	.word	index@(_ZN7cutlass13device_kernelIN5flash11enable_sm90INS1_16FlashAttnBwdSm90INS1_25CollectiveMainloopBwdSm90ILi2ELi1ELi1EN4cute5tupleIJNS5_1CILi1EEES8_S8_EEENS6_IJNS7_ILi64EEENS7_ILi96EEENS7_ILi192EEEEEENS_10bfloat16_tEfNS_4arch4Sm90ELb0ELb1ELb1ELb0ELb1ELb0ELb1ELb0ELi3ELi1ELi1ELi1ELb0EEENS1_24CollectiveEpilogueBwdGQAISD_fSG_Li384ELb0ELb1EEENS1_19SingleTileSchedulerILb0ELb0ELb0ELi96EEEEEEEEEvNT_6ParamsE)
        /*056c*/ 	.word	0x00000000


	//----- nvinfo : EIATTR_MIN_STACK_SIZE
	.align		4
.L_242:
        /*0570*/ 	.byte	0x04, 0x12
        /*0572*/ 	.short	(.L_244 - .L_243)
	.align		4
.L_243:
        /*0574*/ 	.word	index@(_ZN7cutlass13device_kernelIN5flash11enable_sm90INS1_16FlashAttnBwdSm90INS1_25CollectiveMainloopBwdSm90ILi2ELi1ELi1EN4cute5tupleIJNS5_1CILi1EEES8_S8_EEENS6_IJNS7_ILi64EEENS7_ILi96EEENS7_ILi192EEEEEENS_10bfloat16_tEfNS_4arch4Sm90ELb0ELb1ELb1ELb1ELb0ELb0ELb1ELb0ELi3ELi1ELi1ELi1ELb0EEENS1_21CollectiveEpilogueBwdISD_SE_SG_Li384ELb1ELb1ELi3EEENS1_19SingleTileSchedulerILb1ELb0ELb0ELi96EEEEEEEEEvNT_6ParamsE)
        /*0578*/ 	.word	0x00000000


	//----- nvinfo : EIATTR_MIN_STACK_SIZE
	.align		4
.L_244:
        /*057c*/ 	.byte	0x04, 0x12
        /*057e*/ 	.short	(.L_246 - .L_245)
	.align		4
.L_245:
        /*0580*/ 	.word	index@(_ZN7cutlass13device_kernelIN5flash11enable_sm90INS1_16FlashAttnBwdSm90INS1_25CollectiveMainloopBwdSm90ILi2ELi1ELi1EN4cute5tupleIJNS5_1CILi1EEES8_S8_EEENS6_IJNS7_ILi64EEENS7_ILi96EEENS7_ILi192EEEEEENS_10bfloat16_tEfNS_4arch4Sm90ELb0ELb1ELb1ELb1ELb1ELb0ELb1ELb0ELi3ELi1ELi1ELi1ELb0EEENS1_21CollectiveEpilogueBwdISD_SE_SG_Li384ELb1ELb1ELi3EEENS1_19SingleTileSchedulerILb1ELb0ELb0ELi96EEEEEEEEEvNT_6ParamsE)
        /*0584*/ 	.word	0x00000000


	//----- nvinfo : EIATTR_MIN_STACK_SIZE
	.align		4
.L_246:
        /*0588*/ 	.byte	0x04, 0x12
        /*058a*/ 	.short	(.L_248 - .L_247)
	.align		4
.L_247:
        /*058c*/ 	.word	index@(_ZN7cutlass13device_kernelIN5flash11enable_sm90INS1_16FlashAttnBwdSm90INS1_25CollectiveMainloopBwdSm90ILi2ELi1ELi1EN4cute5tupleIJNS5_1CILi1EEES8_S8_EEENS6_IJNS7_ILi64EEENS7_ILi96EEENS7_ILi192EEEEEENS_10bfloat16_tEfNS_4arch4Sm90ELb0ELb1ELb1ELb1ELb0ELb0ELb1ELb0ELi3ELi1ELi1ELi1ELb0EEENS1_24CollectiveEpilogueBwdGQAISD_fSG_Li384ELb1ELb0EEENS1_19SingleTileSchedulerILb1ELb0ELb0ELi96EEEEEEEEEvNT_6ParamsE)
        /*0590*/ 	.word	0x00000000


	//----- nvinfo : EIATTR_MIN_STACK_SIZE
	.align		4
.L_248:
        /*0594*/ 	.byte	0x04, 0x12
        /*0596*/ 	.short	(.L_250 - .L_249)
	.align		4
.L_249:
        /*0598*/ 	.word	index@(_ZN7cutlass13device_kernelIN5flash11enable_sm90INS1_16FlashAttnBwdSm90INS1_25CollectiveMainloopBwdSm90ILi2ELi1ELi1EN4cute5tupleIJNS5_1CILi1EEES8_S8_EEENS6_IJNS7_ILi64EEENS7_ILi96EEENS7_ILi192EEEEEENS_10bfloat16_tEfNS_4arch4Sm90ELb0ELb1ELb1ELb1ELb1ELb0ELb1ELb0ELi3ELi1ELi1ELi1ELb0EEENS1_24CollectiveEpilogueBwdGQAISD_fSG_Li384ELb1ELb1EEENS1_19SingleTileSchedulerILb1ELb0ELb0ELi96EEEEEEEEEvNT_6ParamsE)
        /*059c*/ 	.word	0x00000000


	//----- nvinfo : EIATTR_MIN_STACK_SIZE
	.align		4
.L_250:
        /*05a0*/ 	.byte	0x04, 0x12
        /*05a2*/ 	.short	(.L_252 - .L_251)
	.align		4
.L_251:
        /*05a4*/ 	.word	index@(_ZN7cutlass13device_kernelIN5flash11enable_sm90INS1_16FlashAttnBwdSm90INS1_25CollectiveMainloopBwdSm90ILi2ELi1ELi1EN4cute5tupleIJNS5_1CILi1EEES8_S8_EEENS6_IJNS7_ILi64EEENS7_ILi96EEENS7_ILi192EEEEEENS_10bfloat16_tEfNS_4arch4Sm90ELb1ELb0ELb1ELb0ELb0ELb0ELb1ELb0ELi3ELi1ELi1ELi1ELb0EEENS1_21CollectiveEpilogueBwdISD_SE_SG_Li384ELb0ELb1ELi3EEENS1_25SingleTileBwdLPTSchedulerILb0ELi96ELb0EEEEEEEEEvNT_6ParamsE)
        /*05a8*/ 	.word	0x00000000


	//----- nvinfo : EIATTR_MIN_STACK_SIZE
	.align		4
.L_252:
        /*05ac*/ 	.byte	0x04, 0x12
        /*05ae*/ 	.short	(.L_254 - .L_253)
	.align		4
.L_253:
        /*05b0*/ 	.word	index@(_ZN7cutlass13device_kernelIN5flash11enable_sm90INS1_16FlashAttnBwdSm90INS1_25CollectiveMainloopBwdSm90ILi2ELi1ELi1EN4cute5tupleIJNS5_1CILi1EEES8_S8_EEENS6_IJNS7_ILi64EEENS7_ILi96EEENS7_ILi192EEEEEENS_10bfloat16_tEfNS_4arch4Sm90ELb1ELb0ELb1ELb0ELb1ELb0ELb1ELb0ELi3ELi1ELi1ELi1ELb0EEENS1_21CollectiveEpilogueBwdISD_SE_SG_Li384ELb0ELb1ELi3EEENS1_25SingleTileBwdLPTSchedulerILb0ELi96ELb1EEEEEEEEEvNT_6ParamsE)
        /*05b4*/ 	.word	0x00000000


	//----- nvinfo : EIATTR_MIN_STACK_SIZE
	.align		4
.L_254:
        /*05b8*/ 	.byte	0x04, 0x12
        /*05ba*/ 	.short	(.L_256 - .L_255)
	.align		4
.L_255:
        /*05bc*/ 	.word	index@(_ZN7cutlass13device_kernelIN5flash11enable_sm90INS1_16FlashAttnBwdSm90INS1_25CollectiveMainloopBwdSm90ILi2ELi1ELi1EN4cute5tupleIJNS5_1CILi1EEES8_S8_EEENS6_IJNS7_ILi64EEENS7_ILi96EEENS7_ILi192EEEEEENS_10bfloat16_tEfNS_4arch4Sm90ELb1ELb0ELb1ELb0ELb0ELb0ELb1ELb0ELi3ELi1ELi1ELi1ELb0EEENS1_24CollectiveEpilogueBwdGQAISD_fSG_Li384ELb0ELb0EEENS1_25SingleTileBwdLPTSchedulerILb0ELi96ELb0EEEEEEEEEvNT_6ParamsE)
        /*05c0*/ 	.word	0x00000000


	//----- nvinfo : EIATTR_MIN_STACK_SIZE
	.align		4
.L_256:
        /*05c4*/ 	.byte	0x04, 0x12
        /*05c6*/ 	.short	(.L_258 - .L_257)
	.align		4
.L_257:
        /*05c8*/ 	.word	index@(_ZN7cutlass13device_kernelIN5flash11enable_sm90INS1_16FlashAttnBwdSm90INS1_25CollectiveMainloopBwdSm90ILi2ELi1ELi1EN4cute5tupleIJNS5_1CILi1EEES8_S8_EEENS6_IJNS7_ILi64EEENS7_ILi96EEENS7_ILi192EEEEEENS_10bfloat16_tEfNS_4arch4Sm90ELb1ELb0ELb1ELb0ELb1ELb0ELb1ELb0ELi3ELi1ELi1ELi1ELb0EEENS1_24CollectiveEpilogueBwdGQAISD_fSG_Li384ELb0ELb1EEENS1_25SingleTileBwdLPTSchedulerILb0ELi96ELb1EEEEEEEEEvNT_6ParamsE)
        /*05cc*/ 	.word	0x00000000


	//----- nvinfo : EIATTR_MIN_STACK_SIZE
	.align		4
.L_258:
        /*05d0*/ 	.byte	0x04, 0x12
        /*05d2*/ 	.short	(.L_260 - .L_259)
	.align		4
.L_259:
        /*05d4*/ 	.word	index@(_ZN7cutlass13device_kernelIN5flash11enable_sm90INS1_16FlashAttnBwdSm90INS1_25CollectiveMainloopBwdSm90ILi2ELi1ELi1EN4cute5tupleIJNS5_1CILi1EEES8_S8_EEENS6_IJNS7_ILi64EEENS7_ILi96EEENS7_ILi192EEEEEENS_10bfloat16_tEfNS_4arch4Sm90ELb1ELb0ELb1ELb1ELb0ELb0ELb1ELb0ELi3ELi1ELi1ELi1ELb0EEENS1_21CollectiveEpilogueBwdISD_SE_SG_Li384ELb1ELb1ELi3EEENS1_25SingleTileBwdLPTSchedulerILb1ELi96ELb0EEEEEEEEEvNT_6ParamsE)
        /*05d8*/ 	.word	0x00000000


	//----- nvinfo : EIATTR_MIN_STACK_SIZE
	.align		4
.L_260:
        /*05dc*/ 	.byte	0x04, 0x12
        /*05de*/ 	.short	(.L_262 - .L_261)
	.align		4
.L_261:
        /*05e0*/ 	.word	index@(_ZN7cutlass13device_kernelIN5flash11enable_sm90INS1_16FlashAttnBwdSm90INS1_25CollectiveMainloopBwdSm90ILi2ELi1ELi1EN4cute5tupleIJNS5_1CILi1EEES8_S8_EEENS6_IJNS7_ILi64EEENS7_ILi96EEENS7_ILi192EEEEEENS_10bfloat16_tEfNS_4arch4Sm90ELb1ELb0ELb1ELb1ELb1ELb0ELb1ELb0ELi3ELi1ELi1ELi1ELb0EEENS1_21CollectiveEpilogueBwdISD_SE_SG_Li384ELb1ELb1ELi3EEENS1_25SingleTileBwdLPTSchedulerILb1ELi96ELb1EEEEEEEEEvNT_6ParamsE)
        /*05e4*/ 	.word	0x00000000


	//----- nvinfo : EIATTR_MIN_STACK_SIZE
	.align		4
.L_262:
        /*05e8*/ 	.byte	0x04, 0x12
        /*05ea*/ 	.short	(.L_264 - .L_263)
	.align		4
.L_263:
        /*05ec*/ 	.word	index@(_ZN7cutlass13device_kernelIN5flash11enable_sm90INS1_16FlashAttnBwdSm90INS1_25CollectiveMainloopBwdSm90ILi2ELi1ELi1EN4cute5tupleIJNS5_1CILi1EEES8_S8_EEENS6_IJNS7_ILi64EEENS7_ILi96EEENS7_ILi192EEEEEENS_10bfloat16_tEfNS_4arch4Sm90ELb1ELb0ELb1ELb1ELb0ELb0ELb1ELb0ELi3ELi1ELi1ELi1ELb0EEENS1_24CollectiveEpilogueBwdGQAISD_fSG_Li384ELb1ELb0EEENS1_25SingleTileBwdLPTSchedulerILb1ELi96ELb0EEEEEEEEEvNT_6ParamsE)
        /*05f0*/ 	.word	0x00000000


	//----- nvinfo : EIATTR_MIN_STACK_SIZE
	.align		4
.L_264:
        /*05f4*/ 	.byte	0x04, 0x12
        /*05f6*/ 	.short	(.L_266 - .L_265)
	.align		4
.L_265:
        /*05f8*/ 	.word	index@(_ZN7cutlass13device_kernelIN5flash11enable_sm90INS1_16FlashAttnBwdSm90INS1_25CollectiveMainloopBwdSm90ILi2ELi1ELi1EN4cute5tupleIJNS5_1CILi1EEES8_S8_EEENS6_IJNS7_ILi64EEENS7_ILi96EEENS7_ILi192EEEEEENS_10bfloat16_tEfNS_4arch4Sm90ELb1ELb0ELb1ELb1ELb1ELb0ELb1ELb0ELi3ELi1ELi1ELi1ELb0EEENS1_24CollectiveEpilogueBwdGQAISD_fSG_Li384ELb1ELb1EEENS1_25SingleTileBwdLPTSchedulerILb1ELi96ELb1EEEEEEEEEvNT_6ParamsE)
        /*05fc*/ 	.word	0x00000000


	//----- nvinfo : EIATTR_MIN_STACK_SIZE
	.align		4
.L_266:
        /*0600*/ 	.byte	0x04, 0x12
        /*0602*/ 	.short	(.L_268 - .L_267)
	.align		4
.L_267:
        /*0604*/ 	.word	index@(_ZN7cutlass13device_kernelIN5flash11enable_sm90INS1_16FlashAttnBwdSm90INS1_25CollectiveMainloopBwdSm90ILi2ELi1ELi1EN4cute5tupleIJNS5_1CILi1EEES8_S8_EEENS6_IJNS7_ILi64EEENS7_ILi96EEENS7_ILi192EEEEEENS_10bfloat16_tEfNS_4arch4Sm90ELb0ELb0ELb0ELb0ELb0ELb0ELb1ELb0ELi3ELi1ELi1ELi1ELb0EEENS1_21CollectiveEpilogueBwdISD_SE_SG_Li384ELb0ELb1ELi3EEENS1_19SingleTileSchedulerILb0ELb0ELb0ELi96EEEEEEEEEvNT_6ParamsE)
        /*0608*/ 	.word	0x00000000


	//----- nvinfo : EIATTR_MIN_STACK_SIZE
	.align		4
.L_268:
        /*060c*/ 	.byte	0x04, 0x12
        /*060e*/ 	.short	(.L_270 - .L_269)
	.align		4
.L_269:
        /*0610*/ 	.word	index@(_ZN7cutlass13device_kernelIN5flash11enable_sm90INS1_16FlashAttnBwdSm90INS1_25CollectiveMainloopBwdSm90ILi2ELi1ELi1EN4cute5tupleIJNS5_1CILi1EEES8_S8_EEENS6_IJNS7_ILi64EEENS7_ILi96EEENS7_ILi192EEEEEENS_10bfloat16_tEfNS_4arch4Sm90ELb0ELb0ELb0ELb0ELb1ELb0ELb1ELb0ELi3ELi1ELi1ELi1ELb0EEENS1_21CollectiveEpilogueBwdISD_SE_SG_Li384ELb0ELb1ELi3EEENS1_19SingleTileSchedulerILb0ELb0ELb0ELi96EEEEEEEEEvNT_6ParamsE)
        /*0614*/ 	.word	0x00000000


	//----- nvinfo : EIATTR_MIN_STACK_SIZE
	.align		4
.L_270:
        /*0618*/ 	.byte	0x04, 0x12
        /*061a*/ 	.short	(.L_272 - .L_271)
	.align		4
.L_271:
        /*061c*/ 	.word	index@(_ZN7cutlass13device_kernelIN5flash11enable_sm90INS1_16FlashAttnBwdSm90INS1_25CollectiveMainloopBwdSm90ILi2ELi1ELi1EN4cute5tupleIJNS5_1CILi1EEES8_S8_EEENS6_IJNS7_ILi64EEENS7_ILi96EEENS7_ILi192EEEEEENS_10bfloat16_tEfNS_4arch4Sm90ELb0ELb0ELb0ELb0ELb0ELb0ELb1ELb0ELi3ELi1ELi1ELi1ELb0EEENS1_24CollectiveEpilogueBwdGQAISD_fSG_Li384ELb0ELb0EEENS1_19SingleTileSchedulerILb0ELb0ELb0ELi96EEEEEEEEEvNT_6ParamsE)
        /*0620*/ 	.word	0x00000000


	//----- nvinfo : EIATTR_MIN_STACK_SIZE
	.align		4
.L_272:
        /*0624*/ 	.byte	0x04, 0x12
        /*0626*/ 	.short	(.L_274 - .L_273)
	.align		4
.L_273:
        /*0628*/ 	.word	index@(_ZN7cutlass13device_kernelIN5flash11enable_sm90INS1_16FlashAttnBwdSm90INS1_25CollectiveMainloopBwdSm90ILi2ELi1ELi1EN4cute5tupleIJNS5_1CILi1EEES8_S8_EEENS6_IJNS7_ILi64EEENS7_ILi96EEENS7_ILi192EEEEEENS_10bfloat16_tEfNS_4arch4Sm90ELb0ELb0ELb0ELb0ELb1ELb0ELb1ELb0ELi3ELi1ELi1ELi1ELb0EEENS1_24CollectiveEpilogueBwdGQAISD_fSG_Li384ELb0ELb1EEENS1_19SingleTileSchedulerILb0ELb0ELb0ELi96EEEEEEEEEvNT_6ParamsE)
        /*062c*/ 	.word	0x00000000


	//----- nvinfo : EIATTR_MIN_STACK_SIZE
	.align		4
.L_274:
        /*0630*/ 	.byte	0x04, 0x12
        /*0632*/ 	.short	(.L_276 - .L_275)
	.align		4
.L_275:
        /*0634*/ 	.word	index@(_ZN7cutlass13device_kernelIN5flash11enable_sm90INS1_16FlashAttnBwdSm90INS1_25CollectiveMainloopBwdSm90ILi2ELi1ELi1EN4cute5tupleIJNS5_1CILi1EEES8_S8_EEENS6_IJNS7_ILi64EEENS7_ILi96EEENS7_ILi192EEEEEENS_10bfloat16_tEfNS_4arch4Sm90ELb0ELb0ELb0ELb1ELb0ELb0ELb1ELb0ELi3ELi1ELi1ELi1ELb0EEENS1_21CollectiveEpilogueBwdISD_SE_SG_Li384ELb1ELb1ELi3EEENS1_19SingleTileSchedulerILb1ELb0ELb0ELi96EEEEEEEEEvNT_6ParamsE)
        /*0638*/ 	.word	0x00000000


	//----- nvinfo : EIATTR_MIN_STACK_SIZE
	.align		4
.L_276:
        /*063c*/ 	.byte	0x04, 0x12
        /*063e*/ 	.short	(.L_278 - .L_277)
	.align		4
.L_277:
        /*0640*/ 	.word	index@(_ZN7cutlass13device_kernelIN5flash11enable_sm90INS1_16FlashAttnBwdSm90INS1_25CollectiveMainloopBwdSm90ILi2ELi1ELi1EN4cute5tupleIJNS5_1CILi1EEES8_S8_EEENS6_IJNS7_ILi64EEENS7_ILi96EEENS7_ILi192EEEEEENS_10bfloat16_tEfNS_4arch4Sm90ELb0ELb0ELb0ELb1ELb1ELb0ELb1ELb0ELi3ELi1ELi1ELi1ELb0EEENS1_21CollectiveEpilogueBwdISD_SE_SG_Li384ELb1ELb1ELi3EEENS1_19SingleTileSchedulerILb1ELb0ELb0ELi96EEEEEEEEEvNT_6ParamsE)
        /*0644*/ 	.word	0x00000000


	//----- nvinfo : EIATTR_MIN_STACK_SIZE
	.align		4
.L_278:
        /*0648*/ 	.byte	0x04, 0x12
        /*064a*/ 	.short	(.L_280 - .L_279)
	.align		4
.L_279:
        /*064c*/ 	.word	index@(_ZN7cutlass13device_kernelIN5flash11enable_sm90INS1_16FlashAttnBwdSm90INS1_25CollectiveMainloopBwdSm90ILi2ELi1ELi1EN4cute5tupleIJNS5_1CILi1EEES8_S8_EEENS6_IJNS7_ILi64EEENS7_ILi96EEENS7_ILi192EEEEEENS_10bfloat16_tEfNS_4arch4Sm90ELb0ELb0ELb0ELb1ELb0ELb0ELb1ELb0ELi3ELi1ELi1ELi1ELb0EEENS1_24CollectiveEpilogueBwdGQAISD_fSG_Li384ELb1ELb0EEENS1_19SingleTileSchedulerILb1ELb0ELb0ELi96EEEEEEEEEvNT_6ParamsE)
        /*0650*/ 	.word	0x00000000


	//----- nvinfo : EIATTR_MIN_STACK_SIZE
	.align		4
.L_280:
        /*0654*/ 	.byte	0x04, 0x12
        /*0656*/ 	.short	(.L_282 - .L_281)
	.align		4
.L_281:
        /*0658*/ 	.word	index@(_ZN7cutlass13device_kernelIN5flash11enable_sm90INS1_16FlashAttnBwdSm90INS1_25CollectiveMainloopBwdSm90ILi2ELi1ELi1EN4cute5tupleIJNS5_1CILi1EEES8_S8_EEENS6_IJNS7_ILi64EEENS7_ILi96EEENS7_ILi192EEEEEENS_10bfloat16_tEfNS_4arch4Sm90ELb0ELb0ELb0ELb1ELb1ELb0ELb1ELb0ELi3ELi1ELi1ELi1ELb0EEENS1_24CollectiveEpilogueBwdGQAISD_fSG_Li384ELb1ELb1EEENS1_19SingleTileSchedulerILb1ELb0ELb0ELi96EEEEEEEEEvNT_6ParamsE)
        /*065c*/ 	.word	0x00000000


	//----- nvinfo : EIATTR_MIN_STACK_SIZE
	.align		4
.L_282:
        /*0660*/ 	.byte	0x04, 0x12
        /*0662*/ 	.short	(.L_284 - .L_283)
	.align		4
.L_283:
        /*0664*/ 	.word	index@(_ZN7cutlass13device_kernelIN5flash11enable_sm90INS1_16FlashAttnBwdSm90INS1_25CollectiveMainloopBwdSm90ILi2ELi1ELi1EN4cute5tupleIJNS5_1CILi1EEES8_S8_EEENS6_IJNS7_ILi64EEENS7_ILi96EEENS7_ILi192EEEEEENS_10bfloat16_tEfNS_4arch4Sm90ELb0ELb1ELb0ELb0ELb0ELb0ELb1ELb0ELi3ELi1ELi1ELi1ELb0EEENS1_21CollectiveEpilogueBwdISD_SE_SG_Li384ELb0ELb1ELi3EEENS1_19SingleTileSchedulerILb0ELb0ELb0ELi96EEEEEEEEEvNT_6ParamsE)
        /*0668*/ 	.word	0x00000000


	//----- nvinfo : EIATTR_MIN_STACK_SIZE
	.align		4
.L_284:
        /*066c*/ 	.byte	0x04, 0x12
        /*066e*/ 	.short	(.L_286 - .L_285)
	.align		4
.L_285:
        /*0670*/ 	.word	index@(_ZN7cutlass13device_kernelIN5flash11enable_sm90INS1_16FlashAttnBwdSm90INS1_25CollectiveMainloopBwdSm90ILi2ELi1ELi1EN4cute5tupleIJNS5_1CILi1EEES8_S8_EEENS6_IJNS7_ILi64EEENS7_ILi96EEENS7_ILi192EEEEEENS_10bfloat16_tEfNS_4arch4Sm90ELb0ELb1ELb0ELb0ELb1ELb0ELb1ELb0ELi3ELi1ELi1ELi1ELb0EEENS1_21CollectiveEpilogueBwdISD_SE_SG_Li384ELb0ELb1ELi3EEENS1_19SingleTileSchedulerILb0ELb0ELb0ELi96EEEEEEEEEvNT_6ParamsE)
        /*0674*/ 	.word	0x00000000


	//----- nvinfo : EIATTR_MIN_STACK_SIZE
	.align		4
.L_286:
        /*0678*/ 	.byte	0x04, 0x12
        /*067a*/ 	.short	(.L_288 - .L_287)
	.align		4
.L_287:
        /*067c*/ 	.word	index@(_ZN7cutlass13device_kernelIN5flash11enable_sm90INS1_16FlashAttnBwdSm90INS1_25CollectiveMainloopBwdSm90ILi2ELi1ELi1EN4cute5tupleIJNS5_1CILi1EEES8_S8_EEENS6_IJNS7_ILi64EEENS7_ILi96EEENS7_ILi192EEEEEENS_10bfloat16_tEfNS_4arch4Sm90ELb0ELb1ELb0ELb0ELb0ELb0ELb1ELb0ELi3ELi1ELi1ELi1ELb0EEENS1_24CollectiveEpilogueBwdGQAISD_fSG_Li384ELb0ELb0EEENS1_19SingleTileSchedulerILb0ELb0ELb0ELi96EEEEEEEEEvNT_6ParamsE)
        /*0680*/ 	.word	0x00000000


	//----- nvinfo : EIATTR_MIN_STACK_SIZE
	.align		4
.L_288:
        /*0684*/ 	.byte	0x04, 0x12
        /*0686*/ 	.short	(.L_290 - .L_289)
	.align		4
.L_289:
        /*0688*/ 	.word	index@(_ZN7cutlass13device_kernelIN5flash11enable_sm90INS1_16FlashAttnBwdSm90INS1_25CollectiveMainloopBwdSm90ILi2ELi1ELi1EN4cute5tupleIJNS5_1CILi1EEES8_S8_EEENS6_IJNS7_ILi64EEENS7_ILi96EEENS7_ILi192EEEEEENS_10bfloat16_tEfNS_4arch4Sm90ELb0ELb1ELb0ELb0ELb1ELb0ELb1ELb0ELi3ELi1ELi1ELi1ELb0EEENS1_24CollectiveEpilogueBwdGQAISD_fSG_Li384ELb0ELb1EEENS1_19SingleTileSchedulerILb0ELb0ELb0ELi96EEEEEEEEEvNT_6ParamsE)
        /*068c*/ 	.word	0x00000000


	//----- nvinfo : EIATTR_MIN_STACK_SIZE
	.align		4
.L_290:
        /*0690*/ 	.byte	0x04, 0x12
        /*0692*/ 	.short	(.L_292 - .L_291)
	.align		4
.L_291:
        /*0694*/ 	.word	index@(_ZN7cutlass13device_kernelIN5flash11enable_sm90INS1_16FlashAttnBwdSm90INS1_25CollectiveMainloopBwdSm90ILi2ELi1ELi1EN4cute5tupleIJNS5_1CILi1EEES8_S8_EEENS6_IJNS7_ILi64EEENS7_ILi96EEENS7_ILi192EEEEEENS_10bfloat16_tEfNS_4arch4Sm90ELb0ELb1ELb0ELb1ELb0ELb0ELb1ELb0ELi3ELi1ELi1ELi1ELb0EEENS1_21CollectiveEpilogueBwdISD_SE_SG_Li384ELb1ELb1ELi3EEENS1_19SingleTileSchedulerILb1ELb0ELb0ELi96EEEEEEEEEvNT_6ParamsE)
        /*0698*/ 	.word	0x00000000


	//----- nvinfo : EIATTR_MIN_STACK_SIZE
	.align		4
.L_292:
        /*069c*/ 	.byte	0x04, 0x12
        /*069e*/ 	.short	(.L_294 - .L_293)
	.align		4
.L_293:
        /*06a0*/ 	.word	index@(_ZN7cutlass13device_kernelIN5flash11enable_sm90INS1_16FlashAttnBwdSm90INS1_25CollectiveMainloopBwdSm90ILi2ELi1ELi1EN4cute5tupleIJNS5_1CILi1EEES8_S8_EEENS6_IJNS7_ILi64EEENS7_ILi96EEENS7_ILi192EEEEEENS_10bfloat16_tEfNS_4arch4Sm90ELb0ELb1ELb0ELb1ELb1ELb0ELb1ELb0ELi3ELi1ELi1ELi1ELb0EEENS1_21CollectiveEpilogueBwdISD_SE_SG_Li384ELb1ELb1ELi3EEENS1_19SingleTileSchedulerILb1ELb0ELb0ELi96EEEEEEEEEvNT_6ParamsE)
        /*06a4*/ 	.word	0x00000000


	//----- nvinfo : EIATTR_MIN_STACK_SIZE
	.align		4
.L_294:
        /*06a8*/ 	.byte	0x04, 0x12
        /*06aa*/ 	.short	(.L_296 - .L_295)
	.align		4
.L_295:
        /*06ac*/ 	.word	index@(_ZN7cutlass13device_kernelIN5flash11enable_sm90INS1_16FlashAttnBwdSm90INS1_25CollectiveMainloopBwdSm90ILi2ELi1ELi1EN4cute5tupleIJNS5_1CILi1EEES8_S8_EEENS6_IJNS7_ILi64EEENS7_ILi96EEENS7_ILi192EEEEEENS_10bfloat16_tEfNS_4arch4Sm90ELb0ELb1ELb0ELb1ELb0ELb0ELb1ELb0ELi3ELi1ELi1ELi1ELb0EEENS1_24CollectiveEpilogueBwdGQAISD_fSG_Li384ELb1ELb0EEENS1_19SingleTileSchedulerILb1ELb0ELb0ELi96EEEEEEEEEvNT_6ParamsE)
        /*06b0*/ 	.word	0x00000000


	//----- nvinfo : EIATTR_MIN_STACK_SIZE
	.align		4
.L_296:
        /*06b4*/ 	.byte	0x04, 0x12
        /*06b6*/ 	.short	(.L_298 - .L_297)
	.align		4
.L_297:
        /*06b8*/ 	.word	index@(_ZN7cutlass13device_kernelIN5flash11enable_sm90INS1_16FlashAttnBwdSm90INS1_25CollectiveMainloopBwdSm90ILi2ELi1ELi1EN4cute5tupleIJNS5_1CILi1EEES8_S8_EEENS6_IJNS7_ILi64EEENS7_ILi96EEENS7_ILi192EEEEEENS_10bfloat16_tEfNS_4arch4Sm90ELb0ELb1ELb0ELb1ELb1ELb0ELb1ELb0ELi3ELi1ELi1ELi1ELb0EEENS1_24CollectiveEpilogueBwdGQAISD_fSG_Li384ELb1ELb1EEENS1_19SingleTileSchedulerILb1ELb0ELb0ELi96EEEEEEEEEvNT_6ParamsE)
        /*06bc*/ 	.word	0x00000000


	//----- nvinfo : EIATTR_MIN_STACK_SIZE
	.align		4
.L_298:
        /*06c0*/ 	.byte	0x04, 0x12
        /*06c2*/ 	.short	(.L_300 - .L_299)
	.align		4
.L_299:
        /*06c4*/ 	.word	index@(_ZN7cutlass13device_kernelIN5flash11enable_sm90INS1_16FlashAttnBwdSm90INS1_25CollectiveMainloopBwdSm90ILi2ELi1ELi1EN4cute5tupleIJNS5_1CILi1EEES8_S8_EEENS6_IJNS7_ILi64EEENS7_ILi96EEENS7_ILi192EEEEEENS_10bfloat16_tEfNS_4arch4Sm90ELb1ELb0ELb0ELb0ELb0ELb0ELb1ELb0ELi3ELi1ELi1ELi1ELb0EEENS1_21CollectiveEpilogueBwdISD_SE_SG_Li384ELb0ELb1ELi3EEENS1_25SingleTileBwdLPTSchedulerILb0ELi96ELb0EEEEEEEEEvNT_6ParamsE)
        /*06c8*/ 	.word	0x00000000


	//----- nvinfo : EIATTR_MIN_STACK_SIZE
	.align		4
.L_300:
        /*06cc*/ 	.byte	0x04, 0x12
        /*06ce*/ 	.short	(.L_302 - .L_301)
	.align		4
.L_301:
        /*06d0*/ 	.word	index@(_ZN7cutlass13device_kernelIN5flash11enable_sm90INS1_16FlashAttnBwdSm90INS1_25CollectiveMainloopBwdSm90ILi2ELi1ELi1EN4cute5tupleIJNS5_1CILi1EEES8_S8_EEENS6_IJNS7_ILi64EEENS7_ILi96EEENS7_ILi192EEEEEENS_10bfloat16_tEfNS_4arch4Sm90ELb1ELb0ELb0ELb0ELb1ELb0ELb1ELb0ELi3ELi1ELi1ELi1ELb0EEENS1_21CollectiveEpilogueBwdISD_SE_SG_Li384ELb0ELb1ELi3EEENS1_25SingleTileBwdLPTSchedulerILb0ELi96ELb1EEEEEEEEEvNT_6ParamsE)
        /*06d4*/ 	.word	0x00000000


	//----- nvinfo : EIATTR_MIN_STACK_SIZE
	.align		4
.L_302:
        /*06d8*/ 	.byte	0x04, 0x12
        /*06da*/ 	.short	(.L_304 - .L_303)
	.align		4
.L_303:
        /*06dc*/ 	.word	index@(_ZN7cutlass13device_kernelIN5flash11enable_sm90INS1_16FlashAttnBwdSm90INS1_25CollectiveMainloopBwdSm90ILi2ELi1ELi1EN4cute5tupleIJNS5_1CILi1EEES8_S8_EEENS6_IJNS7_ILi64EEENS7_ILi96EEENS7_ILi192EEEEEENS_10bfloat16_tEfNS_4arch4Sm90ELb1ELb0ELb0ELb0ELb0ELb0ELb1ELb0ELi3ELi1ELi1ELi1ELb0EEENS1_24CollectiveEpilogueBwdGQAISD_fSG_Li384ELb0ELb0EEENS1_25SingleTileBwdLPTSchedulerILb0ELi96ELb0EEEEEEEEEvNT_6ParamsE)
        /*06e0*/ 	.word	0x00000000


	//----- nvinfo : EIATTR_MIN_STACK_SIZE
	.align		4
.L_304:
        /*06e4*/ 	.byte	0x04, 0x12
        /*06e6*/ 	.short	(.L_306 - .L_305)
	.align		4
.L_305:
        /*06e8*/ 	.word	index@(_ZN7cutlass13device_kernelIN5flash11enable_sm90INS1_16FlashAttnBwdSm90INS1_25CollectiveMainloopBwdSm90ILi2ELi1ELi1EN4cute5tupleIJNS5_1CILi1EEES8_S8_EEENS6_IJNS7_ILi64EEENS7_ILi96EEENS7_ILi192EEEEEENS_10bfloat16_tEfNS_4arch4Sm90ELb1ELb0ELb0ELb0ELb1ELb0ELb1ELb0ELi3ELi1ELi1ELi1ELb0EEENS1_24CollectiveEpilogueBwdGQAISD_fSG_Li384ELb0ELb1EEENS1_25SingleTileBwdLPTSchedulerILb0ELi96ELb1EEEEEEEEEvNT_6ParamsE)
        /*06ec*/ 	.word	0x00000000


	//----- nvinfo : EIATTR_MIN_STACK_SIZE
	.align		4
.L_306:
        /*06f0*/ 	.byte	0x04, 0x12
        /*06f2*/ 	.short	(.L_308 - .L_307)
	.align		4
.L_307:
        /*06f4*/ 	.word	index@(_ZN7cutlass13device_kernelIN5flash22FlashAttnBwdPreprocessIN4cute5tupleIJNS3_1CILi64EEENS5_ILi192EEEEEENS_10bfloat16_tEfNS_4arch4Sm90ELb1ELb0EEEEEvNT_6ParamsE)
        /*06f8*/ 	.word	0x00000000


	//----- nvinfo : EIATTR_MIN_STACK_SIZE
	.align		4
.L_308:
        /*06fc*/ 	.byte	0x04, 0x12
        /*06fe*/ 	.short	(.L_310 - .L_309)
	.align		4
.L_309:
        /*0700*/ 	.word	index@(_ZN7cutlass13device_kernelIN5flash11enable_sm90INS1_16FlashAttnBwdSm90INS1_25CollectiveMainloopBwdSm90ILi2ELi1ELi1EN4cute5tupleIJNS5_1CILi1EEES8_S8_EEENS6_IJNS7_ILi64EEENS7_ILi96EEENS7_ILi192EEEEEENS_10bfloat16_tEfNS_4arch4Sm90ELb1ELb0ELb0ELb1ELb0ELb0ELb1ELb0ELi3ELi1ELi1ELi1ELb0EEENS1_21CollectiveEpilogueBwdISD_SE_SG_Li384ELb1ELb1ELi3EEENS1_25SingleTileBwdLPTSchedulerILb1ELi96ELb0EEEEEEEEEvNT_6ParamsE)
        /*0704*/ 	.word	0x00000000


	//----- nvinfo : EIATTR_MIN_STACK_SIZE
	.align		4
.L_310:
        /*0708*/ 	.byte	0x04, 0x12
        /*070a*/ 	.short	(.L_312 - .L_311)
	.align		4
.L_311:
        /*070c*/ 	.word	index@(_ZN7cutlass13device_kernelIN5flash11enable_sm90INS1_16FlashAttnBwdSm90INS1_25CollectiveMainloopBwdSm90ILi2ELi1ELi1EN4cute5tupleIJNS5_1CILi1EEES8_S8_EEENS6_IJNS7_ILi64EEENS7_ILi96EEENS7_ILi192EEEEEENS_10bfloat16_tEfNS_4arch4Sm90ELb1ELb0ELb0ELb1ELb1ELb0ELb1ELb0ELi3ELi1ELi1ELi1ELb0EEENS1_21CollectiveEpilogueBwdISD_SE_SG_Li384ELb1ELb1ELi3EEENS1_25SingleTileBwdLPTSchedulerILb1ELi96ELb1EEEEEEEEEvNT_6ParamsE)
        /*0710*/ 	.word	0x00000000


	//----- nvinfo : EIATTR_MIN_STACK_SIZE
	.align		4
.L_312:
        /*0714*/ 	.byte	0x04, 0x12
        /*0716*/ 	.short	(.L_314 - .L_313)
	.align		4
.L_313:
        /*0718*/ 	.word	index@(_ZN7cutlass13device_kernelIN5flash11enable_sm90INS1_16FlashAttnBwdSm90INS1_25CollectiveMainloopBwdSm90ILi2ELi1ELi1EN4cute5tupleIJNS5_1CILi1EEES8_S8_EEENS6_IJNS7_ILi64EEENS7_ILi96EEENS7_ILi192EEEEEENS_10bfloat16_tEfNS_4arch4Sm90ELb1ELb0ELb0ELb1ELb0ELb0ELb1ELb0ELi3ELi1ELi1ELi1ELb0EEENS1_24CollectiveEpilogueBwdGQAISD_fSG_Li384ELb1ELb0EEENS1_25SingleTileBwdLPTSchedulerILb1ELi96ELb0EEEEEEEEEvNT_6ParamsE)
        /*071c*/ 	.word	0x00000000


	//----- nvinfo : EIATTR_MIN_STACK_SIZE
	.align		4
.L_314:
        /*0720*/ 	.byte	0x04, 0x12
        /*0722*/ 	.short	(.L_316 - .L_315)
	.align		4
.L_315:
        /*0724*/ 	.word	index@(_ZN7cutlass13device_kernelIN5flash32FlashAttnBwdPostprocessConvertdQIN4cute5tupleIJNS3_1CILi96EEENS5_ILi192EEEEEENS_10bfloat16_tEfNS_4arch4Sm90ELi384ENS3_8TiledMMAINS3_8MMA_AtomIJNS3_4SM904GMMA27MMA_64x96x16_F32BF16BF16_SSILNSF_5MajorE1ELSH_1ELNSF_7ScaleInE1ELSI_1EEEEEENS3_6LayoutINS4_IJNS5_ILi3EEENS5_ILi1EEESN_EEENS4_IJSN_NS5_ILi0EEESP_EEEEENS4_IJNS3_10UnderscoreESS_SS_EEEEELb1EEEEEvNT_6ParamsE)
        /*0728*/ 	.word	0x00000000


	//----- nvinfo : EIATTR_MIN_STACK_SIZE
	.align		4
.L_316:
        /*072c*/ 	.byte	0x04, 0x12
        /*072e*/ 	.short	(.L_318 - .L_317)
	.align		4
.L_317:
        /*0730*/ 	.word	index@(_ZN7cutlass13device_kernelIN5flash32FlashAttnBwdPostprocessConvertdQIN4cute5tupleIJNS3_1CILi64EEENS5_ILi192EEEEEENS_10bfloat16_tEfNS_4arch4Sm90ELi384ENS3_8TiledMMAINS3_8MMA_AtomIJNS3_4SM904GMMA27MMA_64x64x16_F32BF16BF16_SSILNSF_5MajorE0ELSH_1ELNSF_7ScaleInE1ELSI_1EEEEEENS3_6LayoutINS4_IJNS5_ILi1EEENS5_ILi3EEESM_EEENS4_IJNS5_ILi0EEESM_SP_EEEEENS4_IJNS3_10UnderscoreESS_SS_EEEEELb0EEEEEvNT_6ParamsE)
        /*0734*/ 	.word	0x00000000


	//----- nvinfo : EIATTR_MIN_STACK_SIZE
	.align		4
.L_318:
        /*0738*/ 	.byte	0x04, 0x12
        /*073a*/ 	.short	(.L_320 - .L_319)
	.align		4
.L_319:
        /*073c*/ 	.word	index@(_ZN7cutlass13device_kernelIN5flash11enable_sm90INS1_16FlashAttnBwdSm90INS1_25CollectiveMainloopBwdSm90ILi2ELi1ELi1EN4cute5tupleIJNS5_1CILi1EEES8_S8_EEENS6_IJNS7_ILi64EEENS7_ILi96EEENS7_ILi192EEEEEENS_10bfloat16_tEfNS_4arch4Sm90ELb1ELb0ELb0ELb1ELb1ELb0ELb1ELb0ELi3ELi1ELi1ELi1ELb0EEENS1_24CollectiveEpilogueBwdGQAISD_fSG_Li384ELb1ELb1EEENS1_25SingleTileBwdLPTSchedulerILb1ELi96ELb1EEEEEEEEEvNT_6ParamsE)
        /*0740*/ 	.word	0x00000000


	//----- nvinfo : EIATTR_MIN_STACK_SIZE
	.align		4
.L_320:
        /*0744*/ 	.byte	0x04, 0x12
        /*0746*/ 	.short	(.L_322 - .L_321)
	.align		4
.L_321:
        /*0748*/ 	.word	index@(_ZN7cutlass13device_kernelIN5flash22FlashAttnBwdPreprocessIN4cute5tupleIJNS3_1CILi64EEENS5_ILi192EEEEEENS_10bfloat16_tEfNS_4arch4Sm90ELb1ELb1EEEEEvNT_6ParamsE)
        /*074c*/ 	.word	0x00000000
.L_322:


//--------------------- .nv.compat                --------------------------
	.section	.nv.compat,"",@"SHT_CUDA_COMPAT_INFO"
	.align	4
        /*0000*/ 	.byte	0x02, 0x09, 0x01, 0x00, 0x02, 0x02, 0x02, 0x00, 0x02, 0x05, 0x05, 0x00, 0x03, 0x07, 0x01, 0x01
        /*0010*/ 	.byte	0x02, 0x03, 0x00, 0x00, 0x02, 0x06, 0x01, 0x00, 0x04, 0x0b, 0x08, 0x00, 0x01, 0x00, 0x00, 0x00
        /*0020*/ 	.byte	0x00, 0x00, 0x00, 0x00


//--------------------- .nv.info._ZN7cutlass13device_kernelIN5flash11enable_sm90INS1_16FlashAttnBwdSm90INS1_25CollectiveMainloopBwdSm90ILi2ELi1ELi1EN4cute5tupleIJNS5_1CILi1EEES8_S8_EEENS6_IJNS7_ILi64EEENS7_ILi96EEENS7_ILi192EEEEEENS_10bfloat16_tEfNS_4arch4Sm90ELb0ELb0ELb1ELb0ELb0ELb0ELb1ELb0ELi3ELi1ELi1ELi1ELb0EEENS1_21CollectiveEpilogueBwdISD_SE_SG_Li384ELb0ELb1ELi3EEENS1_19SingleTileSchedulerILb0ELb0ELb0ELi96EEEEEEEEEvNT_6ParamsE --------------------------
	.section	.nv.info._ZN7cutlass13device_kernelIN5flash11enable_sm90INS1_16FlashAttnBwdSm90INS1_25CollectiveMainloopBwdSm90ILi2ELi1ELi1EN4cute5tupleIJNS5_1CILi1EEES8_S8_EEENS6_IJNS7_ILi64EEENS7_ILi96EEENS7_ILi192EEEEEENS_10bfloat16_tEfNS_4arch4Sm90ELb0ELb0ELb1ELb0ELb0ELb0ELb1ELb0ELi3ELi1ELi1ELi1ELb0EEENS1_21CollectiveEpilogueBwdISD_SE_SG_Li384ELb0ELb1ELi3EEENS1_19SingleTileSchedulerILb0ELb0ELb0ELi96EEEEEEEEEvNT_6ParamsE,"",@"SHT_CUDA_INFO"
	.sectionflags	@""
	.align	4


	//----- nvinfo : EIATTR_CUDA_API_VERSION
	.align		4
        /*0000*/ 	.byte	0x04, 0x37
        /*0002*/ 	.short	(.L_324 - .L_323)
.L_323:
        /*0004*/ 	.word	0x00000082


	//----- nvinfo : EIATTR_KPARAM_INFO
	.align		4
.L_324:
        /*0008*/ 	.byte	0x04, 0x17
        /*000a*/ 	.short	(.L_326 - .L_325)
.L_325:
        /*000c*/ 	.word	0x00000000
        /*0010*/ 	.short	0x0000
        /*0012*/ 	.short	0x0000
        /*0014*/ 	.byte	0x00, 0xf0, 0x01, 0x24


	//----- nvinfo : EIATTR_SPARSE_MMA_MASK
	.align		4
.L_326:
        /*0018*/ 	.byte	0x03, 0x50
        /*001a*/ 	.short	0x0000


	//----- nvinfo : EIATTR_MAXREG_COUNT
	.align		4
        /*001c*/ 	.byte	0x03, 0x1b
        /*001e*/ 	.short	0x0080


	//----- nvinfo : EIATTR_MERCURY_ISA_VERSION
	.align		4
        /*0020*/ 	.byte	0x03, 0x5f
        /*0022*/ 	.short	0x0101


	//----- nvinfo : EIATTR_VRC_CTA_INIT_COUNT
	.align		4
        /*0024*/ 	.byte	0x02, 0x4a
	.zero		1
	.zero		1


	//----- nvinfo : EIATTR_EXIT_INSTR_OFFSETS
	.align		4
        /*0028*/ 	.byte	0x04, 0x1c
        /*002a*/ 	.short	(.L_328 - .L_327)


	//   ....[0]....
.L_327:
        /*002c*/ 	.word	0x00000010


	//----- nvinfo : EIATTR_MAX_THREADS
	.align		4
.L_328:
        /*0030*/ 	.byte	0x04, 0x05
        /*0032*/ 	.short	(.L_330 - .L_329)
.L_329:
        /*0034*/ 	.word	0x00000200
        /*0038*/ 	.word	0x00000001
        /*003c*/ 	.word	0x00000001


	//----- nvinfo : EIATTR_CBANK_PARAM_SIZE
	.align		4
.L_330:
        /*0040*/ 	.byte	0x03, 0x19
        /*0042*/ 	.short	0x0900


	//----- nvinfo : EIATTR_PARAM_CBANK
	.align		4
        /*0044*/ 	.byte	0x04, 0x0a
        /*0046*/ 	.short	(.L_332 - .L_331)
	.align		4
.L_331:
        /*0048*/ 	.word	index@(.nv.constant0._ZN7cutlass13device_kernelIN5flash11enable_sm90INS1_16FlashAttnBwdSm90INS1_25CollectiveMainloopBwdSm90ILi2ELi1ELi1EN4cute5tupleIJNS5_1CILi1EEES8_S8_EEENS6_IJNS7_ILi64EEENS7_ILi96EEENS7_ILi192EEEEEENS_10bfloat16_tEfNS_4arch4Sm90ELb0ELb0ELb1ELb0ELb0ELb0ELb1ELb0ELi3ELi1ELi1ELi1ELb0EEENS1_21CollectiveEpilogueBwdISD_SE_SG_Li384ELb0ELb1ELi3EEENS1_19SingleTileSchedulerILb0ELb0ELb0ELi96EEEEEEEEEvNT_6ParamsE)
        /*004c*/ 	.short	0x0380
        /*004e*/ 	.short	0x0900


	//----- nvinfo : EIATTR_SW_WAR
	.align		4
.L_332:
        /*0050*/ 	.byte	0x04, 0x36
        /*0052*/ 	.short	(.L_334 - .L_333)
.L_333:
        /*0054*/ 	.word	0x00000008
.L_334:


//--------------------- .nv.info._ZN7cutlass13device_kernelIN5flash11enable_sm90INS1_16FlashAttnBwdSm90INS1_25CollectiveMainloopBwdSm90ILi2ELi1ELi1EN4cute5tupleIJNS5_1CILi1EEES8_S8_EEENS6_IJNS7_ILi64EEENS7_ILi96EEENS7_ILi192EEEEEENS_10bfloat16_tEfNS_4arch4Sm90ELb0ELb0ELb1ELb0ELb1ELb0ELb1ELb0ELi3ELi1ELi1ELi1ELb0EEENS1_21CollectiveEpilogueBwdISD_SE_SG_Li384ELb0ELb1ELi3EEENS1_19SingleTileSchedulerILb0ELb0ELb0ELi96EEEEEEEEEvNT_6ParamsE --------------------------
	.section	.nv.info._ZN7cutlass13device_kernelIN5flash11enable_sm90INS1_16FlashAttnBwdSm90INS1_25CollectiveMainloopBwdSm90ILi2ELi1ELi1EN4cute5tupleIJNS5_1CILi1EEES8_S8_EEENS6_IJNS7_ILi64EEENS7_ILi96EEENS7_ILi192EEEEEENS_10bfloat16_tEfNS_4arch4Sm90ELb0ELb0ELb1ELb0ELb1ELb0ELb1ELb0ELi3ELi1ELi1ELi1ELb0EEENS1_21CollectiveEpilogueBwdISD_SE_SG_Li384ELb0ELb1ELi3EEENS1_19SingleTileSchedulerILb0ELb0ELb0ELi96EEEEEEEEEvNT_6ParamsE,"",@"SHT_CUDA_INFO"
	.sectionflags	@""
	.align	4


	//----- nvinfo : EIATTR_CUDA_API_VERSION
	.align		4
        /*0000*/ 	.byte	0x04, 0x37
        /*0002*/ 	.short	(.L_336 - .L_335)
.L_335:
        /*0004*/ 	.word	0x00000082


	//----- nvinfo : EIATTR_KPARAM_INFO
	.align		4
.L_336:
        /*0008*/ 	.byte	0x04, 0x17
        /*000a*/ 	.short	(.L_338 - .L_337)
.L_337:
        /*000c*/ 	.word	0x00000000
        /*0010*/ 	.short	0x0000
        /*0012*/ 	.short	0x0000
        /*0014*/ 	.byte	0x00, 0xf0, 0x01, 0x24


	//----- nvinfo : EIATTR_SPARSE_MMA_MASK
	.align		4
.L_338:
        /*0018*/ 	.byte	0x03, 0x50
        /*001a*/ 	.short	0x0000


	//----- nvinfo : EIATTR_MAXREG_COUNT
	.align		4
        /*001c*/ 	.byte	0x03, 0x1b
        /*001e*/ 	.short	0x0080


	//----- nvinfo : EIATTR_MERCURY_ISA_VERSION
	.align		4
        /*0020*/ 	.byte	0x03, 0x5f
        /*0022*/ 	.short	0x0101


	//----- nvinfo : EIATTR_VRC_CTA_INIT_COUNT
	.align		4
        /*0024*/ 	.byte	0x02, 0x4a
	.zero		1
	.zero		1


	//----- nvinfo : EIATTR_EXIT_INSTR_OFFSETS
	.align		4
        /*0028*/ 	.byte	0x04, 0x1c
        /*002a*/ 	.short	(.L_340 - .L_339)


	//   ....[0]....
.L_339:
        /*002c*/ 	.word	0x00000010


	//----- nvinfo : EIATTR_MAX_THREADS
	.align		4
.L_340:
        /*0030*/ 	.byte	0x04, 0x05
        /*0032*/ 	.short	(.L_342 - .L_341)
.L_341:
        /*0034*/ 	.word	0x00000200
        /*0038*/ 	.word	0x00000001
        /*003c*/ 	.word	0x00000001


	//----- nvinfo : EIATTR_CBANK_PARAM_SIZE
	.align		4
.L_342:
        /*0040*/ 	.byte	0x03, 0x19
        /*0042*/ 	.short	0x0900


	//----- nvinfo : EIATTR_PARAM_CBANK
	.align		4
        /*0044*/ 	.byte	0x04, 0x0a
        /*0046*/ 	.short	(.L_344 - .L_343)
	.align		4
.L_343:
        /*0048*/ 	.word	index@(.nv.constant0._ZN7cutlass13device_kernelIN5flash11enable_sm90INS1_16FlashAttnBwdSm90INS1_25CollectiveMainloopBwdSm90ILi2ELi1ELi1EN4cute5tupleIJNS5_1CILi1EEES8_S8_EEENS6_IJNS7_ILi64EEENS7_ILi96EEENS7_ILi192EEEEEENS_10bfloat16_tEfNS_4arch4Sm90ELb0ELb0ELb1ELb0ELb1ELb0ELb1ELb0ELi3ELi1ELi1ELi1ELb0EEENS1_21CollectiveEpilogueBwdISD_SE_SG_Li384ELb0ELb1ELi3EEENS1_19SingleTileSchedulerILb0ELb0ELb0ELi96EEEEEEEEEvNT_6ParamsE)
        /*004c*/ 	.short	0x0380
        /*004e*/ 	.short	0x0900


	//----- nvinfo : EIATTR_SW_WAR
	.align		4
.L_344:
        /*0050*/ 	.byte	0x04, 0x36
        /*0052*/ 	.short	(.L_346 - .L_345)
.L_345:
        /*0054*/ 	.word	0x00000008
.L_346:


//--------------------- .nv.info._ZN7cutlass13device_kernelIN5flash11enable_sm90INS1_16FlashAttnBwdSm90INS1_25CollectiveMainloopBwdSm90ILi2ELi1ELi1EN4cute5tupleIJNS5_1CILi1EEES8_S8_EEENS6_IJNS7_ILi64EEENS7_ILi96EEENS7_ILi192EEEEEENS_10bfloat16_tEfNS_4arch4Sm90ELb0ELb0ELb1ELb0ELb0ELb0ELb1ELb0ELi3ELi1ELi1ELi1ELb0EEENS1_24CollectiveEpilogueBwdGQAISD_fSG_Li384ELb0ELb0EEENS1_19SingleTileSchedulerILb0ELb0ELb0ELi96EEEEEEEEEvNT_6ParamsE --------------------------
	.section	.nv.info._ZN7cutlass13device_kernelIN5flash11enable_sm90INS1_16FlashAttnBwdSm90INS1_25CollectiveMainloopBwdSm90ILi2ELi1ELi1EN4cute5tupleIJNS5_1CILi1EEES8_S8_EEENS6_IJNS7_ILi64EEENS7_ILi96EEENS7_ILi192EEEEEENS_10bfloat16_tEfNS_4arch4Sm90ELb0ELb0ELb1ELb0ELb0ELb0ELb1ELb0ELi3ELi1ELi1ELi1ELb0EEENS1_24CollectiveEpilogueBwdGQAISD_fSG_Li384ELb0ELb0EEENS1_19SingleTileSchedulerILb0ELb0ELb0ELi96EEEEEEEEEvNT_6ParamsE,"",@"SHT_CUDA_INFO"
	.sectionflags	@""
	.align	4


	//----- nvinfo : EIATTR_CUDA_API_VERSION
	.align		4
        /*0000*/ 	.byte	0x04, 0x37
        /*0002*/ 	.short	(.L_348 - .L_347)
.L_347:
        /*0004*/ 	.word	0x00000082


	//----- nvinfo : EIATTR_KPARAM_INFO
	.align		4
.L_348:
        /*0008*/ 	.byte	0x04, 0x17
        /*000a*/ 	.short	(.L_350 - .L_349)
.L_349:
        /*000c*/ 	.word	0x00000000
        /*0010*/ 	.short	0x0000
        /*0012*/ 	.short	0x0000
        /*0014*/ 	.byte	0x00, 0xf0, 0x01, 0x1a


	//----- nvinfo : EIATTR_SPARSE_MMA_MASK
	.align		4
.L_350:
        /*0018*/ 	.byte	0x03, 0x50
        /*001a*/ 	.short	0x0000


	//----- nvinfo : EIATTR_MAXREG_COUNT
	.align		4
        /*001c*/ 	.byte	0x03, 0x1b
        /*001e*/ 	.short	0x0080


	//----- nvinfo : EIATTR_MERCURY_ISA_VERSION
	.align		4
        /*0020*/ 	.byte	0x03, 0x5f
        /*0022*/ 	.short	0x0101


	//----- nvinfo : EIATTR_VRC_CTA_INIT_COUNT
	.align		4
        /*0024*/ 	.byte	0x02, 0x4a
	.zero		1
	.zero		1


	//----- nvinfo : EIATTR_EXIT_INSTR_OFFSETS
	.align		4
        /*0028*/ 	.byte	0x04, 0x1c
        /*002a*/ 	.short	(.L_352 - .L_351)


	//   ....[0]....
.L_351:
        /*002c*/ 	.word	0x00000010


	//----- nvinfo : EIATTR_MAX_THREADS
	.align		4
.L_352:
        /*0030*/ 	.byte	0x04, 0x05
        /*0032*/ 	.short	(.L_354 - .L_353)
.L_353:
        /*0034*/ 	.word	0x00000200
        /*0038*/ 	.word	0x00000001
        /*003c*/ 	.word	0x00000001


	//----- nvinfo : EIATTR_CBANK_PARAM_SIZE
	.align		4
.L_354:
        /*0040*/ 	.byte	0x03, 0x19
        /*0042*/ 	.short	0x0680


	//----- nvinfo : EIATTR_PARAM_CBANK
	.align		4
        /*0044*/ 	.byte	0x04, 0x0a
        /*0046*/ 	.short	(.L_356 - .L_355)
	.align		4
.L_355:
        /*0048*/ 	.word	index@(.nv.constant0._ZN7cutlass13device_kernelIN5flash11enable_sm90INS1_16FlashAttnBwdSm90INS1_25CollectiveMainloopBwdSm90ILi2ELi1ELi1EN4cute5tupleIJNS5_1CILi1EEES8_S8_EEENS6_IJNS7_ILi64EEENS7_ILi96EEENS7_ILi192EEEEEENS_10bfloat16_tEfNS_4arch4Sm90ELb0ELb0ELb1ELb0ELb0ELb0ELb1ELb0ELi3ELi1ELi1ELi1ELb0EEENS1_24CollectiveEpilogueBwdGQAISD_fSG_Li384ELb0ELb0EEENS1_19SingleTileSchedulerILb0ELb0ELb0ELi96EEEEEEEEEvNT_6ParamsE)
        /*004c*/ 	.short	0x0380
        /*004e*/ 	.short	0x0680


	//----- nvinfo : EIATTR_SW_WAR
	.align		4
.L_356:
        /*0050*/ 	.byte	0x04, 0x36
        /*0052*/ 	.short	(.L_358 - .L_357)
.L_357:
        /*0054*/ 	.word	0x00000008
.L_358:


//--------------------- .nv.info._ZN7cutlass13device_kernelIN5flash11enable_sm90INS1_16FlashAttnBwdSm90INS1_25CollectiveMainloopBwdSm90ILi2ELi1ELi1EN4cute5tupleIJNS5_1CILi1EEES8_S8_EEENS6_IJNS7_ILi64EEENS7_ILi96EEENS7_ILi192EEEEEENS_10bfloat16_tEfNS_4arch4Sm90ELb0ELb0ELb1ELb0ELb1ELb0ELb1ELb0ELi3ELi1ELi1ELi1ELb0EEENS1_24CollectiveEpilogueBwdGQAISD_fSG_Li384ELb0ELb1EEENS1_19SingleTileSchedulerILb0ELb0ELb0ELi96EEEEEEEEEvNT_6ParamsE --------------------------
	.section	.nv.info._ZN7cutlass13device_kernelIN5flash11enable_sm90INS1_16FlashAttnBwdSm90INS1_25CollectiveMainloopBwdSm90ILi2ELi1ELi1EN4cute5tupleIJNS5_1CILi1EEES8_S8_EEENS6_IJNS7_ILi64EEENS7_ILi96EEENS7_ILi192EEEEEENS_10bfloat16_tEfNS_4arch4Sm90ELb0ELb0ELb1ELb0ELb1ELb0ELb1ELb0ELi3ELi1ELi1ELi1ELb0EEENS1_24CollectiveEpilogueBwdGQAISD_fSG_Li384ELb0ELb1EEENS1_19SingleTileSchedulerILb0ELb0ELb0ELi96EEEEEEEEEvNT_6ParamsE,"",@"SHT_CUDA_INFO"
	.sectionflags	@""
	.align	4


	//----- nvinfo : EIATTR_CUDA_API_VERSION
	.align		4
        /*0000*/ 	.byte	0x04, 0x37
        /*0002*/ 	.short	(.L_360 - .L_359)
.L_359:
        /*0004*/ 	.word	0x00000082


	//----- nvinfo : EIATTR_KPARAM_INFO
	.align		4
.L_360:
        /*0008*/ 	.byte	0x04, 0x17
        /*000a*/ 	.short	(.L_362 - .L_361)
.L_361:
        /*000c*/ 	.word	0x00000000
        /*0010*/ 	.short	0x0000
        /*0012*/ 	.short	0x0000
        /*0014*/ 	.byte	0x00, 0xf0, 0x01, 0x1a


	//----- nvinfo : EIATTR_SPARSE_MMA_MASK
	.align		4
.L_362:
        /*0018*/ 	.byte	0x03, 0x50
        /*001a*/ 	.short	0x0000


	//----- nvinfo : EIATTR_MAXREG_COUNT
	.align		4
        /*001c*/ 	.byte	0x03, 0x1b
        /*001e*/ 	.short	0x0080


	//----- nvinfo : EIATTR_MERCURY_ISA_VERSION
	.align		4
        /*0020*/ 	.byte	0x03, 0x5f
        /*0022*/ 	.short	0x0101


	//----- nvinfo : EIATTR_VRC_CTA_INIT_COUNT
	.align		4
        /*0024*/ 	.byte	0x02, 0x4a
	.zero		1
	.zero		1


	//----- nvinfo : EIATTR_EXIT_INSTR_OFFSETS
	.align		4
        /*0028*/ 	.byte	0x04, 0x1c
        /*002a*/ 	.short	(.L_364 - .L_363)


	//   ....[0]....
.L_363:
        /*002c*/ 	.word	0x00000010


	//----- nvinfo : EIATTR_MAX_THREADS
	.align		4
.L_364:
        /*0030*/ 	.byte	0x04, 0x05
        /*0032*/ 	.short	(.L_366 - .L_365)
.L_365:
        /*0034*/ 	.word	0x00000200
        /*0038*/ 	.word	0x00000001
        /*003c*/ 	.word	0x00000001


	//----- nvinfo : EIATTR_CBANK_PARAM_SIZE
	.align		4
.L_366:
        /*0040*/ 	.byte	0x03, 0x19
        /*0042*/ 	.short	0x0680


	//----- nvinfo : EIATTR_PARAM_CBANK
	.align		4
        /*0044*/ 	.byte	0x04, 0x0a
        /*0046*/ 	.short	(.L_368 - .L_367)
	.align		4
.L_367:
        /*0048*/ 	.word	index@(.nv.constant0._ZN7cutlass13device_kernelIN5flash11enable_sm90INS1_16FlashAttnBwdSm90INS1_25CollectiveMainloopBwdSm90ILi2ELi1ELi1EN4cute5tupleIJNS5_1CILi1EEES8_S8_EEENS6_IJNS7_ILi64EEENS7_ILi96EEENS7_ILi192EEEEEENS_10bfloat16_tEfNS_4arch4Sm90ELb0ELb0ELb1ELb0ELb1ELb0ELb1ELb0ELi3ELi1ELi1ELi1ELb0EEENS1_24CollectiveEpilogueBwdGQAISD_fSG_Li384ELb0ELb1EEENS1_19SingleTileSchedulerILb0ELb0ELb0ELi96EEEEEEEEEvNT_6ParamsE)
        /*004c*/ 	.short	0x0380
        /*004e*/ 	.short	0x0680


	//----- nvinfo : EIATTR_SW_WAR
	.align		4
.L_368:
        /*0050*/ 	.byte	0x04, 0x36
        /*0052*/ 	.short	(.L_370 - .L_369)
.L_369:
        /*0054*/ 	.word	0x00000008
.L_370:


//--------------------- .nv.info._ZN7cutlass13device_kernelIN5flash11enable_sm90INS1_16FlashAttnBwdSm90INS1_25CollectiveMainloopBwdSm90ILi2ELi1ELi1EN4cute5tupleIJNS5_1CILi1EEES8_S8_EEENS6_IJNS7_ILi64EEENS7_ILi96EEENS7_ILi192EEEEEENS_10bfloat16_tEfNS_4arch4Sm90ELb0ELb0ELb1ELb1ELb0ELb0ELb1ELb0ELi3ELi1ELi1ELi1ELb0EEENS1_21CollectiveEpilogueBwdISD_SE_SG_Li384ELb1ELb1ELi3EEENS1_19SingleTileSchedulerILb1ELb0ELb0ELi96EEEEEEEEEvNT_6ParamsE --------------------------
	.section	.nv.info._ZN7cutlass13device_kernelIN5flash11enable_sm90INS1_16FlashAttnBwdSm90INS1_25CollectiveMainloopBwdSm90ILi2ELi1ELi1EN4cute5tupleIJNS5_1CILi1EEES8_S8_EEENS6_IJNS7_ILi64EEENS7_ILi96EEENS7_ILi192EEEEEENS_10bfloat16_tEfNS_4arch4Sm90ELb0ELb0ELb1ELb1ELb0ELb0ELb1ELb0ELi3ELi1ELi1ELi1ELb0EEENS1_21CollectiveEpilogueBwdISD_SE_SG_Li384ELb1ELb1ELi3EEENS1_19SingleTileSchedulerILb1ELb0ELb0ELi96EEEEEEEEEvNT_6ParamsE,"",@"SHT_CUDA_INFO"
	.sectionflags	@""
	.align	4


	//----- nvinfo : EIATTR_CUDA_API_VERSION
	.align		4
        /*0000*/ 	.byte	0x04, 0x37
        /*0002*/ 	.short	(.L_372 - .L_371)
.L_371:
        /*0004*/ 	.word	0x00000082


	//----- nvinfo : EIATTR_KPARAM_INFO
	.align		4
.L_372:
        /*0008*/ 	.byte	0x04, 0x17
        /*000a*/ 	.short	(.L_374 - .L_373)
.L_373:
        /*000c*/ 	.word	0x00000000
        /*0010*/ 	.short	0x0000
        /*0012*/ 	.short	0x0000
        /*0014*/ 	.byte	0x00, 0xf0, 0x01, 0x1a


	//----- nvinfo : EIATTR_SPARSE_MMA_MASK
	.align		4
.L_374:
        /*0018*/ 	.byte	0x03, 0x50
        /*001a*/ 	.short	0x0000


	//----- nvinfo : EIATTR_MAXREG_COUNT
	.align		4
        /*001c*/ 	.byte	0x03, 0x1b
        /*001e*/ 	.short	0x0080


	//----- nvinfo : EIATTR_MERCURY_ISA_VERSION
	.align		4
        /*0020*/ 	.byte	0x03, 0x5f
        /*0022*/ 	.short	0x0101


	//----- nvinfo : EIATTR_VRC_CTA_INIT_COUNT
	.align		4
        /*0024*/ 	.byte	0x02, 0x4a
	.zero		1
	.zero		1


	//----- nvinfo : EIATTR_EXIT_INSTR_OFFSETS
	.align		4
        /*0028*/ 	.byte	0x04, 0x1c
        /*002a*/ 	.short	(.L_376 - .L_375)


	//   ....[0]....
.L_375:
        /*002c*/ 	.word	0x00000010


	//----- nvinfo : EIATTR_MAX_THREADS
	.align		4
.L_376:
        /*0030*/ 	.byte	0x04, 0x05
        /*0032*/ 	.short	(.L_378 - .L_377)
.L_377:
        /*0034*/ 	.word	0x00000200
        /*0038*/ 	.word	0x00000001
        /*003c*/ 	.word	0x00000001


	//----- nvinfo : EIATTR_CBANK_PARAM_SIZE
	.align		4
.L_378:
        /*0040*/ 	.byte	0x03, 0x19
        /*0042*/ 	.short	0x0680


	//----- nvinfo : EIATTR_PARAM_CBANK
	.align		4
        /*0044*/ 	.byte	0x04, 0x0a
        /*0046*/ 	.short	(.L_380 - .L_379)
	.align		4
.L_379:
        /*0048*/ 	.word	index@(.nv.constant0._ZN7cutlass13device_kernelIN5flash11enable_sm90INS1_16FlashAttnBwdSm90INS1_25CollectiveMainloopBwdSm90ILi2ELi1ELi1EN4cute5tupleIJNS5_1CILi1EEES8_S8_EEENS6_IJNS7_ILi64EEENS7_ILi96EEENS7_ILi192EEEEEENS_10bfloat16_tEfNS_4arch4Sm90ELb0ELb0ELb1ELb1ELb0ELb0ELb1ELb0ELi3ELi1ELi1ELi1ELb0EEENS1_21CollectiveEpilogueBwdISD_SE_SG_Li384ELb1ELb1ELi3EEENS1_19SingleTileSchedulerILb1ELb0ELb0ELi96EEEEEEEEEvNT_6ParamsE)
        /*004c*/ 	.short	0x0380
        /*004e*/ 	.short	0x0680


	//----- nvinfo : EIATTR_SW_WAR
	.align		4
.L_380:
        /*0050*/ 	.byte	0x04, 0x36
        /*0052*/ 	.short	(.L_382 - .L_381)
.L_381:
        /*0054*/ 	.word	0x00000008
.L_382:


//--------------------- .nv.info._ZN7cutlass13device_kernelIN5flash11enable_sm90INS1_16FlashAttnBwdSm90INS1_25CollectiveMainloopBwdSm90ILi2ELi1ELi1EN4cute5tupleIJNS5_1CILi1EEES8_S8_EEENS6_IJNS7_ILi64EEENS7_ILi96EEENS7_ILi192EEEEEENS_10bfloat16_tEfNS_4arch4Sm90ELb0ELb0ELb1ELb1ELb1ELb0ELb1ELb0ELi3ELi1ELi1ELi1ELb0EEENS1_21CollectiveEpilogueBwdISD_SE_SG_Li384ELb1ELb1ELi3EEENS1_19SingleTileSchedulerILb1ELb0ELb0ELi96EEEEEEEEEvNT_6ParamsE --------------------------
	.section	.nv.info._ZN7cutlass13device_kernelIN5flash11enable_sm90INS1_16FlashAttnBwdSm90INS1_25CollectiveMainloopBwdSm90ILi2ELi1ELi1EN4cute5tupleIJNS5_1CILi1EEES8_S8_EEENS6_IJNS7_ILi64EEENS7_ILi96EEENS7_ILi192EEEEEENS_10bfloat16_tEfNS_4arch4Sm90ELb0ELb0ELb1ELb1ELb1ELb0ELb1ELb0ELi3ELi1ELi1ELi1ELb0EEENS1_21CollectiveEpilogueBwdISD_SE_SG_Li384ELb1ELb1ELi3EEENS1_19SingleTileSchedulerILb1ELb0ELb0ELi96EEEEEEEEEvNT_6ParamsE,"",@"SHT_CUDA_INFO"
	.sectionflags	@""
	.align	4


	//----- nvinfo : EIATTR_CUDA_API_VERSION
	.align		4
        /*0000*/ 	.byte	0x04, 0x37
        /*0002*/ 	.short	(.L_384 - .L_383)
.L_383:
        /*0004*/ 	.word	0x00000082


	//----- nvinfo : EIATTR_KPARAM_INFO
	.align		4
.L_384:
        /*0008*/ 	.byte	0x04, 0x17
        /*000a*/ 	.short	(.L_386 - .L_385)
.L_385:
        /*000c*/ 	.word	0x00000000
        /*0010*/ 	.short	0x0000
        /*0012*/ 	.short	0x0000
        /*0014*/ 	.byte	0x00, 0xf0, 0x01, 0x1a


	//----- nvinfo : EIATTR_SPARSE_MMA_MASK
	.align		4
.L_386:
        /*0018*/ 	.byte	0x03, 0x50
        /*001a*/ 	.short	0x0000


	//----- nvinfo : EIATTR_MAXREG_COUNT
	.align		4
        /*001c*/ 	.byte	0x03, 0x1b
        /*001e*/ 	.short	0x0080


	//----- nvinfo : EIATTR_MERCURY_ISA_VERSION
	.align		4
        /*0020*/ 	.byte	0x03, 0x5f
        /*0022*/ 	.short	0x0101


	//----- nvinfo : EIATTR_VRC_CTA_INIT_COUNT
	.align		4
        /*0024*/ 	.byte	0x02, 0x4a
	.zero		1
	.zero		1


	//----- nvinfo : EIATTR_EXIT_INSTR_OFFSETS
	.align		4
        /*0028*/ 	.byte	0x04, 0x1c
        /*002a*/ 	.short	(.L_388 - .L_387)


	//   ....[0]....
.L_387:
        /*002c*/ 	.word	0x00000010


	//----- nvinfo : EIATTR_MAX_THREADS
	.align		4
.L_388:
        /*0030*/ 	.byte	0x04, 0x05
        /*0032*/ 	.short	(.L_390 - .L_389)
.L_389:
        /*0034*/ 	.word	0x00000200
        /*0038*/ 	.word	0x00000001
        /*003c*/ 	.word	0x00000001


	//----- nvinfo : EIATTR_CBANK_PARAM_SIZE
	.align		4
.L_390:
        /*0040*/ 	.byte	0x03, 0x19
        /*0042*/ 	.short	0x0680


	//----- nvinfo : EIATTR_PARAM_CBANK
	.align		4
        /*0044*/ 	.byte	0x04, 0x0a
        /*0046*/ 	.short	(.L_392 - .L_391)
	.align		4
.L_391:
        /*0048*/ 	.word	index@(.nv.constant0._ZN7cutlass13device_kernelIN5flash11enable_sm90INS1_16FlashAttnBwdSm90INS1_25CollectiveMainloopBwdSm90ILi2ELi1ELi1EN4cute5tupleIJNS5_1CILi1EEES8_S8_EEENS6_IJNS7_ILi64EEENS7_ILi96EEENS7_ILi192EEEEEENS_10bfloat16_tEfNS_4arch4Sm90ELb0ELb0ELb1ELb1ELb1ELb0ELb1ELb0ELi3ELi1ELi1ELi1ELb0EEENS1_21CollectiveEpilogueBwdISD_SE_SG_Li384ELb1ELb1ELi3EEENS1_19SingleTileSchedulerILb1ELb0ELb0ELi96EEEEEEEEEvNT_6ParamsE)
        /*004c*/ 	.short	0x0380
        /*004e*/ 	.short	0x0680


	//----- nvinfo : EIATTR_SW_WAR
	.align		4
.L_392:
        /*0050*/ 	.byte	0x04, 0x36
        /*0052*/ 	.short	(.L_394 - .L_393)
.L_393:
        /*0054*/ 	.word	0x00000008
.L_394:


//--------------------- .nv.info._ZN7cutlass13device_kernelIN5flash11enable_sm90INS1_16FlashAttnBwdSm90INS1_25CollectiveMainloopBwdSm90ILi2ELi1ELi1EN4cute5tupleIJNS5_1CILi1EEES8_S8_EEENS6_IJNS7_ILi64EEENS7_ILi96EEENS7_ILi192EEEEEENS_10bfloat16_tEfNS_4arch4Sm90ELb0ELb0ELb1ELb1ELb0ELb0ELb1ELb0ELi3ELi1ELi1ELi1ELb0EEENS1_24CollectiveEpilogueBwdGQAISD_fSG_Li384ELb1ELb0EEENS1_19SingleTileSchedulerILb1ELb0ELb0ELi96EEEEEEEEEvNT_6ParamsE --------------------------
	.section	.nv.info._ZN7cutlass13device_kernelIN5flash11enable_sm90INS1_16FlashAttnBwdSm90INS1_25CollectiveMainloopBwdSm90ILi2ELi1ELi1EN4cute5tupleIJNS5_1CILi1EEES8_S8_EEENS6_IJNS7_ILi64EEENS7_ILi96EEENS7_ILi192EEEEEENS_10bfloat16_tEfNS_4arch4Sm90ELb0ELb0ELb1ELb1ELb0ELb0ELb1ELb0ELi3ELi1ELi1ELi1ELb0EEENS1_24CollectiveEpilogueBwdGQAISD_fSG_Li384ELb1ELb0EEENS1_19SingleTileSchedulerILb1ELb0ELb0ELi96EEEEEEEEEvNT_6ParamsE,"",@"SHT_CUDA_INFO"
	.sectionflags	@""
	.align	4


	//----- nvinfo : EIATTR_CUDA_API_VERSION
	.align		4
        /*0000*/ 	.byte	0x04, 0x37
        /*0002*/ 	.short	(.L_396 - .L_395)
.L_395:
        /*0004*/ 	.word	0x00000082


	//----- nvinfo : EIATTR_KPARAM_INFO
	.align		4
.L_396:
        /*0008*/ 	.byte	0x04, 0x17
        /*000a*/ 	.short	(.L_398 - .L_397)
.L_397:
        /*000c*/ 	.word	0x00000000
        /*0010*/ 	.short	0x0000
        /*0012*/ 	.short	0x0000
        /*0014*/ 	.byte	0x00, 0xf0, 0x01, 0x1a


	//----- nvinfo : EIATTR_SPARSE_MMA_MASK
	.align		4
.L_398:
        /*0018*/ 	.byte	0x03, 0x50
        /*001a*/ 	.short	0x0000


	//----- nvinfo : EIATTR_MAXREG_COUNT
	.align		4
        /*001c*/ 	.byte	0x03, 0x1b
        /*001e*/ 	.short	0x0080


	//----- nvinfo : EIATTR_MERCURY_ISA_VERSION
	.align		4
        /*0020*/ 	.byte	0x03, 0x5f
        /*0022*/ 	.short	0x0101


	//----- nvinfo : EIATTR_VRC_CTA_INIT_COUNT
	.align		4
        /*0024*/ 	.byte	0x02, 0x4a
	.zero		1
	.zero		1


	//----- nvinfo : EIATTR_EXIT_INSTR_OFFSETS
	.align		4
        /*0028*/ 	.byte	0x04, 0x1c
        /*002a*/ 	.short	(.L_400 - .L_399)


	//   ....[0]....
.L_399:
        /*002c*/ 	.word	0x00000010


	//----- nvinfo : EIATTR_MAX_THREADS
	.align		4
.L_400:
        /*0030*/ 	.byte	0x04, 0x05
        /*0032*/ 	.short	(.L_402 - .L_401)
.L_401:
        /*0034*/ 	.word	0x00000200
        /*0038*/ 	.word	0x00000001
        /*003c*/ 	.word	0x00000001


	//----- nvinfo : EIATTR_CBANK_PARAM_SIZE
	.align		4
.L_402:
        /*0040*/ 	.byte	0x03, 0x19
        /*0042*/ 	.short	0x0680


	//----- nvinfo : EIATTR_PARAM_CBANK
	.align		4
        /*0044*/ 	.byte	0x04, 0x0a
        /*0046*/ 	.short	(.L_404 - .L_403)
	.align		4
.L_403:
        /*0048*/ 	.word	index@(.nv.constant0._ZN7cutlass13device_kernelIN5flash11enable_sm90INS1_16FlashAttnBwdSm90INS1_25CollectiveMainloopBwdSm90ILi2ELi1ELi1EN4cute5tupleIJNS5_1CILi1EEES8_S8_EEENS6_IJNS7_ILi64EEENS7_ILi96EEENS7_ILi192EEEEEENS_10bfloat16_tEfNS_4arch4Sm90ELb0ELb0ELb1ELb1ELb0ELb0ELb1ELb0ELi3ELi1ELi1ELi1ELb0EEENS1_24CollectiveEpilogueBwdGQAISD_fSG_Li384ELb1ELb0EEENS1_19SingleTileSchedulerILb1ELb0ELb0ELi96EEEEEEEEEvNT_6ParamsE)
        /*004c*/ 	.short	0x0380
        /*004e*/ 	.short	0x0680


	//----- nvinfo : EIATTR_SW_WAR
	.align		4
.L_404:
        /*0050*/ 	.byte	0x04, 0x36
        /*0052*/ 	.short	(.L_406 - .L_405)
.L_405:
        /*0054*/ 	.word	0x00000008
.L_406:


//--------------------- .nv.info._ZN7cutlass13device_kernelIN5flash11enable_sm90INS1_16FlashAttnBwdSm90INS1_25CollectiveMainloopBwdSm90ILi2ELi1ELi1EN4cute5tupleIJNS5_1CILi1EEES8_S8_EEENS6_IJNS7_ILi64EEENS7_ILi96EEENS7_ILi192EEEEEENS_10bfloat16_tEfNS_4arch4Sm90ELb0ELb0ELb1ELb1ELb1ELb0ELb1ELb0ELi3ELi1ELi1ELi1ELb0EEENS1_24CollectiveEpilogueBwdGQAISD_fSG_Li384ELb1ELb1EEENS1_19SingleTileSchedulerILb1ELb0ELb0ELi96EEEEEEEEEvNT_6ParamsE --------------------------
	.section	.nv.info._ZN7cutlass13device_kernelIN5flash11enable_sm90INS1_16FlashAttnBwdSm90INS1_25CollectiveMainloopBwdSm90ILi2ELi1ELi1EN4cute5tupleIJNS5_1CILi1EEES8_S8_EEENS6_IJNS7_ILi64EEENS7_ILi96EEENS7_ILi192EEEEEENS_10bfloat16_tEfNS_4arch4Sm90ELb0ELb0ELb1ELb1ELb1ELb0ELb1ELb0ELi3ELi1ELi1ELi1ELb0EEENS1_24CollectiveEpilogueBwdGQAISD_fSG_Li384ELb1ELb1EEENS1_19SingleTileSchedulerILb1ELb0ELb0ELi96EEEEEEEEEvNT_6ParamsE,"",@"SHT_CUDA_INFO"
	.sectionflags	@""
	.align	4


	//----- nvinfo : EIATTR_CUDA_API_VERSION
	.align		4
        /*0000*/ 	.byte	0x04, 0x37
        /*0002*/ 	.short	(.L_408 - .L_407)
.L_407:
        /*0004*/ 	.word	0x00000082


	//----- nvinfo : EIATTR_KPARAM_INFO
	.align		4
.L_408:
        /*0008*/ 	.byte	0x04, 0x17
        /*000a*/ 	.short	(.L_410 - .L_409)
.L_409:
        /*000c*/ 	.word	0x00000000
        /*0010*/ 	.short	0x0000
        /*0012*/ 	.short	0x0000
        /*0014*/ 	.byte	0x00, 0xf0, 0x01, 0x1a


	//----- nvinfo : EIATTR_SPARSE_MMA_MASK
	.align		4
.L_410:
        /*0018*/ 	.byte	0x03, 0x50
        /*001a*/ 	.short	0x0000


	//----- nvinfo : EIATTR_MAXREG_COUNT
	.align		4
        /*001c*/ 	.byte	0x03, 0x1b
        /*001e*/ 	.short	0x0080


	//----- nvinfo : EIATTR_MERCURY_ISA_VERSION
	.align		4
        /*0020*/ 	.byte	0x03, 0x5f
        /*0022*/ 	.short	0x0101


	//----- nvinfo : EIATTR_VRC_CTA_INIT_COUNT
	.align		4
        /*0024*/ 	.byte	0x02, 0x4a
	.zero		1
	.zero		1


	//----- nvinfo : EIATTR_EXIT_INSTR_OFFSETS
	.align		4
        /*0028*/ 	.byte	0x04, 0x1c
        /*002a*/ 	.short	(.L_412 - .L_411)


	//   ....[0]....
.L_411:
        /*002c*/ 	.word	0x00000010


	//----- nvinfo : EIATTR_MAX_THREADS
	.align		4
.L_412:
        /*0030*/ 	.byte	0x04, 0x05
        /*0032*/ 	.short	(.L_414 - .L_413)
.L_413:
        /*0034*/ 	.word	0x00000200
        /*0038*/ 	.word	0x00000001
        /*003c*/ 	.word	0x00000001


	//----- nvinfo : EIATTR_CBANK_PARAM_SIZE
	.align		4
.L_414:
        /*0040*/ 	.byte	0x03, 0x19
        /*0042*/ 	.short	0x0680


	//----- nvinfo : EIATTR_PARAM_CBANK
	.align		4
        /*0044*/ 	.byte	0x04, 0x0a
        /*0046*/ 	.short	(.L_416 - .L_415)
	.align		4
.L_415:
        /*0048*/ 	.word	index@(.nv.constant0._ZN7cutlass13device_kernelIN5flash11enable_sm90INS1_16FlashAttnBwdSm90INS1_25CollectiveMainloopBwdSm90ILi2ELi1ELi1EN4cute5tupleIJNS5_1CILi1EEES8_S8_EEENS6_IJNS7_ILi64EEENS7_ILi96EEENS7_ILi192EEEEEENS_10bfloat16_tEfNS_4arch4Sm90ELb0ELb0ELb1ELb1ELb1ELb0ELb1ELb0ELi3ELi1ELi1ELi1ELb0EEENS1_24CollectiveEpilogueBwdGQAISD_fSG_Li384ELb1ELb1EEENS1_19SingleTileSchedulerILb1ELb0ELb0ELi96EEEEEEEEEvNT_6ParamsE)
        /*004c*/ 	.short	0x0380
        /*004e*/ 	.short	0x0680


	//----- nvinfo : EIATTR_SW_WAR
	.align		4
.L_416:
        /*0050*/ 	.byte	0x04, 0x36
        /*0052*/ 	.short	(.L_418 - .L_417)
.L_417:
        /*0054*/ 	.word	0x00000008
.L_418:


//--------------------- .nv.info._ZN7cutlass13device_kernelIN5flash11enable_sm90INS1_16FlashAttnBwdSm90INS1_25CollectiveMainloopBwdSm90ILi2ELi1ELi1EN4cute5tupleIJNS5_1CILi1EEES8_S8_EEENS6_IJNS7_ILi64EEENS7_ILi96EEENS7_ILi192EEEEEENS_10bfloat16_tEfNS_4arch4Sm90ELb0ELb1ELb1ELb0ELb0ELb0ELb1ELb0ELi3ELi1ELi1ELi1ELb0EEENS1_21CollectiveEpilogueBwdISD_SE_SG_Li384ELb0ELb1ELi3EEENS1_19SingleTileSchedulerILb0ELb0ELb0ELi96EEEEEEEEEvNT_6ParamsE --------------------------
	.section	.nv.info._ZN7cutlass13device_kernelIN5flash11enable_sm90INS1_16FlashAttnBwdSm90INS1_25CollectiveMainloopBwdSm90ILi2ELi1ELi1EN4cute5tupleIJNS5_1CILi1EEES8_S8_EEENS6_IJNS7_ILi64EEENS7_ILi96EEENS7_ILi192EEEEEENS_10bfloat16_tEfNS_4arch4Sm90ELb0ELb1ELb1ELb0ELb0ELb0ELb1ELb0ELi3ELi1ELi1ELi1ELb0EEENS1_21CollectiveEpilogueBwdISD_SE_SG_Li384ELb0ELb1ELi3EEENS1_19SingleTileSchedulerILb0ELb0ELb0ELi96EEEEEEEEEvNT_6ParamsE,"",@"SHT_CUDA_INFO"
	.sectionflags	@""
	.align	4


	//----- nvinfo : EIATTR_CUDA_API_VERSION
	.align		4
        /*0000*/ 	.byte	0x04, 0x37
        /*0002*/ 	.short	(.L_420 - .L_419)
.L_419:
        /*0004*/ 	.word	0x00000082


	//----- nvinfo : EIATTR_KPARAM_INFO
	.align		4
.L_420:
        /*0008*/ 	.byte	0x04, 0x17
        /*000a*/ 	.short	(.L_422 - .L_421)
.L_421:
        /*000c*/ 	.word	0x00000000
        /*0010*/ 	.short	0x0000
        /*0012*/ 	.short	0x0000
        /*0014*/ 	.byte	0x00, 0xf0, 0x01, 0x24


	//----- nvinfo : EIATTR_SPARSE_MMA_MASK
	.align		4
.L_422:
        /*0018*/ 	.byte	0x03, 0x50
        /*001a*/ 	.short	0x0000


	//----- nvinfo : EIATTR_MAXREG_COUNT
	.align		4
        /*001c*/ 	.byte	0x03, 0x1b
        /*001e*/ 	.short	0x0080


	//----- nvinfo : EIATTR_MERCURY_ISA_VERSION
	.align		4
        /*0020*/ 	.byte	0x03, 0x5f
        /*0022*/ 	.short	0x0101


	//----- nvinfo : EIATTR_VRC_CTA_INIT_COUNT
	.align		4
        /*0024*/ 	.byte	0x02, 0x4a
	.zero		1
	.zero		1


	//----- nvinfo : EIATTR_EXIT_INSTR_OFFSETS
	.align		4
        /*0028*/ 	.byte	0x04, 0x1c
        /*002a*/ 	.short	(.L_424 - .L_423)


	//   ....[0]....
.L_423:
        /*002c*/ 	.word	0x00000010


	//----- nvinfo : EIATTR_MAX_THREADS
	.align		4
.L_424:
        /*0030*/ 	.byte	0x04, 0x05
        /*0032*/ 	.short	(.L_426 - .L_425)
.L_425:
        /*0034*/ 	.word	0x00000200
        /*0038*/ 	.word	0x00000001
        /*003c*/ 	.word	0x00000001


	//----- nvinfo : EIATTR_CBANK_PARAM_SIZE
	.align		4
.L_426:
        /*0040*/ 	.byte	0x03, 0x19
        /*0042*/ 	.short	0x0900


	//----- nvinfo : EIATTR_PARAM_CBANK
	.align		4
        /*0044*/ 	.byte	0x04, 0x0a
        /*0046*/ 	.short	(.L_428 - .L_427)
	.align		4
.L_427:
        /*0048*/ 	.word	index@(.nv.constant0._ZN7cutlass13device_kernelIN5flash11enable_sm90INS1_16FlashAttnBwdSm90INS1_25CollectiveMainloopBwdSm90ILi2ELi1ELi1EN4cute5tupleIJNS5_1CILi1EEES8_S8_EEENS6_IJNS7_ILi64EEENS7_ILi96EEENS7_ILi192EEEEEENS_10bfloat16_tEfNS_4arch4Sm90ELb0ELb1ELb1ELb0ELb0ELb0ELb1ELb0ELi3ELi1ELi1ELi1ELb0EEENS1_21CollectiveEpilogueBwdISD_SE_SG_Li384ELb0ELb1ELi3EEENS1_19SingleTileSchedulerILb0ELb0ELb0ELi96EEEEEEEEEvNT_6ParamsE)
        /*004c*/ 	.short	0x0380
        /*004e*/ 	.short	0x0900


	//----- nvinfo : EIATTR_SW_WAR
	.align		4
.L_428:
        /*0050*/ 	.byte	0x04, 0x36
        /*0052*/ 	.short	(.L_430 - .L_429)
.L_429:
        /*0054*/ 	.word	0x00000008
.L_430:


//--------------------- .nv.info._ZN7cutlass13device_kernelIN5flash11enable_sm90INS1_16FlashAttnBwdSm90INS1_25CollectiveMainloopBwdSm90ILi2ELi1ELi1EN4cute5tupleIJNS5_1CILi1EEES8_S8_EEENS6_IJNS7_ILi64EEENS7_ILi96EEENS7_ILi192EEEEEENS_10bfloat16_tEfNS_4arch4Sm90ELb0ELb1ELb1ELb0ELb1ELb0ELb1ELb0ELi3ELi1ELi1ELi1ELb0EEENS1_21CollectiveEpilogueBwdISD_SE_SG_Li384ELb0ELb1ELi3EEENS1_19SingleTileSchedulerILb0ELb0ELb0ELi96EEEEEEEEEvNT_6ParamsE --------------------------
	.section	.nv.info._ZN7cutlass13device_kernelIN5flash11enable_sm90INS1_16FlashAttnBwdSm90INS1_25CollectiveMainloopBwdSm90ILi2ELi1ELi1EN4cute5tupleIJNS5_1CILi1EEES8_S8_EEENS6_IJNS7_ILi64EEENS7_ILi96EEENS7_ILi192EEEEEENS_10bfloat16_tEfNS_4arch4Sm90ELb0ELb1ELb1ELb0ELb1ELb0ELb1ELb0ELi3ELi1ELi1ELi1ELb0EEENS1_21CollectiveEpilogueBwdISD_SE_SG_Li384ELb0ELb1ELi3EEENS1_19SingleTileSchedulerILb0ELb0ELb0ELi96EEEEEEEEEvNT_6ParamsE,"",@"SHT_CUDA_INFO"
	.sectionflags	@""
	.align	4


	//----- nvinfo : EIATTR_CUDA_API_VERSION
	.align		4
        /*0000*/ 	.byte	0x04, 0x37
        /*0002*/ 	.short	(.L_432 - .L_431)
.L_431:
        /*0004*/ 	.word	0x00000082


	//----- nvinfo : EIATTR_KPARAM_INFO
	.align		4
.L_432:
        /*0008*/ 	.byte	0x04, 0x17
        /*000a*/ 	.short	(.L_434 - .L_433)
.L_433:
        /*000c*/ 	.word	0x00000000
        /*0010*/ 	.short	0x0000
        /*0012*/ 	.short	0x0000
        /*0014*/ 	.byte	0x00, 0xf0, 0x01, 0x24


	//----- nvinfo : EIATTR_SPARSE_MMA_MASK
	.align		4
.L_434:
        /*0018*/ 	.byte	0x03, 0x50
        /*001a*/ 	.short	0x0000


	//----- nvinfo : EIATTR_MAXREG_COUNT
	.align		4
        /*001c*/ 	.byte	0x03, 0x1b
        /*001e*/ 	.short	0x0080


	//----- nvinfo : EIATTR_MERCURY_ISA_VERSION
	.align		4
        /*0020*/ 	.byte	0x03, 0x5f
        /*0022*/ 	.short	0x0101


	//----- nvinfo : EIATTR_VRC_CTA_INIT_COUNT
	.align		4
        /*0024*/ 	.byte	0x02, 0x4a
	.zero		1
	.zero		1


	//----- nvinfo : EIATTR_EXIT_INSTR_OFFSETS
	.align		4
        /*0028*/ 	.byte	0x04, 0x1c
        /*002a*/ 	.short	(.L_436 - .L_435)


	//   ....[0]....
.L_435:
        /*002c*/ 	.word	0x00000010


	//----- nvinfo : EIATTR_MAX_THREADS
	.align		4
.L_436:
        /*0030*/ 	.byte	0x04, 0x05
        /*0032*/ 	.short	(.L_438 - .L_437)
.L_437:
        /*0034*/ 	.word	0x00000200
        /*0038*/ 	.word	0x00000001
        /*003c*/ 	.word	0x00000001


	//----- nvinfo : EIATTR_CBANK_PARAM_SIZE
	.align		4
.L_438:
        /*0040*/ 	.byte	0x03, 0x19
        /*0042*/ 	.short	0x0900


	//----- nvinfo : EIATTR_PARAM_CBANK
	.align		4
        /*0044*/ 	.byte	0x04, 0x0a
        /*0046*/ 	.short	(.L_440 - .L_439)
	.align		4
.L_439:
        /*0048*/ 	.word	index@(.nv.constant0._ZN7cutlass13device_kernelIN5flash11enable_sm90INS1_16FlashAttnBwdSm90INS1_25CollectiveMainloopBwdSm90ILi2ELi1ELi1EN4cute5tupleIJNS5_1CILi1EEES8_S8_EEENS6_IJNS7_ILi64EEENS7_ILi96EEENS7_ILi192EEEEEENS_10bfloat16_tEfNS_4arch4Sm90ELb0ELb1ELb1ELb0ELb1ELb0ELb1ELb0ELi3ELi1ELi1ELi1ELb0EEENS1_21CollectiveEpilogueBwdISD_SE_SG_Li384ELb0ELb1ELi3EEENS1_19SingleTileSchedulerILb0ELb0ELb0ELi96EEEEEEEEEvNT_6ParamsE)
        /*004c*/ 	.short	0x0380
        /*004e*/ 	.short	0x0900


	//----- nvinfo : EIATTR_SW_WAR
	.align		4
.L_440:
        /*0050*/ 	.byte	0x04, 0x36
        /*0052*/ 	.short	(.L_442 - .L_441)
.L_441:
        /*0054*/ 	.word	0x00000008
.L_442:


//--------------------- .nv.info._ZN7cutlass13device_kernelIN5flash11enable_sm90INS1_16FlashAttnBwdSm90INS1_25CollectiveMainloopBwdSm90ILi2ELi1ELi1EN4cute5tupleIJNS5_1CILi1EEES8_S8_EEENS6_IJNS7_ILi64EEENS7_ILi96EEENS7_ILi192EEEEEENS_10bfloat16_tEfNS_4arch4Sm90ELb0ELb1ELb1ELb0ELb0ELb0ELb1ELb0ELi3ELi1ELi1ELi1ELb0EEENS1_24CollectiveEpilogueBwdGQAISD_fSG_Li384ELb0ELb0EEENS1_19SingleTileSchedulerILb0ELb0ELb0ELi96EEEEEEEEEvNT_6ParamsE --------------------------
	.section	.nv.info._ZN7cutlass13device_kernelIN5flash11enable_sm90INS1_16FlashAttnBwdSm90INS1_25CollectiveMainloopBwdSm90ILi2ELi1ELi1EN4cute5tupleIJNS5_1CILi1EEES8_S8_EEENS6_IJNS7_ILi64EEENS7_ILi96EEENS7_ILi192EEEEEENS_10bfloat16_tEfNS_4arch4Sm90ELb0ELb1ELb1ELb0ELb0ELb0ELb1ELb0ELi3ELi1ELi1ELi1ELb0EEENS1_24CollectiveEpilogueBwdGQAISD_fSG_Li384ELb0ELb0EEENS1_19SingleTileSchedulerILb0ELb0ELb0ELi96EEEEEEEEEvNT_6ParamsE,"",@"SHT_CUDA_INFO"
	.sectionflags	@""
	.align	4


	//----- nvinfo : EIATTR_CUDA_API_VERSION
	.align		4
        /*0000*/ 	.byte	0x04, 0x37
        /*0002*/ 	.short	(.L_444 - .L_443)
.L_443:
        /*0004*/ 	.word	0x00000082


	//----- nvinfo : EIATTR_KPARAM_INFO
	.align		4
.L_444:
        /*0008*/ 	.byte	0x04, 0x17
        /*000a*/ 	.short	(.L_446 - .L_445)
.L_445:
        /*000c*/ 	.word	0x00000000
        /*0010*/ 	.short	0x0000
        /*0012*/ 	.short	0x0000
        /*0014*/ 	.byte	0x00, 0xf0, 0x01, 0x1a


	//----- nvinfo : EIATTR_SPARSE_MMA_MASK
	.align		4
.L_446:
        /*0018*/ 	.byte	0x03, 0x50
        /*001a*/ 	.short	0x0000


	//----- nvinfo : EIATTR_MAXREG_COUNT
	.align		4
        /*001c*/ 	.byte	0x03, 0x1b
        /*001e*/ 	.short	0x0080


	//----- nvinfo : EIATTR_MERCURY_ISA_VERSION
	.align		4
        /*0020*/ 	.byte	0x03, 0x5f
        /*0022*/ 	.short	0x0101


	//----- nvinfo : EIATTR_VRC_CTA_INIT_COUNT
	.align		4
        /*0024*/ 	.byte	0x02, 0x4a
	.zero		1
	.zero		1


	//----- nvinfo : EIATTR_EXIT_INSTR_OFFSETS
	.align		4
        /*0028*/ 	.byte	0x04, 0x1c
        /*002a*/ 	.short	(.L_448 - .L_447)


	//   ....[0]....
.L_447:
        /*002c*/ 	.word	0x00000010


	//----- nvinfo : EIATTR_MAX_THREADS
	.align		4
.L_448:
        /*0030*/ 	.byte	0x04, 0x05
        /*0032*/ 	.short	(.L_450 - .L_449)
.L_449:
        /*0034*/ 	.word	0x00000200
        /*0038*/ 	.word	0x00000001
        /*003c*/ 	.word	0x00000001


	//----- nvinfo : EIATTR_CBANK_PARAM_SIZE
	.align		4
.L_450:
        /*0040*/ 	.byte	0x03, 0x19
        /*0042*/ 	.short	0x0680


	//----- nvinfo : EIATTR_PARAM_CBANK
	.align		4
        /*0044*/ 	.byte	0x04, 0x0a
        /*0046*/ 	.short	(.L_452 - .L_451)
	.align		4
.L_451:
        /*0048*/ 	.word	index@(.nv.constant0._ZN7cutlass13device_kernelIN5flash11enable_sm90INS1_16FlashAttnBwdSm90INS1_25CollectiveMainloopBwdSm90ILi2ELi1ELi1EN4cute5tupleIJNS5_1CILi1EEES8_S8_EEENS6_IJNS7_ILi64EEENS7_ILi96EEENS7_ILi192EEEEEENS_10bfloat16_tEfNS_4arch4Sm90ELb0ELb1ELb1ELb0ELb0ELb0ELb1ELb0ELi3ELi1ELi1ELi1ELb0EEENS1_24CollectiveEpilogueBwdGQAISD_fSG_Li384ELb0ELb0EEENS1_19SingleTileSchedulerILb0ELb0ELb0ELi96EEEEEEEEEvNT_6ParamsE)
        /*004c*/ 	.short	0x0380
        /*004e*/ 	.short	0x0680


	//----- nvinfo : EIATTR_SW_WAR
	.align		4
.L_452:
        /*0050*/ 	.byte	0x04, 0x36
        /*0052*/ 	.short	(.L_454 - .L_453)
.L_453:
        /*0054*/ 	.word	0x00000008
.L_454:


//--------------------- .nv.info._ZN7cutlass13device_kernelIN5flash11enable_sm90INS1_16FlashAttnBwdSm90INS1_25CollectiveMainloopBwdSm90ILi2ELi1ELi1EN4cute5tupleIJNS5_1CILi1EEES8_S8_EEENS6_IJNS7_ILi64EEENS7_ILi96EEENS7_ILi192EEEEEENS_10bfloat16_tEfNS_4arch4Sm90ELb0ELb1ELb1ELb0ELb1ELb0ELb1ELb0ELi3ELi1ELi1ELi1ELb0EEENS1_24CollectiveEpilogueBwdGQAISD_fSG_Li384ELb0ELb1EEENS1_19SingleTileSchedulerILb0ELb0ELb0ELi96EEEEEEEEEvNT_6ParamsE --------------------------
	.section	.nv.info._ZN7cutlass13device_kernelIN5flash11enable_sm90INS1_16FlashAttnBwdSm90INS1_25CollectiveMainloopBwdSm90ILi2ELi1ELi1EN4cute5tupleIJNS5_1CILi1EEES8_S8_EEENS6_IJNS7_ILi64EEENS7_ILi96EEENS7_ILi192EEEEEENS_10bfloat16_tEfNS_4arch4Sm90ELb0ELb1ELb1ELb0ELb1ELb0ELb1ELb0ELi3ELi1ELi1ELi1ELb0EEENS1_24CollectiveEpilogueBwdGQAISD_fSG_Li384ELb0ELb1EEENS1_19SingleTileSchedulerILb0ELb0ELb0ELi96EEEEEEEEEvNT_6ParamsE,"",@"SHT_CUDA_INFO"
	.sectionflags	@""
	.align	4


	//----- nvinfo : EIATTR_CUDA_API_VERSION
	.align		4
        /*0000*/ 	.byte	0x04, 0x37
        /*0002*/ 	.short	(.L_456 - .L_455)
.L_455:
        /*0004*/ 	.word	0x00000082


	//----- nvinfo : EIATTR_KPARAM_INFO
	.align		4
.L_456:
        /*0008*/ 	.byte	0x04, 0x17
        /*000a*/ 	.short	(.L_458 - .L_457)
.L_457:
        /*000c*/ 	.word	0x00000000
        /*0010*/ 	.short	0x0000
        /*0012*/ 	.short	0x0000
        /*0014*/ 	.byte	0x00, 0xf0, 0x01, 0x1a


	//----- nvinfo : EIATTR_SPARSE_MMA_MASK
	.align		4
.L_458:
        /*0018*/ 	.byte	0x03, 0x50
        /*001a*/ 	.short	0x0000


	//----- nvinfo : EIATTR_MAXREG_COUNT
	.align		4
        /*001c*/ 	.byte	0x03, 0x1b
        /*001e*/ 	.short	0x0080


	//----- nvinfo : EIATTR_MERCURY_ISA_VERSION
	.align		4
        /*0020*/ 	.byte	0x03, 0x5f
        /*0022*/ 	.short	0x0101


	//----- nvinfo : EIATTR_VRC_CTA_INIT_COUNT
	.align		4
        /*0024*/ 	.byte	0x02, 0x4a
	.zero		1
	.zero		1


	//----- nvinfo : EIATTR_EXIT_INSTR_OFFSETS
	.align		4
        /*0028*/ 	.byte	0x04, 0x1c
        /*002a*/ 	.short	(.L_460 - .L_459)


	//   ....[0]....
.L_459:
        /*002c*/ 	.word	0x00000010


	//----- nvinfo : EIATTR_MAX_THREADS
	.align		4
.L_460:
        /*0030*/ 	.byte	0x04, 0x05
        /*0032*/ 	.short	(.L_462 - .L_461)
.L_461:
        /*0034*/ 	.word	0x00000200
        /*0038*/ 	.word	0x00000001
        /*003c*/ 	.word	0x00000001


	//----- nvinfo : EIATTR_CBANK_PARAM_SIZE
	.align		4
.L_462:
        /*0040*/ 	.byte	0x03, 0x19
        /*0042*/ 	.short	0x0680


	//----- nvinfo : EIATTR_PARAM_CBANK
	.align		4
        /*0044*/ 	.byte	0x04, 0x0a
        /*0046*/ 	.short	(.L_464 - .L_463)
	.align		4
.L_463:
        /*0048*/ 	.word	index@(.nv.constant0._ZN7cutlass13device_kernelIN5flash11enable_sm90INS1_16FlashAttnBwdSm90INS1_25CollectiveMainloopBwdSm90ILi2ELi1ELi1EN4cute5tupleIJNS5_1CILi1EEES8_S8_EEENS6_IJNS7_ILi64EEENS7_ILi96EEENS7_ILi192EEEEEENS_10bfloat16_tEfNS_4arch4Sm90ELb0ELb1ELb1ELb0ELb1ELb0ELb1ELb0ELi3ELi1ELi1ELi1ELb0EEENS1_24CollectiveEpilogueBwdGQAISD_fSG_Li384ELb0ELb1EEENS1_19SingleTileSchedulerILb0ELb0ELb0ELi96EEEEEEEEEvNT_6ParamsE)
        /*004c*/ 	.short	0x0380
        /*004e*/ 	.short	0x0680


	//----- nvinfo : EIATTR_SW_WAR
	.align		4
.L_464:
        /*0050*/ 	.byte	0x04, 0x36
        /*0052*/ 	.short	(.L_466 - .L_465)
.L_465:
        /*0054*/ 	.word	0x00000008
.L_466:


//--------------------- .nv.info._ZN7cutlass13device_kernelIN5flash11enable_sm90INS1_16FlashAttnBwdSm90INS1_25CollectiveMainloopBwdSm90ILi2ELi1ELi1EN4cute5tupleIJNS5_1CILi1EEES8_S8_EEENS6_IJNS7_ILi64EEENS7_ILi96EEENS7_ILi192EEEEEENS_10bfloat16_tEfNS_4arch4Sm90ELb0ELb1ELb1ELb1ELb0ELb0ELb1ELb0ELi3ELi1ELi1ELi1ELb0EEENS1_21CollectiveEpilogueBwdISD_SE_SG_Li384ELb1ELb1ELi3EEENS1_19SingleTileSchedulerILb1ELb0ELb0ELi96EEEEEEEEEvNT_6ParamsE --------------------------
	.section	.nv.info._ZN7cutlass13device_kernelIN5flash11enable_sm90INS1_16FlashAttnBwdSm90INS1_25CollectiveMainloopBwdSm90ILi2ELi1ELi1EN4cute5tupleIJNS5_1CILi1EEES8_S8_EEENS6_IJNS7_ILi64EEENS7_ILi96EEENS7_ILi192EEEEEENS_10bfloat16_tEfNS_4arch4Sm90ELb0ELb1ELb1ELb1ELb0ELb0ELb1ELb0ELi3ELi1ELi1ELi1ELb0EEENS1_21CollectiveEpilogueBwdISD_SE_SG_Li384ELb1ELb1ELi3EEENS1_19SingleTileSchedulerILb1ELb0ELb0ELi96EEEEEEEEEvNT_6ParamsE,"",@"SHT_CUDA_INFO"
	.sectionflags	@""
	.align	4


	//----- nvinfo : EIATTR_CUDA_API_VERSION
	.align		4
        /*0000*/ 	.byte	0x04, 0x37
        /*0002*/ 	.short	(.L_468 - .L_467)
.L_467:
        /*0004*/ 	.word	0x00000082


	//----- nvinfo : EIATTR_KPARAM_INFO
	.align		4
.L_468:
        /*0008*/ 	.byte	0x04, 0x17
        /*000a*/ 	.short	(.L_470 - .L_469)
.L_469:
        /*000c*/ 	.word	0x00000000
        /*0010*/ 	.short	0x0000
        /*0012*/ 	.short	0x0000
        /*0014*/ 	.byte	0x00, 0xf0, 0x01, 0x1a


	//----- nvinfo : EIATTR_SPARSE_MMA_MASK
	.align		4
.L_470:
        /*0018*/ 	.byte	0x03, 0x50
        /*001a*/ 	.short	0x0000


	//----- nvinfo : EIATTR_MAXREG_COUNT
	.align		4
        /*001c*/ 	.byte	0x03, 0x1b
        /*001e*/ 	.short	0x0080


	//----- nvinfo : EIATTR_MERCURY_ISA_VERSION
	.align		4
        /*0020*/ 	.byte	0x03, 0x5f
        /*0022*/ 	.short	0x0101


	//----- nvinfo : EIATTR_VRC_CTA_INIT_COUNT
	.align		4
        /*0024*/ 	.byte	0x02, 0x4a
	.zero		1
	.zero		1


	//----- nvinfo : EIATTR_EXIT_INSTR_OFFSETS
	.align		4
        /*0028*/ 	.byte	0x04, 0x1c
        /*002a*/ 	.short	(.L_472 - .L_471)


	//   ....[0]....
.L_471:
        /*002c*/ 	.word	0x00000010


	//----- nvinfo : EIATTR_MAX_THREADS
	.align		4
.L_472:
        /*0030*/ 	.byte	0x04, 0x05
        /*0032*/ 	.short	(.L_474 - .L_473)
.L_473:
        /*0034*/ 	.word	0x00000200
        /*0038*/ 	.word	0x00000001
        /*003c*/ 	.word	0x00000001


	//----- nvinfo : EIATTR_CBANK_PARAM_SIZE
	.align		4
.L_474:
        /*0040*/ 	.byte	0x03, 0x19
        /*0042*/ 	.short	0x0680


	//----- nvinfo : EIATTR_PARAM_CBANK
	.align		4
        /*0044*/ 	.byte	0x04, 0x0a
        /*0046*/ 	.short	(.L_476 - .L_475)
	.align		4
.L_475:
        /*0048*/ 	.word	index@(.nv.constant0._ZN7cutlass13device_kernelIN5flash11enable_sm90INS1_16FlashAttnBwdSm90INS1_25CollectiveMainloopBwdSm90ILi2ELi1ELi1EN4cute5tupleIJNS5_1CILi1EEES8_S8_EEENS6_IJNS7_ILi64EEENS7_ILi96EEENS7_ILi192EEEEEENS_10bfloat16_tEfNS_4arch4Sm90ELb0ELb1ELb1ELb1ELb0ELb0ELb1ELb0ELi3ELi1ELi1ELi1ELb0EEENS1_21CollectiveEpilogueBwdISD_SE_SG_Li384ELb1ELb1ELi3EEENS1_19SingleTileSchedulerILb1ELb0ELb0ELi96EEEEEEEEEvNT_6ParamsE)
        /*004c*/ 	.short	0x0380
        /*004e*/ 	.short	0x0680


	//----- nvinfo : EIATTR_SW_WAR
	.align		4
.L_476:
        /*0050*/ 	.byte	0x04, 0x36
        /*0052*/ 	.short	(.L_478 - .L_477)
.L_477:
        /*0054*/ 	.word	0x00000008
.L_478:


//--------------------- .nv.info._ZN7cutlass13device_kernelIN5flash11enable_sm90INS1_16FlashAttnBwdSm90INS1_25CollectiveMainloopBwdSm90ILi2ELi1ELi1EN4cute5tupleIJNS5_1CILi1EEES8_S8_EEENS6_IJNS7_ILi64EEENS7_ILi96EEENS7_ILi192EEEEEENS_10bfloat16_tEfNS_4arch4Sm90ELb0ELb1ELb1ELb1ELb1ELb0ELb1ELb0ELi3ELi1ELi1ELi1ELb0EEENS1_21CollectiveEpilogueBwdISD_SE_SG_Li384ELb1ELb1ELi3EEENS1_19SingleTileSchedulerILb1ELb0ELb0ELi96EEEEEEEEEvNT_6ParamsE --------------------------
	.section	.nv.info._ZN7cutlass13device_kernelIN5flash11enable_sm90INS1_16FlashAttnBwdSm90INS1_25CollectiveMainloopBwdSm90ILi2ELi1ELi1EN4cute5tupleIJNS5_1CILi1EEES8_S8_EEENS6_IJNS7_ILi64EEENS7_ILi96EEENS7_ILi192EEEEEENS_10bfloat16_tEfNS_4arch4Sm90ELb0ELb1ELb1ELb1ELb1ELb0ELb1ELb0ELi3ELi1ELi1ELi1ELb0EEENS1_21CollectiveEpilogueBwdISD_SE_SG_Li384ELb1ELb1ELi3EEENS1_19SingleTileSchedulerILb1ELb0ELb0ELi96EEEEEEEEEvNT_6ParamsE,"",@"SHT_CUDA_INFO"
	.sectionflags	@""
	.align	4


	//----- nvinfo : EIATTR_CUDA_API_VERSION
	.align		4
        /*0000*/ 	.byte	0x04, 0x37
        /*0002*/ 	.short	(.L_480 - .L_479)
.L_479:
        /*0004*/ 	.word	0x00000082


	//----- nvinfo : EIATTR_KPARAM_INFO
	.align		4
.L_480:
        /*0008*/ 	.byte	0x04, 0x17
        /*000a*/ 	.short	(.L_482 - .L_481)
.L_481:
        /*000c*/ 	.word	0x00000000
        /*0010*/ 	.short	0x0000
        /*0012*/ 	.short	0x0000
        /*0014*/ 	.byte	0x00, 0xf0, 0x01, 0x1a


	//----- nvinfo : EIATTR_SPARSE_MMA_MASK
	.align		4
.L_482:
        /*0018*/ 	.byte	0x03, 0x50
        /*001a*/ 	.short	0x0000


	//----- nvinfo : EIATTR_MAXREG_COUNT
	.align		4
        /*001c*/ 	.byte	0x03, 0x1b
        /*001e*/ 	.short	0x0080


	//----- nvinfo : EIATTR_MERCURY_ISA_VERSION
	.align		4
        /*0020*/ 	.byte	0x03, 0x5f
        /*0022*/ 	.short	0x0101


	//----- nvinfo : EIATTR_VRC_CTA_INIT_COUNT
	.align		4
        /*0024*/ 	.byte	0x02, 0x4a
	.zero		1
	.zero		1


	//----- nvinfo : EIATTR_EXIT_INSTR_OFFSETS
	.align		4
        /*0028*/ 	.byte	0x04, 0x1c
        /*002a*/ 	.short	(.L_484 - .L_483)


	//   ....[0]....
.L_483:
        /*002c*/ 	.word	0x00000010


	//----- nvinfo : EIATTR_MAX_THREADS
	.align		4
.L_484:
        /*0030*/ 	.byte	0x04, 0x05
        /*0032*/ 	.short	(.L_486 - .L_485)
.L_485:
        /*0034*/ 	.word	0x00000200
        /*0038*/ 	.word	0x00000001
        /*003c*/ 	.word	0x00000001


	//----- nvinfo : EIATTR_CBANK_PARAM_SIZE
	.align		4
.L_486:
        /*0040*/ 	.byte	0x03, 0x19
        /*0042*/ 	.short	0x0680


	//----- nvinfo : EIATTR_PARAM_CBANK
	.align		4
        /*0044*/ 	.byte	0x04, 0x0a
        /*0046*/ 	.short	(.L_488 - .L_487)
	.align		4
.L_487:
        /*0048*/ 	.word	index@(.nv.constant0._ZN7cutlass13device_kernelIN5flash11enable_sm90INS1_16FlashAttnBwdSm90INS1_25CollectiveMainloopBwdSm90ILi2ELi1ELi1EN4cute5tupleIJNS5_1CILi1EEES8_S8_EEENS6_IJNS7_ILi64EEENS7_ILi96EEENS7_ILi192EEEEEENS_10bfloat16_tEfNS_4arch4Sm90ELb0ELb1ELb1ELb1ELb1ELb0ELb1ELb0ELi3ELi1ELi1ELi1ELb0EEENS1_21CollectiveEpilogueBwdISD_SE_SG_Li384ELb1ELb1ELi3EEENS1_19SingleTileSchedulerILb1ELb0ELb0ELi96EEEEEEEEEvNT_6ParamsE)
        /*004c*/ 	.short	0x0380
        /*004e*/ 	.short	0x0680


	//----- nvinfo : EIATTR_SW_WAR
	.align		4
.L_488:
        /*0050*/ 	.byte	0x04, 0x36
        /*0052*/ 	.short	(.L_490 - .L_489)
.L_489:
        /*0054*/ 	.word	0x00000008
.L_490:


//--------------------- .nv.info._ZN7cutlass13device_kernelIN5flash11enable_sm90INS1_16FlashAttnBwdSm90INS1_25CollectiveMainloopBwdSm90ILi2ELi1ELi1EN4cute5tupleIJNS5_1CILi1EEES8_S8_EEENS6_IJNS7_ILi64EEENS7_ILi96EEENS7_ILi192EEEEEENS_10bfloat16_tEfNS_4arch4Sm90ELb0ELb1ELb1ELb1ELb0ELb0ELb1ELb0ELi3ELi1ELi1ELi1ELb0EEENS1_24CollectiveEpilogueBwdGQAISD_fSG_Li384ELb1ELb0EEENS1_19SingleTileSchedulerILb1ELb0ELb0ELi96EEEEEEEEEvNT_6ParamsE --------------------------
	.section	.nv.info._ZN7cutlass13device_kernelIN5flash11enable_sm90INS1_16FlashAttnBwdSm90INS1_25CollectiveMainloopBwdSm90ILi2ELi1ELi1EN4cute5tupleIJNS5_1CILi1EEES8_S8_EEENS6_IJNS7_ILi64EEENS7_ILi96EEENS7_ILi192EEEEEENS_10bfloat16_tEfNS_4arch4Sm90ELb0ELb1ELb1ELb1ELb0ELb0ELb1ELb0ELi3ELi1ELi1ELi1ELb0EEENS1_24CollectiveEpilogueBwdGQAISD_fSG_Li384ELb1ELb0EEENS1_19SingleTileSchedulerILb1ELb0ELb0ELi96EEEEEEEEEvNT_6ParamsE,"",@"SHT_CUDA_INFO"
	.sectionflags	@""
	.align	4


	//----- nvinfo : EIATTR_CUDA_API_VERSION
	.align		4
        /*0000*/ 	.byte	0x04, 0x37
        /*0002*/ 	.short	(.L_492 - .L_491)
.L_491:
        /*0004*/ 	.word	0x00000082


	//----- nvinfo : EIATTR_KPARAM_INFO
	.align		4
.L_492:
        /*0008*/ 	.byte	0x04, 0x17
        /*000a*/ 	.short	(.L_494 - .L_493)
.L_493:
        /*000c*/ 	.word	0x00000000
        /*0010*/ 	.short	0x0000
        /*0012*/ 	.short	0x0000
        /*0014*/ 	.byte	0x00, 0xf0, 0x01, 0x1a


	//----- nvinfo : EIATTR_SPARSE_MMA_MASK
	.align		4
.L_494:
        /*0018*/ 	.byte	0x03, 0x50
        /*001a*/ 	.short	0x0000


	//----- nvinfo : EIATTR_MAXREG_COUNT
	.align		4
        /*001c*/ 	.byte	0x03, 0x1b
        /*001e*/ 	.short	0x0080


	//----- nvinfo : EIATTR_MERCURY_ISA_VERSION
	.align		4
        /*0020*/ 	.byte	0x03, 0x5f
        /*0022*/ 	.short	0x0101


	//----- nvinfo : EIATTR_VRC_CTA_INIT_COUNT
	.align		4
        /*0024*/ 	.byte	0x02, 0x4a
	.zero		1
	.zero		1


	//----- nvinfo : EIATTR_EXIT_INSTR_OFFSETS
	.align		4
        /*0028*/ 	.byte	0x04, 0x1c
        /*002a*/ 	.short	(.L_496 - .L_495)


	//   ....[0]....
.L_495:
        /*002c*/ 	.word	0x00000010


	//----- nvinfo : EIATTR_MAX_THREADS
	.align		4
.L_496:
        /*0030*/ 	.byte	0x04, 0x05
        /*0032*/ 	.short	(.L_498 - .L_497)
.L_497:
        /*0034*/ 	.word	0x00000200
        /*0038*/ 	.word	0x00000001
        /*003c*/ 	.word	0x00000001


	//----- nvinfo : EIATTR_CBANK_PARAM_SIZE
	.align		4
.L_498:
        /*0040*/ 	.byte	0x03, 0x19
        /*0042*/ 	.short	0x0680


	//----- nvinfo : EIATTR_PARAM_CBANK
	.align		4
        /*0044*/ 	.byte	0x04, 0x0a
        /*0046*/ 	.short	(.L_500 - .L_499)
	.align		4
.L_499:
        /*0048*/ 	.word	index@(.nv.constant0._ZN7cutlass13device_kernelIN5flash11enable_sm90INS1_16FlashAttnBwdSm90INS1_25CollectiveMainloopBwdSm90ILi2ELi1ELi1EN4cute5tupleIJNS5_1CILi1EEES8_S8_EEENS6_IJNS7_ILi64EEENS7_ILi96EEENS7_ILi192EEEEEENS_10bfloat16_tEfNS_4arch4Sm90ELb0ELb1ELb1ELb1ELb0ELb0ELb1ELb0ELi3ELi1ELi1ELi1ELb0EEENS1_24CollectiveEpilogueBwdGQAISD_fSG_Li384ELb1ELb0EEENS1_19SingleTileSchedulerILb1ELb0ELb0ELi96EEEEEEEEEvNT_6ParamsE)
        /*004c*/ 	.short	0x0380
        /*004e*/ 	.short	0x0680


	//----- nvinfo : EIATTR_SW_WAR
	.align		4
.L_500:
        /*0050*/ 	.byte	0x04, 0x36
        /*0052*/ 	.short	(.L_502 - .L_501)
.L_501:
        /*0054*/ 	.word	0x00000008
.L_502:


//--------------------- .nv.info._ZN7cutlass13device_kernelIN5flash11enable_sm90INS1_16FlashAttnBwdSm90INS1_25CollectiveMainloopBwdSm90ILi2ELi1ELi1EN4cute5tupleIJNS5_1CILi1EEES8_S8_EEENS6_IJNS7_ILi64EEENS7_ILi96EEENS7_ILi192EEEEEENS_10bfloat16_tEfNS_4arch4Sm90ELb0ELb1ELb1ELb1ELb1ELb0ELb1ELb0ELi3ELi1ELi1ELi1ELb0EEENS1_24CollectiveEpilogueBwdGQAISD_fSG_Li384ELb1ELb1EEENS1_19SingleTileSchedulerILb1ELb0ELb0ELi96EEEEEEEEEvNT_6ParamsE --------------------------
	.section	.nv.info._ZN7cutlass13device_kernelIN5flash11enable_sm90INS1_16FlashAttnBwdSm90INS1_25CollectiveMainloopBwdSm90ILi2ELi1ELi1EN4cute5tupleIJNS5_1CILi1EEES8_S8_EEENS6_IJNS7_ILi64EEENS7_ILi96EEENS7_ILi192EEEEEENS_10bfloat16_tEfNS_4arch4Sm90ELb0ELb1ELb1ELb1ELb1ELb0ELb1ELb0ELi3ELi1ELi1ELi1ELb0EEENS1_24CollectiveEpilogueBwdGQAISD_fSG_Li384ELb1ELb1EEENS1_19SingleTileSchedulerILb1ELb0ELb0ELi96EEEEEEEEEvNT_6ParamsE,"",@"SHT_CUDA_INFO"
	.sectionflags	@""
	.align	4


	//----- nvinfo : EIATTR_CUDA_API_VERSION
	.align		4
        /*0000*/ 	.byte	0x04, 0x37
        /*0002*/ 	.short	(.L_504 - .L_503)
.L_503:
        /*0004*/ 	.word	0x00000082


	//----- nvinfo : EIATTR_KPARAM_INFO
	.align		4
.L_504:
        /*0008*/ 	.byte	0x04, 0x17
        /*000a*/ 	.short	(.L_506 - .L_505)
.L_505:
        /*000c*/ 	.word	0x00000000
        /*0010*/ 	.short	0x0000
        /*0012*/ 	.short	0x0000
        /*0014*/ 	.byte	0x00, 0xf0, 0x01, 0x1a


	//----- nvinfo : EIATTR_SPARSE_MMA_MASK
	.align		4
.L_506:
        /*0018*/ 	.byte	0x03, 0x50
        /*001a*/ 	.short	0x0000


	//----- nvinfo : EIATTR_MAXREG_COUNT
	.align		4
        /*001c*/ 	.byte	0x03, 0x1b
        /*001e*/ 	.short	0x0080


	//----- nvinfo : EIATTR_MERCURY_ISA_VERSION
	.align		4
        /*0020*/ 	.byte	0x03, 0x5f
        /*0022*/ 	.short	0x0101


	//----- nvinfo : EIATTR_VRC_CTA_INIT_COUNT
	.align		4
        /*0024*/ 	.byte	0x02, 0x4a
	.zero		1
	.zero		1


	//----- nvinfo : EIATTR_EXIT_INSTR_OFFSETS
	.align		4
        /*0028*/ 	.byte	0x04, 0x1c
        /*002a*/ 	.short	(.L_508 - .L_507)


	//   ....[0]....
.L_507:
        /*002c*/ 	.word	0x00000010


	//----- nvinfo : EIATTR_MAX_THREADS
	.align		4
.L_508:
        /*0030*/ 	.byte	0x04, 0x05
        /*0032*/ 	.short	(.L_510 - .L_509)
.L_509:
        /*0034*/ 	.word	0x00000200
        /*0038*/ 	.word	0x00000001
        /*003c*/ 	.word	0x00000001


	//----- nvinfo : EIATTR_CBANK_PARAM_SIZE
	.align		4
.L_510:
        /*0040*/ 	.byte	0x03, 0x19
        /*0042*/ 	.short	0x0680


	//----- nvinfo : EIATTR_PARAM_CBANK
	.align		4
        /*0044*/ 	.byte	0x04, 0x0a
        /*0046*/ 	.short	(.L_512 - .L_511)
	.align		4
.L_511:
        /*0048*/ 	.word	index@(.nv.constant0._ZN7cutlass13device_kernelIN5flash11enable_sm90INS1_16FlashAttnBwdSm90INS1_25CollectiveMainloopBwdSm90ILi2ELi1ELi1EN4cute5tupleIJNS5_1CILi1EEES8_S8_EEENS6_IJNS7_ILi64EEENS7_ILi96EEENS7_ILi192EEEEEENS_10bfloat16_tEfNS_4arch4Sm90ELb0ELb1ELb1ELb1ELb1ELb0ELb1ELb0ELi3ELi1ELi1ELi1ELb0EEENS1_24CollectiveEpilogueBwdGQAISD_fSG_Li384ELb1ELb1EEENS1_19SingleTileSchedulerILb1ELb0ELb0ELi96EEEEEEEEEvNT_6ParamsE)
        /*004c*/ 	.short	0x0380
        /*004e*/ 	.short	0x0680


	//----- nvinfo : EIATTR_SW_WAR
	.align		4
.L_512:
        /*0050*/ 	.byte	0x04, 0x36
        /*0052*/ 	.short	(.L_514 - .L_513)
.L_513:
        /*0054*/ 	.word	0x00000008
.L_514:


//--------------------- .nv.info._ZN7cutlass13device_kernelIN5flash11enable_sm90INS1_16FlashAttnBwdSm90INS1_25CollectiveMainloopBwdSm90ILi2ELi1ELi1EN4cute5tupleIJNS5_1CILi1EEES8_S8_EEENS6_IJNS7_ILi64EEENS7_ILi96EEENS7_ILi192EEEEEENS_10bfloat16_tEfNS_4arch4Sm90ELb1ELb0ELb1ELb0ELb0ELb0ELb1ELb0ELi3ELi1ELi1ELi1ELb0EEENS1_21CollectiveEpilogueBwdISD_SE_SG_Li384ELb0ELb1ELi3EEENS1_25SingleTileBwdLPTSchedulerILb0ELi96ELb0EEEEEEEEEvNT_6ParamsE --------------------------
	.section	.nv.info._ZN7cutlass13device_kernelIN5flash11enable_sm90INS1_16FlashAttnBwdSm90INS1_25CollectiveMainloopBwdSm90ILi2ELi1ELi1EN4cute5tupleIJNS5_1CILi1EEES8_S8_EEENS6_IJNS7_ILi64EEENS7_ILi96EEENS7_ILi192EEEEEENS_10bfloat16_tEfNS_4arch4Sm90ELb1ELb0ELb1ELb0ELb0ELb0ELb1ELb0ELi3ELi1ELi1ELi1ELb0EEENS1_21CollectiveEpilogueBwdISD_SE_SG_Li384ELb0ELb1ELi3EEENS1_25SingleTileBwdLPTSchedulerILb0ELi96ELb0EEEEEEEEEvNT_6ParamsE,"",@"SHT_CUDA_INFO"
	.sectionflags	@""
	.align	4


	//----- nvinfo : EIATTR_CUDA_API_VERSION
	.align		4
        /*0000*/ 	.byte	0x04, 0x37
        /*0002*/ 	.short	(.L_516 - .L_515)
.L_515:
        /*0004*/ 	.word	0x00000082


	//----- nvinfo : EIATTR_KPARAM_INFO
	.align		4
.L_516:
        /*0008*/ 	.byte	0x04, 0x17
        /*000a*/ 	.short	(.L_518 - .L_517)
.L_517:
        /*000c*/ 	.word	0x00000000
        /*0010*/ 	.short	0x0000
        /*0012*/ 	.short	0x0000
        /*0014*/ 	.byte	0x00, 0xf0, 0x01, 0x24


	//----- nvinfo : EIATTR_SPARSE_MMA_MASK
	.align		4
.L_518:
        /*0018*/ 	.byte	0x03, 0x50
        /*001a*/ 	.short	0x0000


	//----- nvinfo : EIATTR_MAXREG_COUNT
	.align		4
        /*001c*/ 	.byte	0x03, 0x1b
        /*001e*/ 	.short	0x0080


	//----- nvinfo : EIATTR_MERCURY_ISA_VERSION
	.align		4
        /*0020*/ 	.byte	0x03, 0x5f
        /*0022*/ 	.short	0x0101


	//----- nvinfo : EIATTR_VRC_CTA_INIT_COUNT
	.align		4
        /*0024*/ 	.byte	0x02, 0x4a
	.zero		1
	.zero		1


	//----- nvinfo : EIATTR_EXIT_INSTR_OFFSETS
	.align		4
        /*0028*/ 	.byte	0x04, 0x1c
        /*002a*/ 	.short	(.L_520 - .L_519)


	//   ....[0]....
.L_519:
        /*002c*/ 	.word	0x00000010


	//----- nvinfo : EIATTR_MAX_THREADS
	.align		4
.L_520:
        /*0030*/ 	.byte	0x04, 0x05
        /*0032*/ 	.short	(.L_522 - .L_521)
.L_521:
        /*0034*/ 	.word	0x00000200
        /*0038*/ 	.word	0x00000001
        /*003c*/ 	.word	0x00000001


	//----- nvinfo : EIATTR_CBANK_PARAM_SIZE
	.align		4
.L_522:
        /*0040*/ 	.byte	0x03, 0x19
        /*0042*/ 	.short	0x0900


	//----- nvinfo : EIATTR_PARAM_CBANK
	.align		4
        /*0044*/ 	.byte	0x04, 0x0a
        /*0046*/ 	.short	(.L_524 - .L_523)
	.align		4
.L_523:
        /*0048*/ 	.word	index@(.nv.constant0._ZN7cutlass13device_kernelIN5flash11enable_sm90INS1_16FlashAttnBwdSm90INS1_25CollectiveMainloopBwdSm90ILi2ELi1ELi1EN4cute5tupleIJNS5_1CILi1EEES8_S8_EEENS6_IJNS7_ILi64EEENS7_ILi96EEENS7_ILi192EEEEEENS_10bfloat16_tEfNS_4arch4Sm90ELb1ELb0ELb1ELb0ELb0ELb0ELb1ELb0ELi3ELi1ELi1ELi1ELb0EEENS1_21CollectiveEpilogueBwdISD_SE_SG_Li384ELb0ELb1ELi3EEENS1_25SingleTileBwdLPTSchedulerILb0ELi96ELb0EEEEEEEEEvNT_6ParamsE)
        /*004c*/ 	.short	0x0380
        /*004e*/ 	.short	0x0900


	//----- nvinfo : EIATTR_SW_WAR
	.align		4
.L_524:
        /*0050*/ 	.byte	0x04, 0x36
        /*0052*/ 	.short	(.L_526 - .L_525)
.L_525:
        /*0054*/ 	.word	0x00000008
.L_526:


//--------------------- .nv.info._ZN7cutlass13device_kernelIN5flash11enable_sm90INS1_16FlashAttnBwdSm90INS1_25CollectiveMainloopBwdSm90ILi2ELi1ELi1EN4cute5tupleIJNS5_1CILi1EEES8_S8_EEENS6_IJNS7_ILi64EEENS7_ILi96EEENS7_ILi192EEEEEENS_10bfloat16_tEfNS_4arch4Sm90ELb1ELb0ELb1ELb0ELb1ELb0ELb1ELb0ELi3ELi1ELi1ELi1ELb0EEENS1_21CollectiveEpilogueBwdISD_SE_SG_Li384ELb0ELb1ELi3EEENS1_25SingleTileBwdLPTSchedulerILb0ELi96ELb1EEEEEEEEEvNT_6ParamsE --------------------------
	.section	.nv.info._ZN7cutlass13device_kernelIN5flash11enable_sm90INS1_16FlashAttnBwdSm90INS1_25CollectiveMainloopBwdSm90ILi2ELi1ELi1EN4cute5tupleIJNS5_1CILi1EEES8_S8_EEENS6_IJNS7_ILi64EEENS7_ILi96EEENS7_ILi192EEEEEENS_10bfloat16_tEfNS_4arch4Sm90ELb1ELb0ELb1ELb0ELb1ELb0ELb1ELb0ELi3ELi1ELi1ELi1ELb0EEENS1_21CollectiveEpilogueBwdISD_SE_SG_Li384ELb0ELb1ELi3EEENS1_25SingleTileBwdLPTSchedulerILb0ELi96ELb1EEEEEEEEEvNT_6ParamsE,"",@"SHT_CUDA_INFO"
	.sectionflags	@""
	.align	4


	//----- nvinfo : EIATTR_CUDA_API_VERSION
	.align		4
        /*0000*/ 	.byte	0x04, 0x37
        /*0002*/ 	.short	(.L_528 - .L_527)
.L_527:
        /*0004*/ 	.word	0x00000082


	//----- nvinfo : EIATTR_KPARAM_INFO
	.align		4
.L_528:
        /*0008*/ 	.byte	0x04, 0x17
        /*000a*/ 	.short	(.L_530 - .L_529)
.L_529:
        /*000c*/ 	.word	0x00000000
        /*0010*/ 	.short	0x0000
        /*0012*/ 	.short	0x0000
        /*0014*/ 	.byte	0x00, 0xf0, 0x01, 0x24


	//----- nvinfo : EIATTR_SPARSE_MMA_MASK
	.align		4
.L_530:
        /*0018*/ 	.byte	0x03, 0x50
        /*001a*/ 	.short	0x0000


	//----- nvinfo : EIATTR_MAXREG_COUNT
	.align		4
        /*001c*/ 	.byte	0x03, 0x1b
        /*001e*/ 	.short	0x0080


	//----- nvinfo : EIATTR_MERCURY_ISA_VERSION
	.align		4
        /*0020*/ 	.byte	0x03, 0x5f
        /*0022*/ 	.short	0x0101


	//----- nvinfo : EIATTR_VRC_CTA_INIT_COUNT
	.align		4
        /*0024*/ 	.byte	0x02, 0x4a
	.zero		1
	.zero		1


	//----- nvinfo : EIATTR_EXIT_INSTR_OFFSETS
	.align		4
        /*0028*/ 	.byte	0x04, 0x1c
        /*002a*/ 	.short	(.L_532 - .L_531)


	//   ....[0]....
.L_531:
        /*002c*/ 	.word	0x00000010


	//----- nvinfo : EIATTR_MAX_THREADS
	.align		4
.L_532:
        /*0030*/ 	.byte	0x04, 0x05
        /*0032*/ 	.short	(.L_534 - .L_533)
.L_533:
        /*0034*/ 	.word	0x00000200
        /*0038*/ 	.word	0x00000001
        /*003c*/ 	.word	0x00000001


	//----- nvinfo : EIATTR_CBANK_PARAM_SIZE
	.align		4
.L_534:
        /*0040*/ 	.byte	0x03, 0x19
        /*0042*/ 	.short	0x0900


	//----- nvinfo : EIATTR_PARAM_CBANK
	.align		4
        /*0044*/ 	.byte	0x04, 0x0a
        /*0046*/ 	.short	(.L_536 - .L_535)
	.align		4
.L_535:
        /*0048*/ 	.word	index@(.nv.constant0._ZN7cutlass13device_kernelIN5flash11enable_sm90INS1_16FlashAttnBwdSm90INS1_25CollectiveMainloopBwdSm90ILi2ELi1ELi1EN4cute5tupleIJNS5_1CILi1EEES8_S8_EEENS6_IJNS7_ILi64EEENS7_ILi96EEENS7_ILi192EEEEEENS_10bfloat16_tEfNS_4arch4Sm90ELb1ELb0ELb1ELb0ELb1ELb0ELb1ELb0ELi3ELi1ELi1ELi1ELb0EEENS1_21CollectiveEpilogueBwdISD_SE_SG_Li384ELb0ELb1ELi3EEENS1_25SingleTileBwdLPTSchedulerILb0ELi96ELb1EEEEEEEEEvNT_6ParamsE)
        /*004c*/ 	.short	0x0380
        /*004e*/ 	.short	0x0900


	//----- nvinfo : EIATTR_SW_WAR
	.align		4
.L_536:
        /*0050*/ 	.byte	0x04, 0x36
        /*0052*/ 	.short	(.L_538 - .L_537)
.L_537:
        /*0054*/ 	.word	0x00000008
.L_538:


//--------------------- .nv.info._ZN7cutlass13device_kernelIN5flash11enable_sm90INS1_16FlashAttnBwdSm90INS1_25CollectiveMainloopBwdSm90ILi2ELi1ELi1EN4cute5tupleIJNS5_1CILi1EEES8_S8_EEENS6_IJNS7_ILi64EEENS7_ILi96EEENS7_ILi192EEEEEENS_10bfloat16_tEfNS_4arch4Sm90ELb1ELb0ELb1ELb0ELb0ELb0ELb1ELb0ELi3ELi1ELi1ELi1ELb0EEENS1_24CollectiveEpilogueBwdGQAISD_fSG_Li384ELb0ELb0EEENS1_25SingleTileBwdLPTSchedulerILb0ELi96ELb0EEEEEEEEEvNT_6ParamsE --------------------------
	.section	.nv.info._ZN7cutlass13device_kernelIN5flash11enable_sm90INS1_16FlashAttnBwdSm90INS1_25CollectiveMainloopBwdSm90ILi2ELi1ELi1EN4cute5tupleIJNS5_1CILi1EEES8_S8_EEENS6_IJNS7_ILi64EEENS7_ILi96EEENS7_ILi192EEEEEENS_10bfloat16_tEfNS_4arch4Sm90ELb1ELb0ELb1ELb0ELb0ELb0ELb1ELb0ELi3ELi1ELi1ELi1ELb0EEENS1_24CollectiveEpilogueBwdGQAISD_fSG_Li384ELb0ELb0EEENS1_25SingleTileBwdLPTSchedulerILb0ELi96ELb0EEEEEEEEEvNT_6ParamsE,"",@"SHT_CUDA_INFO"
	.sectionflags	@""
	.align	4


	//----- nvinfo : EIATTR_CUDA_API_VERSION
	.align		4
        /*0000*/ 	.byte	0x04, 0x37
        /*0002*/ 	.short	(.L_540 - .L_539)
.L_539:
        /*0004*/ 	.word	0x00000082


	//----- nvinfo : EIATTR_KPARAM_INFO
	.align		4
.L_540:
        /*0008*/ 	.byte	0x04, 0x17
        /*000a*/ 	.short	(.L_542 - .L_541)
.L_541:
        /*000c*/ 	.word	0x00000000
        /*0010*/ 	.short	0x0000
        /*0012*/ 	.short	0x0000
        /*0014*/ 	.byte	0x00, 0xf0, 0x01, 0x1c


	//----- nvinfo : EIATTR_SPARSE_MMA_MASK
	.align		4
.L_542:
        /*0018*/ 	.byte	0x03, 0x50
        /*001a*/ 	.short	0x0000


	//----- nvinfo : EIATTR_MAXREG_COUNT
	.align		4
        /*001c*/ 	.byte	0x03, 0x1b
        /*001e*/ 	.short	0x0080


	//----- nvinfo : EIATTR_MERCURY_ISA_VERSION
	.align		4
        /*0020*/ 	.byte	0x03, 0x5f
        /*0022*/ 	.short	0x0101


	//----- nvinfo : EIATTR_VRC_CTA_INIT_COUNT
	.align		4
        /*0024*/ 	.byte	0x02, 0x4a
	.zero		1
	.zero		1


	//----- nvinfo : EIATTR_EXIT_INSTR_OFFSETS
	.align		4
        /*0028*/ 	.byte	0x04, 0x1c
        /*002a*/ 	.short	(.L_544 - .L_543)


	//   ....[0]....
.L_543:
        /*002c*/ 	.word	0x00000010


	//----- nvinfo : EIATTR_MAX_THREADS
	.align		4
.L_544:
        /*0030*/ 	.byte	0x04, 0x05
        /*0032*/ 	.short	(.L_546 - .L_545)
.L_545:
        /*0034*/ 	.word	0x00000200
        /*0038*/ 	.word	0x00000001
        /*003c*/ 	.word	0x00000001


	//----- nvinfo : EIATTR_CBANK_PARAM_SIZE
	.align		4
.L_546:
        /*0040*/ 	.byte	0x03, 0x19
        /*0042*/ 	.short	0x0700


	//----- nvinfo : EIATTR_PARAM_CBANK
	.align		4
        /*0044*/ 	.byte	0x04, 0x0a
        /*0046*/ 	.short	(.L_548 - .L_547)
	.align		4
.L_547:
        /*0048*/ 	.word	index@(.nv.constant0._ZN7cutlass13device_kernelIN5flash11enable_sm90INS1_16FlashAttnBwdSm90INS1_25CollectiveMainloopBwdSm90ILi2ELi1ELi1EN4cute5tupleIJNS5_1CILi1EEES8_S8_EEENS6_IJNS7_ILi64EEENS7_ILi96EEENS7_ILi192EEEEEENS_10bfloat16_tEfNS_4arch4Sm90ELb1ELb0ELb1ELb0ELb0ELb0ELb1ELb0ELi3ELi1ELi1ELi1ELb0EEENS1_24CollectiveEpilogueBwdGQAISD_fSG_Li384ELb0ELb0EEENS1_25SingleTileBwdLPTSchedulerILb0ELi96ELb0EEEEEEEEEvNT_6ParamsE)
        /*004c*/ 	.short	0x0380
        /*004e*/ 	.short	0x0700


	//----- nvinfo : EIATTR_SW_WAR
	.align		4
.L_548:
        /*0050*/ 	.byte	0x04, 0x36
        /*0052*/ 	.short	(.L_550 - .L_549)
.L_549:
        /*0054*/ 	.word	0x00000008
.L_550:


//--------------------- .nv.info._ZN7cutlass13device_kernelIN5flash11enable_sm90INS1_16FlashAttnBwdSm90INS1_25CollectiveMainloopBwdSm90ILi2ELi1ELi1EN4cute5tupleIJNS5_1CILi1EEES8_S8_EEENS6_IJNS7_ILi64EEENS7_ILi96EEENS7_ILi192EEEEEENS_10bfloat16_tEfNS_4arch4Sm90ELb1ELb0ELb1ELb0ELb1ELb0ELb1ELb0ELi3ELi1ELi1ELi1ELb0EEENS1_24CollectiveEpilogueBwdGQAISD_fSG_Li384ELb0ELb1EEENS1_25SingleTileBwdLPTSchedulerILb0ELi96ELb1EEEEEEEEEvNT_6ParamsE --------------------------
	.section	.nv.info._ZN7cutlass13device_kernelIN5flash11enable_sm90INS1_16FlashAttnBwdSm90INS1_25CollectiveMainloopBwdSm90ILi2ELi1ELi1EN4cute5tupleIJNS5_1CILi1EEES8_S8_EEENS6_IJNS7_ILi64EEENS7_ILi96EEENS7_ILi192EEEEEENS_10bfloat16_tEfNS_4arch4Sm90ELb1ELb0ELb1ELb0ELb1ELb0ELb1ELb0ELi3ELi1ELi1ELi1ELb0EEENS1_24CollectiveEpilogueBwdGQAISD_fSG_Li384ELb0ELb1EEENS1_25SingleTileBwdLPTSchedulerILb0ELi96ELb1EEEEEEEEEvNT_6ParamsE,"",@"SHT_CUDA_INFO"
	.sectionflags	@""
	.align	4


	//----- nvinfo : EIATTR_CUDA_API_VERSION
	.align		4
        /*0000*/ 	.byte	0x04, 0x37
        /*0002*/ 	.short	(.L_552 - .L_551)
.L_551:
        /*0004*/ 	.word	0x00000082


	//----- nvinfo : EIATTR_KPARAM_INFO
	.align		4
.L_552:
        /*0008*/ 	.byte	0x04, 0x17
        /*000a*/ 	.short	(.L_554 - .L_553)
.L_553:
        /*000c*/ 	.word	0x00000000
        /*0010*/ 	.short	0x0000
        /*0012*/ 	.short	0x0000
        /*0014*/ 	.byte	0x00, 0xf0, 0x01, 0x1c


	//----- nvinfo : EIATTR_SPARSE_MMA_MASK
	.align		4
.L_554:
        /*0018*/ 	.byte	0x03, 0x50
        /*001a*/ 	.short	0x0000


	//----- nvinfo : EIATTR_MAXREG_COUNT
	.align		4
        /*001c*/ 	.byte	0x03, 0x1b
        /*001e*/ 	.short	0x0080


	//----- nvinfo : EIATTR_MERCURY_ISA_VERSION
	.align		4
        /*0020*/ 	.byte	0x03, 0x5f
        /*0022*/ 	.short	0x0101


	//----- nvinfo : EIATTR_VRC_CTA_INIT_COUNT
	.align		4
        /*0024*/ 	.byte	0x02, 0x4a
	.zero		1
	.zero		1


	//----- nvinfo : EIATTR_EXIT_INSTR_OFFSETS
	.align		4
        /*0028*/ 	.byte	0x04, 0x1c
        /*002a*/ 	.short	(.L_556 - .L_555)


	//   ....[0]....
.L_555:
        /*002c*/ 	.word	0x00000010


	//----- nvinfo : EIATTR_MAX_THREADS
	.align		4
.L_556:
        /*0030*/ 	.byte	0x04, 0x05
        /*0032*/ 	.short	(.L_558 - .L_557)
.L_557:
        /*0034*/ 	.word	0x00000200
        /*0038*/ 	.word	0x00000001
        /*003c*/ 	.word	0x00000001


	//----- nvinfo : EIATTR_CBANK_PARAM_SIZE
	.align		4
.L_558:
        /*0040*/ 	.byte	0x03, 0x19
        /*0042*/ 	.short	0x0700


	//----- nvinfo : EIATTR_PARAM_CBANK
	.align		4
        /*0044*/ 	.byte	0x04, 0x0a
        /*0046*/ 	.short	(.L_560 - .L_559)
	.align		4
.L_559:
        /*0048*/ 	.word	index@(.nv.constant0._ZN7cutlass13device_kernelIN5flash11enable_sm90INS1_16FlashAttnBwdSm90INS1_25CollectiveMainloopBwdSm90ILi2ELi1ELi1EN4cute5tupleIJNS5_1CILi1EEES8_S8_EEENS6_IJNS7_ILi64EEENS7_ILi96EEENS7_ILi192EEEEEENS_10bfloat16_tEfNS_4arch4Sm90ELb1ELb0ELb1ELb0ELb1ELb0ELb1ELb0ELi3ELi1ELi1ELi1ELb0EEENS1_24CollectiveEpilogueBwdGQAISD_fSG_Li384ELb0ELb1EEENS1_25SingleTileBwdLPTSchedulerILb0ELi96ELb1EEEEEEEEEvNT_6ParamsE)
        /*004c*/ 	.short	0x0380
        /*004e*/ 	.short	0x0700


	//----- nvinfo : EIATTR_SW_WAR
	.align		4
.L_560:
        /*0050*/ 	.byte	0x04, 0x36
        /*0052*/ 	.short	(.L_562 - .L_561)
.L_561:
        /*0054*/ 	.word	0x00000008
.L_562:


//--------------------- .nv.info._ZN7cutlass13device_kernelIN5flash11enable_sm90INS1_16FlashAttnBwdSm90INS1_25CollectiveMainloopBwdSm90ILi2ELi1ELi1EN4cute5tupleIJNS5_1CILi1EEES8_S8_EEENS6_IJNS7_ILi64EEENS7_ILi96EEENS7_ILi192EEEEEENS_10bfloat16_tEfNS_4arch4Sm90ELb1ELb0ELb1ELb1ELb0ELb0ELb1ELb0ELi3ELi1ELi1ELi1ELb0EEENS1_21CollectiveEpilogueBwdISD_SE_SG_Li384ELb1ELb1ELi3EEENS1_25SingleTileBwdLPTSchedulerILb1ELi96ELb0EEEEEEEEEvNT_6ParamsE --------------------------
	.section	.nv.info._ZN7cutlass13device_kernelIN5flash11enable_sm90INS1_16FlashAttnBwdSm90INS1_25CollectiveMainloopBwdSm90ILi2ELi1ELi1EN4cute5tupleIJNS5_1CILi1EEES8_S8_EEENS6_IJNS7_ILi64EEENS7_ILi96EEENS7_ILi192EEEEEENS_10bfloat16_tEfNS_4arch4Sm90ELb1ELb0ELb1ELb1ELb0ELb0ELb1ELb0ELi3ELi1ELi1ELi1ELb0EEENS1_21CollectiveEpilogueBwdISD_SE_SG_Li384ELb1ELb1ELi3EEENS1_25SingleTileBwdLPTSchedulerILb1ELi96ELb0EEEEEEEEEvNT_6ParamsE,"",@"SHT_CUDA_INFO"
	.sectionflags	@""
	.align	4


	//----- nvinfo : EIATTR_CUDA_API_VERSION
	.align		4
        /*0000*/ 	.byte	0x04, 0x37
        /*0002*/ 	.short	(.L_564 - .L_563)
.L_563:
        /*0004*/ 	.word	0x00000082


	//----- nvinfo : EIATTR_KPARAM_INFO
	.align		4
.L_564:
        /*0008*/ 	.byte	0x04, 0x17
        /*000a*/ 	.short	(.L_566 - .L_565)
.L_565:
        /*000c*/ 	.word	0x00000000
        /*0010*/ 	.short	0x0000
        /*0012*/ 	.short	0x0000
        /*0014*/ 	.byte	0x00, 0xf0, 0x01, 0x1a


	//----- nvinfo : EIATTR_SPARSE_MMA_MASK
	.align		4
.L_566:
        /*0018*/ 	.byte	0x03, 0x50
        /*001a*/ 	.short	0x0000


	//----- nvinfo : EIATTR_MAXREG_COUNT
	.align		4
        /*001c*/ 	.byte	0x03, 0x1b
        /*001e*/ 	.short	0x0080


	//----- nvinfo : EIATTR_MERCURY_ISA_VERSION
	.align		4
        /*0020*/ 	.byte	0x03, 0x5f
        /*0022*/ 	.short	0x0101


	//----- nvinfo : EIATTR_VRC_CTA_INIT_COUNT
	.align		4
        /*0024*/ 	.byte	0x02, 0x4a
	.zero		1
	.zero		1


	//----- nvinfo : EIATTR_EXIT_INSTR_OFFSETS
	.align		4
        /*0028*/ 	.byte	0x04, 0x1c
        /*002a*/ 	.short	(.L_568 - .L_567)


	//   ....[0]....
.L_567:
        /*002c*/ 	.word	0x00000010


	//----- nvinfo : EIATTR_MAX_THREADS
	.align		4
.L_568:
        /*0030*/ 	.byte	0x04, 0x05
        /*0032*/ 	.short	(.L_570 - .L_569)
.L_569:
        /*0034*/ 	.word	0x00000200
        /*0038*/ 	.word	0x00000001
        /*003c*/ 	.word	0x00000001


	//----- nvinfo : EIATTR_CBANK_PARAM_SIZE
	.align		4
.L_570:
        /*0040*/ 	.byte	0x03, 0x19
        /*0042*/ 	.short	0x0680


	//----- nvinfo : EIATTR_PARAM_CBANK
	.align		4
        /*0044*/ 	.byte	0x04, 0x0a
        /*0046*/ 	.short	(.L_572 - .L_571)
	.align		4
.L_571:
        /*0048*/ 	.word	index@(.nv.constant0._ZN7cutlass13device_kernelIN5flash11enable_sm90INS1_16FlashAttnBwdSm90INS1_25CollectiveMainloopBwdSm90ILi2ELi1ELi1EN4cute5tupleIJNS5_1CILi1EEES8_S8_EEENS6_IJNS7_ILi64EEENS7_ILi96EEENS7_ILi192EEEEEENS_10bfloat16_tEfNS_4arch4Sm90ELb1ELb0ELb1ELb1ELb0ELb0ELb1ELb0ELi3ELi1ELi1ELi1ELb0EEENS1_21CollectiveEpilogueBwdISD_SE_SG_Li384ELb1ELb1ELi3EEENS1_25SingleTileBwdLPTSchedulerILb1ELi96ELb0EEEEEEEEEvNT_6ParamsE)
        /*004c*/ 	.short	0x0380
        /*004e*/ 	.short	0x0680


	//----- nvinfo : EIATTR_SW_WAR
	.align		4
.L_572:
        /*0050*/ 	.byte	0x04, 0x36
        /*0052*/ 	.short	(.L_574 - .L_573)
.L_573:
        /*0054*/ 	.word	0x00000008
.L_574:


//--------------------- .nv.info._ZN7cutlass13device_kernelIN5flash11enable_sm90INS1_16FlashAttnBwdSm90INS1_25CollectiveMainloopBwdSm90ILi2ELi1ELi1EN4cute5tupleIJNS5_1CILi1EEES8_S8_EEENS6_IJNS7_ILi64EEENS7_ILi96EEENS7_ILi192EEEEEENS_10bfloat16_tEfNS_4arch4Sm90ELb1ELb0ELb1ELb1ELb1ELb0ELb1ELb0ELi3ELi1ELi1ELi1ELb0EEENS1_21CollectiveEpilogueBwdISD_SE_SG_Li384ELb1ELb1ELi3EEENS1_25SingleTileBwdLPTSchedulerILb1ELi96ELb1EEEEEEEEEvNT_6ParamsE --------------------------
	.section	.nv.info._ZN7cutlass13device_kernelIN5flash11enable_sm90INS1_16FlashAttnBwdSm90INS1_25CollectiveMainloopBwdSm90ILi2ELi1ELi1EN4cute5tupleIJNS5_1CILi1EEES8_S8_EEENS6_IJNS7_ILi64EEENS7_ILi96EEENS7_ILi192EEEEEENS_10bfloat16_tEfNS_4arch4Sm90ELb1ELb0ELb1ELb1ELb1ELb0ELb1ELb0ELi3ELi1ELi1ELi1ELb0EEENS1_21CollectiveEpilogueBwdISD_SE_SG_Li384ELb1ELb1ELi3EEENS1_25SingleTileBwdLPTSchedulerILb1ELi96ELb1EEEEEEEEEvNT_6ParamsE,"",@"SHT_CUDA_INFO"
	.sectionflags	@""
	.align	4


	//----- nvinfo : EIATTR_CUDA_API_VERSION
	.align		4
        /*0000*/ 	.byte	0x04, 0x37
        /*0002*/ 	.short	(.L_576 - .L_575)
.L_575:
        /*0004*/ 	.word	0x00000082


	//----- nvinfo : EIATTR_KPARAM_INFO
	.align		4
.L_576:
        /*0008*/ 	.byte	0x04, 0x17
        /*000a*/ 	.short	(.L_578 - .L_577)
.L_577:
        /*000c*/ 	.word	0x00000000
        /*0010*/ 	.short	0x0000
        /*0012*/ 	.short	0x0000
        /*0014*/ 	.byte	0x00, 0xf0, 0x01, 0x1a


	//----- nvinfo : EIATTR_SPARSE_MMA_MASK
	.align		4
.L_578:
        /*0018*/ 	.byte	0x03, 0x50
        /*001a*/ 	.short	0x0000


	//----- nvinfo : EIATTR_MAXREG_COUNT
	.align		4
        /*001c*/ 	.byte	0x03, 0x1b
        /*001e*/ 	.short	0x0080


	//----- nvinfo : EIATTR_MERCURY_ISA_VERSION
	.align		4
        /*0020*/ 	.byte	0x03, 0x5f
        /*0022*/ 	.short	0x0101


	//----- nvinfo : EIATTR_VRC_CTA_INIT_COUNT
	.align		4
        /*0024*/ 	.byte	0x02, 0x4a
	.zero		1
	.zero		1


	//----- nvinfo : EIATTR_EXIT_INSTR_OFFSETS
	.align		4
        /*0028*/ 	.byte	0x04, 0x1c
        /*002a*/ 	.short	(.L_580 - .L_579)


	//   ....[0]....
.L_579:
        /*002c*/ 	.word	0x00000010


	//----- nvinfo : EIATTR_MAX_THREADS
	.align		4
.L_580:
        /*0030*/ 	.byte	0x04, 0x05
        /*0032*/ 	.short	(.L_582 - .L_581)
.L_581:
        /*0034*/ 	.word	0x00000200
        /*0038*/ 	.word	0x00000001
        /*003c*/ 	.word	0x00000001


	//----- nvinfo : EIATTR_CBANK_PARAM_SIZE
	.align		4
.L_582:
        /*0040*/ 	.byte	0x03, 0x19
        /*0042*/ 	.short	0x0680


	//----- nvinfo : EIATTR_PARAM_CBANK
	.align		4
        /*0044*/ 	.byte	0x04, 0x0a
        /*0046*/ 	.short	(.L_584 - .L_583)
	.align		4
.L_583:
        /*0048*/ 	.word	index@(.nv.constant0._ZN7cutlass13device_kernelIN5flash11enable_sm90INS1_16FlashAttnBwdSm90INS1_25CollectiveMainloopBwdSm90ILi2ELi1ELi1EN4cute5tupleIJNS5_1CILi1EEES8_S8_EEENS6_IJNS7_ILi64EEENS7_ILi96EEENS7_ILi192EEEEEENS_10bfloat16_tEfNS_4arch4Sm90ELb1ELb0ELb1ELb1ELb1ELb0ELb1ELb0ELi3ELi1ELi1ELi1ELb0EEENS1_21CollectiveEpilogueBwdISD_SE_SG_Li384ELb1ELb1ELi3EEENS1_25SingleTileBwdLPTSchedulerILb1ELi96ELb1EEEEEEEEEvNT_6ParamsE)
        /*004c*/ 	.short	0x0380
        /*004e*/ 	.short	0x0680


	//----- nvinfo : EIATTR_SW_WAR
	.align		4
.L_584:
        /*0050*/ 	.byte	0x04, 0x36
        /*0052*/ 	.short	(.L_586 - .L_585)
.L_585:
        /*0054*/ 	.word	0x00000008
.L_586:


//--------------------- .nv.info._ZN7cutlass13device_kernelIN5flash11enable_sm90INS1_16FlashAttnBwdSm90INS1_25CollectiveMainloopBwdSm90ILi2ELi1ELi1EN4cute5tupleIJNS5_1CILi1EEES8_S8_EEENS6_IJNS7_ILi64EEENS7_ILi96EEENS7_ILi192EEEEEENS_10bfloat16_tEfNS_4arch4Sm90ELb1ELb0ELb1ELb1ELb0ELb0ELb1ELb0ELi3ELi1ELi1ELi1ELb0EEENS1_24CollectiveEpilogueBwdGQAISD_fSG_Li384ELb1ELb0EEENS1_25SingleTileBwdLPTSchedulerILb1ELi96ELb0EEEEEEEEEvNT_6ParamsE --------------------------
	.section	.nv.info._ZN7cutlass13device_kernelIN5flash11enable_sm90INS1_16FlashAttnBwdSm90INS1_25CollectiveMainloopBwdSm90ILi2ELi1ELi1EN4cute5tupleIJNS5_1CILi1EEES8_S8_EEENS6_IJNS7_ILi64EEENS7_ILi96EEENS7_ILi192EEEEEENS_10bfloat16_tEfNS_4arch4Sm90ELb1ELb0ELb1ELb1ELb0ELb0ELb1ELb0ELi3ELi1ELi1ELi1ELb0EEENS1_24CollectiveEpilogueBwdGQAISD_fSG_Li384ELb1ELb0EEENS1_25SingleTileBwdLPTSchedulerILb1ELi96ELb0EEEEEEEEEvNT_6ParamsE,"",@"SHT_CUDA_INFO"
	.sectionflags	@""
	.align	4


	//----- nvinfo : EIATTR_CUDA_API_VERSION
	.align		4
        /*0000*/ 	.byte	0x04, 0x37
        /*0002*/ 	.short	(.L_588 - .L_587)
.L_587:
        /*0004*/ 	.word	0x00000082


	//----- nvinfo : EIATTR_KPARAM_INFO
	.align		4
.L_588:
        /*0008*/ 	.byte	0x04, 0x17
        /*000a*/ 	.short	(.L_590 - .L_589)
.L_589:
        /*000c*/ 	.word	0x00000000
        /*0010*/ 	.short	0x0000
        /*0012*/ 	.short	0x0000
        /*0014*/ 	.byte	0x00, 0xf0, 0x01, 0x1c


	//----- nvinfo : EIATTR_SPARSE_MMA_MASK
	.align		4
.L_590:
        /*0018*/ 	.byte	0x03, 0x50
        /*001a*/ 	.short	0x0000


	//----- nvinfo : EIATTR_MAXREG_COUNT
	.align		4
        /*001c*/ 	.byte	0x03, 0x1b
        /*001e*/ 	.short	0x0080


	//----- nvinfo : EIATTR_MERCURY_ISA_VERSION
	.align		4
        /*0020*/ 	.byte	0x03, 0x5f
        /*0022*/ 	.short	0x0101


	//----- nvinfo : EIATTR_VRC_CTA_INIT_COUNT
	.align		4
        /*0024*/ 	.byte	0x02, 0x4a
	.zero		1
	.zero		1


	//----- nvinfo : EIATTR_EXIT_INSTR_OFFSETS
	.align		4
        /*0028*/ 	.byte	0x04, 0x1c
        /*002a*/ 	.short	(.L_592 - .L_591)


	//   ....[0]....
.L_591:
        /*002c*/ 	.word	0x00000010


	//----- nvinfo : EIATTR_MAX_THREADS
	.align		4
.L_592:
        /*0030*/ 	.byte	0x04, 0x05
        /*0032*/ 	.short	(.L_594 - .L_593)
.L_593:
        /*0034*/ 	.word	0x00000200
        /*0038*/ 	.word	0x00000001
        /*003c*/ 	.word	0x00000001


	//----- nvinfo : EIATTR_CBANK_PARAM_SIZE
	.align		4
.L_594:
        /*0040*/ 	.byte	0x03, 0x19
        /*0042*/ 	.short	0x0700


	//----- nvinfo : EIATTR_PARAM_CBANK
	.align		4
        /*0044*/ 	.byte	0x04, 0x0a
        /*0046*/ 	.short	(.L_596 - .L_595)
	.align		4
.L_595:
        /*0048*/ 	.word	index@(.nv.constant0._ZN7cutlass13device_kernelIN5flash11enable_sm90INS1_16FlashAttnBwdSm90INS1_25CollectiveMainloopBwdSm90ILi2ELi1ELi1EN4cute5tupleIJNS5_1CILi1EEES8_S8_EEENS6_IJNS7_ILi64EEENS7_ILi96EEENS7_ILi192EEEEEENS_10bfloat16_tEfNS_4arch4Sm90ELb1ELb0ELb1ELb1ELb0ELb0ELb1ELb0ELi3ELi1ELi1ELi1ELb0EEENS1_24CollectiveEpilogueBwdGQAISD_fSG_Li384ELb1ELb0EEENS1_25SingleTileBwdLPTSchedulerILb1ELi96ELb0EEEEEEEEEvNT_6ParamsE)
        /*004c*/ 	.short	0x0380
        /*004e*/ 	.short	0x0700


	//----- nvinfo : EIATTR_SW_WAR
	.align		4
.L_596:
        /*0050*/ 	.byte	0x04, 0x36
        /*0052*/ 	.short	(.L_598 - .L_597)
.L_597:
        /*0054*/ 	.word	0x00000008
.L_598:


//--------------------- .nv.info._ZN7cutlass13device_kernelIN5flash11enable_sm90INS1_16FlashAttnBwdSm90INS1_25CollectiveMainloopBwdSm90ILi2ELi1ELi1EN4cute5tupleIJNS5_1CILi1EEES8_S8_EEENS6_IJNS7_ILi64EEENS7_ILi96EEENS7_ILi192EEEEEENS_10bfloat16_tEfNS_4arch4Sm90ELb1ELb0ELb1ELb1ELb1ELb0ELb1ELb0ELi3ELi1ELi1ELi1ELb0EEENS1_24CollectiveEpilogueBwdGQAISD_fSG_Li384ELb1ELb1EEENS1_25SingleTileBwdLPTSchedulerILb1ELi96ELb1EEEEEEEEEvNT_6ParamsE --------------------------
	.section	.nv.info._ZN7cutlass13device_kernelIN5flash11enable_sm90INS1_16FlashAttnBwdSm90INS1_25CollectiveMainloopBwdSm90ILi2ELi1ELi1EN4cute5tupleIJNS5_1CILi1EEES8_S8_EEENS6_IJNS7_ILi64EEENS7_ILi96EEENS7_ILi192EEEEEENS_10bfloat16_tEfNS_4arch4Sm90ELb1ELb0ELb1ELb1ELb1ELb0ELb1ELb0ELi3ELi1ELi1ELi1ELb0EEENS1_24CollectiveEpilogueBwdGQAISD_fSG_Li384ELb1ELb1EEENS1_25SingleTileBwdLPTSchedulerILb1ELi96ELb1EEEEEEEEEvNT_6ParamsE,"",@"SHT_CUDA_INFO"
	.sectionflags	@""
	.align	4


	//----- nvinfo : EIATTR_CUDA_API_VERSION
	.align		4
        /*0000*/ 	.byte	0x04, 0x37
        /*0002*/ 	.short	(.L_600 - .L_599)
.L_599:
        /*0004*/ 	.word	0x00000082


	//----- nvinfo : EIATTR_KPARAM_INFO
	.align		4
.L_600:
        /*0008*/ 	.byte	0x04, 0x17
        /*000a*/ 	.short	(.L_602 - .L_601)
.L_601:
        /*000c*/ 	.word	0x00000000
        /*0010*/ 	.short	0x0000
        /*0012*/ 	.short	0x0000
        /*0014*/ 	.byte	0x00, 0xf0, 0x01, 0x1c


	//----- nvinfo : EIATTR_SPARSE_MMA_MASK
	.align		4
.L_602:
        /*0018*/ 	.byte	0x03, 0x50
        /*001a*/ 	.short	0x0000


	//----- nvinfo : EIATTR_MAXREG_COUNT
	.align		4
        /*001c*/ 	.byte	0x03, 0x1b
        /*001e*/ 	.short	0x0080


	//----- nvinfo : EIATTR_MERCURY_ISA_VERSION
	.align		4
        /*0020*/ 	.byte	0x03, 0x5f
        /*0022*/ 	.short	0x0101


	//----- nvinfo : EIATTR_VRC_CTA_INIT_COUNT
	.align		4
        /*0024*/ 	.byte	0x02, 0x4a
	.zero		1
	.zero		1


	//----- nvinfo : EIATTR_EXIT_INSTR_OFFSETS
	.align		4
        /*0028*/ 	.byte	0x04, 0x1c
        /*002a*/ 	.short	(.L_604 - .L_603)


	//   ....[0]....
.L_603:
        /*002c*/ 	.word	0x00000010


	//----- nvinfo : EIATTR_MAX_THREADS
	.align		4
.L_604:
        /*0030*/ 	.byte	0x04, 0x05
        /*0032*/ 	.short	(.L_606 - .L_605)
.L_605:
        /*0034*/ 	.word	0x00000200
        /*0038*/ 	.word	0x00000001
        /*003c*/ 	.word	0x00000001


	//----- nvinfo : EIATTR_CBANK_PARAM_SIZE
	.align		4
.L_606:
        /*0040*/ 	.byte	0x03, 0x19
        /*0042*/ 	.short	0x0700


	//----- nvinfo : EIATTR_PARAM_CBANK
	.align		4
        /*0044*/ 	.byte	0x04, 0x0a
        /*0046*/ 	.short	(.L_608 - .L_607)
	.align		4
.L_607:
        /*0048*/ 	.word	index@(.nv.constant0._ZN7cutlass13device_kernelIN5flash11enable_sm90INS1_16FlashAttnBwdSm90INS1_25CollectiveMainloopBwdSm90ILi2ELi1ELi1EN4cute5tupleIJNS5_1CILi1EEES8_S8_EEENS6_IJNS7_ILi64EEENS7_ILi96EEENS7_ILi192EEEEEENS_10bfloat16_tEfNS_4arch4Sm90ELb1ELb0ELb1ELb1ELb1ELb0ELb1ELb0ELi3ELi1ELi1ELi1ELb0EEENS1_24CollectiveEpilogueBwdGQAISD_fSG_Li384ELb1ELb1EEENS1_25SingleTileBwdLPTSchedulerILb1ELi96ELb1EEEEEEEEEvNT_6ParamsE)
        /*004c*/ 	.short	0x0380
        /*004e*/ 	.short	0x0700


	//----- nvinfo : EIATTR_SW_WAR
	.align		4
.L_608:
        /*0050*/ 	.byte	0x04, 0x36
        /*0052*/ 	.short	(.L_610 - .L_609)
.L_609:
        /*0054*/ 	.word	0x00000008
.L_610:


//--------------------- .nv.info._ZN7cutlass13device_kernelIN5flash11enable_sm90INS1_16FlashAttnBwdSm90INS1_25CollectiveMainloopBwdSm90ILi2ELi1ELi1EN4cute5tupleIJNS5_1CILi1EEES8_S8_EEENS6_IJNS7_ILi64EEENS7_ILi96EEENS7_ILi192EEEEEENS_10bfloat16_tEfNS_4arch4Sm90ELb0ELb0ELb0ELb0ELb0ELb0ELb1ELb0ELi3ELi1ELi1ELi1ELb0EEENS1_21CollectiveEpilogueBwdISD_SE_SG_Li384ELb0ELb1ELi3EEENS1_19SingleTileSchedulerILb0ELb0ELb0ELi96EEEEEEEEEvNT_6ParamsE --------------------------
	.section	.nv.info._ZN7cutlass13device_kernelIN5flash11enable_sm90INS1_16FlashAttnBwdSm90INS1_25CollectiveMainloopBwdSm90ILi2ELi1ELi1EN4cute5tupleIJNS5_1CILi1EEES8_S8_EEENS6_IJNS7_ILi64EEENS7_ILi96EEENS7_ILi192EEEEEENS_10bfloat16_tEfNS_4arch4Sm90ELb0ELb0ELb0ELb0ELb0ELb0ELb1ELb0ELi3ELi1ELi1ELi1ELb0EEENS1_21CollectiveEpilogueBwdISD_SE_SG_Li384ELb0ELb1ELi3EEENS1_19SingleTileSchedulerILb0ELb0ELb0ELi96EEEEEEEEEvNT_6ParamsE,"",@"SHT_CUDA_INFO"
	.sectionflags	@""
	.align	4


	//----- nvinfo : EIATTR_CUDA_API_VERSION
	.align		4
        /*0000*/ 	.byte	0x04, 0x37
        /*0002*/ 	.short	(.L_612 - .L_611)
.L_611:
        /*0004*/ 	.word	0x00000082


	//----- nvinfo : EIATTR_KPARAM_INFO
	.align		4
.L_612:
        /*0008*/ 	.byte	0x04, 0x17
        /*000a*/ 	.short	(.L_614 - .L_613)
.L_613:
        /*000c*/ 	.word	0x00000000
        /*0010*/ 	.short	0x0000
        /*0012*/ 	.short	0x0000
        /*0014*/ 	.byte	0x00, 0xf0, 0x01, 0x24


	//----- nvinfo : EIATTR_SPARSE_MMA_MASK
	.align		4
.L_614:
        /*0018*/ 	.byte	0x03, 0x50
        /*001a*/ 	.short	0x0000


	//----- nvinfo : EIATTR_MAXREG_COUNT
	.align		4
        /*001c*/ 	.byte	0x03, 0x1b
        /*001e*/ 	.short	0x0080


	//----- nvinfo : EIATTR_MERCURY_ISA_VERSION
	.align		4
        /*0020*/ 	.byte	0x03, 0x5f
        /*0022*/ 	.short	0x0101


	//----- nvinfo : EIATTR_VRC_CTA_INIT_COUNT
	.align		4
        /*0024*/ 	.byte	0x02, 0x4a
	.zero		1
	.zero		1


	//----- nvinfo : EIATTR_EXIT_INSTR_OFFSETS
	.align		4
        /*0028*/ 	.byte	0x04, 0x1c
        /*002a*/ 	.short	(.L_616 - .L_615)


	//   ....[0]....
.L_615:
        /*002c*/ 	.word	0x00000010


	//----- nvinfo : EIATTR_MAX_THREADS
	.align		4
.L_616:
        /*0030*/ 	.byte	0x04, 0x05
        /*0032*/ 	.short	(.L_618 - .L_617)
.L_617:
        /*0034*/ 	.word	0x00000200
        /*0038*/ 	.word	0x00000001
        /*003c*/ 	.word	0x00000001


	//----- nvinfo : EIATTR_CBANK_PARAM_SIZE
	.align		4
.L_618:
        /*0040*/ 	.byte	0x03, 0x19
        /*0042*/ 	.short	0x0900


	//----- nvinfo : EIATTR_PARAM_CBANK
	.align		4
        /*0044*/ 	.byte	0x04, 0x0a
        /*0046*/ 	.short	(.L_620 - .L_619)
	.align		4
.L_619:
        /*0048*/ 	.word	index@(.nv.constant0._ZN7cutlass13device_kernelIN5flash11enable_sm90INS1_16FlashAttnBwdSm90INS1_25CollectiveMainloopBwdSm90ILi2ELi1ELi1EN4cute5tupleIJNS5_1CILi1EEES8_S8_EEENS6_IJNS7_ILi64EEENS7_ILi96EEENS7_ILi192EEEEEENS_10bfloat16_tEfNS_4arch4Sm90ELb0ELb0ELb0ELb0ELb0ELb0ELb1ELb0ELi3ELi1ELi1ELi1ELb0EEENS1_21CollectiveEpilogueBwdISD_SE_SG_Li384ELb0ELb1ELi3EEENS1_19SingleTileSchedulerILb0ELb0ELb0ELi96EEEEEEEEEvNT_6ParamsE)
        /*004c*/ 	.short	0x0380
        /*004e*/ 	.short	0x0900


	//----- nvinfo : EIATTR_SW_WAR
	.align		4
.L_620:
        /*0050*/ 	.byte	0x04, 0x36
        /*0052*/ 	.short	(.L_622 - .L_621)
.L_621:
        /*0054*/ 	.word	0x00000008
.L_622:


//--------------------- .nv.info._ZN7cutlass13device_kernelIN5flash11enable_sm90INS1_16FlashAttnBwdSm90INS1_25CollectiveMainloopBwdSm90ILi2ELi1ELi1EN4cute5tupleIJNS5_1CILi1EEES8_S8_EEENS6_IJNS7_ILi64EEENS7_ILi96EEENS7_ILi192EEEEEENS_10bfloat16_tEfNS_4arch4Sm90ELb0ELb0ELb0ELb0ELb1ELb0ELb1ELb0ELi3ELi1ELi1ELi1ELb0EEENS1_21CollectiveEpilogueBwdISD_SE_SG_Li384ELb0ELb1ELi3EEENS1_19SingleTileSchedulerILb0ELb0ELb0ELi96EEEEEEEEEvNT_6ParamsE --------------------------
	.section	.nv.info._ZN7cutlass13device_kernelIN5flash11enable_sm90INS1_16FlashAttnBwdSm90INS1_25CollectiveMainloopBwdSm90ILi2ELi1ELi1EN4cute5tupleIJNS5_1CILi1EEES8_S8_EEENS6_IJNS7_ILi64EEENS7_ILi96EEENS7_ILi192EEEEEENS_10bfloat16_tEfNS_4arch4Sm90ELb0ELb0ELb0ELb0ELb1ELb0ELb1ELb0ELi3ELi1ELi1ELi1ELb0EEENS1_21CollectiveEpilogueBwdISD_SE_SG_Li384ELb0ELb1ELi3EEENS1_19SingleTileSchedulerILb0ELb0ELb0ELi96EEEEEEEEEvNT_6ParamsE,"",@"SHT_CUDA_INFO"
	.sectionflags	@""
	.align	4


	//----- nvinfo : EIATTR_CUDA_API_VERSION
	.align		4
        /*0000*/ 	.byte	0x04, 0x37
        /*0002*/ 	.short	(.L_624 - .L_623)
.L_623:
        /*0004*/ 	.word	0x00000082


	//----- nvinfo : EIATTR_KPARAM_INFO
	.align		4
.L_624:
        /*0008*/ 	.byte	0x04, 0x17
        /*000a*/ 	.short	(.L_626 - .L_625)
.L_625:
        /*000c*/ 	.word	0x00000000
        /*0010*/ 	.short	0x0000
        /*0012*/ 	.short	0x0000
        /*0014*/ 	.byte	0x00, 0xf0, 0x01, 0x24


	//----- nvinfo : EIATTR_SPARSE_MMA_MASK
	.align		4
.L_626:
        /*0018*/ 	.byte	0x03, 0x50
        /*001a*/ 	.short	0x0000


	//----- nvinfo : EIATTR_MAXREG_COUNT
	.align		4
        /*001c*/ 	.byte	0x03, 0x1b
        /*001e*/ 	.short	0x0080


	//----- nvinfo : EIATTR_MERCURY_ISA_VERSION
	.align		4
        /*0020*/ 	.byte	0x03, 0x5f
        /*0022*/ 	.short	0x0101


	//----- nvinfo : EIATTR_VRC_CTA_INIT_COUNT
	.align		4
        /*0024*/ 	.byte	0x02, 0x4a
	.zero		1
	.zero		1


	//----- nvinfo : EIATTR_EXIT_INSTR_OFFSETS
	.align		4
        /*0028*/ 	.byte	0x04, 0x1c
        /*002a*/ 	.short	(.L_628 - .L_627)


	//   ....[0]....
.L_627:
        /*002c*/ 	.word	0x00000010


	//----- nvinfo : EIATTR_MAX_THREADS
	.align		4
.L_628:
        /*0030*/ 	.byte	0x04, 0x05
        /*0032*/ 	.short	(.L_630 - .L_629)
.L_629:
        /*0034*/ 	.word	0x00000200
        /*0038*/ 	.word	0x00000001
        /*003c*/ 	.word	0x00000001


	//----- nvinfo : EIATTR_CBANK_PARAM_SIZE
	.align		4
.L_630:
        /*0040*/ 	.byte	0x03, 0x19
        /*0042*/ 	.short	0x0900


	//----- nvinfo : EIATTR_PARAM_CBANK
	.align		4
        /*0044*/ 	.byte	0x04, 0x0a
        /*0046*/ 	.short	(.L_632 - .L_631)
	.align		4
.L_631:
        /*0048*/ 	.word	index@(.nv.constant0._ZN7cutlass13device_kernelIN5flash11enable_sm90INS1_16FlashAttnBwdSm90INS1_25CollectiveMainloopBwdSm90ILi2ELi1ELi1EN4cute5tupleIJNS5_1CILi1EEES8_S8_EEENS6_IJNS7_ILi64EEENS7_ILi96EEENS7_ILi192EEEEEENS_10bfloat16_tEfNS_4arch4Sm90ELb0ELb0ELb0ELb0ELb1ELb0ELb1ELb0ELi3ELi1ELi1ELi1ELb0EEENS1_21CollectiveEpilogueBwdISD_SE_SG_Li384ELb0ELb1ELi3EEENS1_19SingleTileSchedulerILb0ELb0ELb0ELi96EEEEEEEEEvNT_6ParamsE)
        /*004c*/ 	.short	0x0380
        /*004e*/ 	.short	0x0900


	//----- nvinfo : EIATTR_SW_WAR
	.align		4
.L_632:
        /*0050*/ 	.byte	0x04, 0x36
        /*0052*/ 	.short	(.L_634 - .L_633)
.L_633:
        /*0054*/ 	.word	0x00000008
.L_634:


//--------------------- .nv.info._ZN7cutlass13device_kernelIN5flash11enable_sm90INS1_16FlashAttnBwdSm90INS1_25CollectiveMainloopBwdSm90ILi2ELi1ELi1EN4cute5tupleIJNS5_1CILi1EEES8_S8_EEENS6_IJNS7_ILi64EEENS7_ILi96EEENS7_ILi192EEEEEENS_10bfloat16_tEfNS_4arch4Sm90ELb0ELb0ELb0ELb0ELb0ELb0ELb1ELb0ELi3ELi1ELi1ELi1ELb0EEENS1_24CollectiveEpilogueBwdGQAISD_fSG_Li384ELb0ELb0EEENS1_19SingleTileSchedulerILb0ELb0ELb0ELi96EEEEEEEEEvNT_6ParamsE --------------------------
	.section	.nv.info._ZN7cutlass13device_kernelIN5flash11enable_sm90INS1_16FlashAttnBwdSm90INS1_25CollectiveMainloopBwdSm90ILi2ELi1ELi1EN4cute5tupleIJNS5_1CILi1EEES8_S8_EEENS6_IJNS7_ILi64EEENS7_ILi96EEENS7_ILi192EEEEEENS_10bfloat16_tEfNS_4arch4Sm90ELb0ELb0ELb0ELb0ELb0ELb0ELb1ELb0ELi3ELi1ELi1ELi1ELb0EEENS1_24CollectiveEpilogueBwdGQAISD_fSG_Li384ELb0ELb0EEENS1_19SingleTileSchedulerILb0ELb0ELb0ELi96EEEEEEEEEvNT_6ParamsE,"",@"SHT_CUDA_INFO"
	.sectionflags	@""
	.align	4


	//----- nvinfo : EIATTR_CUDA_API_VERSION
	.align		4
        /*0000*/ 	.byte	0x04, 0x37
        /*0002*/ 	.short	(.L_636 - .L_635)
.L_635:
        /*0004*/ 	.word	0x00000082


	//----- nvinfo : EIATTR_KPARAM_INFO
	.align		4
.L_636:
        /*0008*/ 	.byte	0x04, 0x17
        /*000a*/ 	.short	(.L_638 - .L_637)
.L_637:
        /*000c*/ 	.word	0x00000000
        /*0010*/ 	.short	0x0000
        /*0012*/ 	.short	0x0000
        /*0014*/ 	.byte	0x00, 0xf0, 0x01, 0x1a


	//----- nvinfo : EIATTR_SPARSE_MMA_MASK
	.align		4
.L_638:
        /*0018*/ 	.byte	0x03, 0x50
        /*001a*/ 	.short	0x0000


	//----- nvinfo : EIATTR_MAXREG_COUNT
	.align		4
        /*001c*/ 	.byte	0x03, 0x1b
        /*001e*/ 	.short	0x0080


	//----- nvinfo : EIATTR_MERCURY_ISA_VERSION
	.align		4
        /*0020*/ 	.byte	0x03, 0x5f
        /*0022*/ 	.short	0x0101


	//----- nvinfo : EIATTR_VRC_CTA_INIT_COUNT
	.align		4
        /*0024*/ 	.byte	0x02, 0x4a
	.zero		1
	.zero		1


	//----- nvinfo : EIATTR_EXIT_INSTR_OFFSETS
	.align		4
        /*0028*/ 	.byte	0x04, 0x1c
        /*002a*/ 	.short	(.L_640 - .L_639)


	//   ....[0]....
.L_639:
        /*002c*/ 	.word	0x00000010


	//----- nvinfo : EIATTR_MAX_THREADS
	.align		4
.L_640:
        /*0030*/ 	.byte	0x04, 0x05
        /*0032*/ 	.short	(.L_642 - .L_641)
.L_641:
        /*0034*/ 	.word	0x00000200
        /*0038*/ 	.word	0x00000001
        /*003c*/ 	.word	0x00000001


	//----- nvinfo : EIATTR_CBANK_PARAM_SIZE
	.align		4
.L_642:
        /*0040*/ 	.byte	0x03, 0x19
        /*0042*/ 	.short	0x0680


	//----- nvinfo : EIATTR_PARAM_CBANK
	.align		4
        /*0044*/ 	.byte	0x04, 0x0a
        /*0046*/ 	.short	(.L_644 - .L_643)
	.align		4
.L_643:
        /*0048*/ 	.word	index@(.nv.constant0._ZN7cutlass13device_kernelIN5flash11enable_sm90INS1_16FlashAttnBwdSm90INS1_25CollectiveMainloopBwdSm90ILi2ELi1ELi1EN4cute5tupleIJNS5_1CILi1EEES8_S8_EEENS6_IJNS7_ILi64EEENS7_ILi96EEENS7_ILi192EEEEEENS_10bfloat16_tEfNS_4arch4Sm90ELb0ELb0ELb0ELb0ELb0ELb0ELb1ELb0ELi3ELi1ELi1ELi1ELb0EEENS1_24CollectiveEpilogueBwdGQAISD_fSG_Li384ELb0ELb0EEENS1_19SingleTileSchedulerILb0ELb0ELb0ELi96EEEEEEEEEvNT_6ParamsE)
        /*004c*/ 	.short	0x0380
        /*004e*/ 	.short	0x0680


	//----- nvinfo : EIATTR_SW_WAR
	.align		4
.L_644:
        /*0050*/ 	.byte	0x04, 0x36
        /*0052*/ 	.short	(.L_646 - .L_645)
.L_645:
        /*0054*/ 	.word	0x00000008
.L_646:


//--------------------- .nv.info._ZN7cutlass13device_kernelIN5flash11enable_sm90INS1_16FlashAttnBwdSm90INS1_25CollectiveMainloopBwdSm90ILi2ELi1ELi1EN4cute5tupleIJNS5_1CILi1EEES8_S8_EEENS6_IJNS7_ILi64EEENS7_ILi96EEENS7_ILi192EEEEEENS_10bfloat16_tEfNS_4arch4Sm90ELb0ELb0ELb0ELb0ELb1ELb0ELb1ELb0ELi3ELi1ELi1ELi1ELb0EEENS1_24CollectiveEpilogueBwdGQAISD_fSG_Li384ELb0ELb1EEENS1_19SingleTileSchedulerILb0ELb0ELb0ELi96EEEEEEEEEvNT_6ParamsE --------------------------
	.section	.nv.info._ZN7cutlass13device_kernelIN5flash11enable_sm90INS1_16FlashAttnBwdSm90INS1_25CollectiveMainloopBwdSm90ILi2ELi1ELi1EN4cute5tupleIJNS5_1CILi1EEES8_S8_EEENS6_IJNS7_ILi64EEENS7_ILi96EEENS7_ILi192EEEEEENS_10bfloat16_tEfNS_4arch4Sm90ELb0ELb0ELb0ELb0ELb1ELb0ELb1ELb0ELi3ELi1ELi1ELi1ELb0EEENS1_24CollectiveEpilogueBwdGQAISD_fSG_Li384ELb0ELb1EEENS1_19SingleTileSchedulerILb0ELb0ELb0ELi96EEEEEEEEEvNT_6ParamsE,"",@"SHT_CUDA_INFO"
	.sectionflags	@""
	.align	4


	//----- nvinfo : EIATTR_CUDA_API_VERSION
	.align		4
        /*0000*/ 	.byte	0x04, 0x37
        /*0002*/ 	.short	(.L_648 - .L_647)
.L_647:
        /*0004*/ 	.word	0x00000082


	//----- nvinfo : EIATTR_KPARAM_INFO
	.align		4
.L_648:
        /*0008*/ 	.byte	0x04, 0x17
        /*000a*/ 	.short	(.L_650 - .L_649)
.L_649:
        /*000c*/ 	.word	0x00000000
        /*0010*/ 	.short	0x0000
        /*0012*/ 	.short	0x0000
        /*0014*/ 	.byte	0x00, 0xf0, 0x01, 0x1a


	//----- nvinfo : EIATTR_SPARSE_MMA_MASK
	.align		4
.L_650:
        /*0018*/ 	.byte	0x03, 0x50
        /*001a*/ 	.short	0x0000


	//----- nvinfo : EIATTR_MAXREG_COUNT
	.align		4
        /*001c*/ 	.byte	0x03, 0x1b
        /*001e*/ 	.short	0x0080


	//----- nvinfo : EIATTR_MERCURY_ISA_VERSION
	.align		4
        /*0020*/ 	.byte	0x03, 0x5f
        /*0022*/ 	.short	0x0101


	//----- nvinfo : EIATTR_VRC_CTA_INIT_COUNT
	.align		4
        /*0024*/ 	.byte	0x02, 0x4a
	.zero		1
	.zero		1


	//----- nvinfo : EIATTR_EXIT_INSTR_OFFSETS
	.align		4
        /*0028*/ 	.byte	0x04, 0x1c
        /*002a*/ 	.short	(.L_652 - .L_651)


	//   ....[0]....
.L_651:
        /*002c*/ 	.word	0x00000010


	//----- nvinfo : EIATTR_MAX_THREADS
	.align		4
.L_652:
        /*0030*/ 	.byte	0x04, 0x05
        /*0032*/ 	.short	(.L_654 - .L_653)
.L_653:
        /*0034*/ 	.word	0x00000200
        /*0038*/ 	.word	0x00000001
        /*003c*/ 	.word	0x00000001


	//----- nvinfo : EIATTR_CBANK_PARAM_SIZE
	.align		4
.L_654:
        /*0040*/ 	.byte	0x03, 0x19
        /*0042*/ 	.short	0x0680


	//----- nvinfo : EIATTR_PARAM_CBANK
	.align		4
        /*0044*/ 	.byte	0x04, 0x0a
        /*0046*/ 	.short	(.L_656 - .L_655)
	.align		4
.L_655:
        /*0048*/ 	.word	index@(.nv.constant0._ZN7cutlass13device_kernelIN5flash11enable_sm90INS1_16FlashAttnBwdSm90INS1_25CollectiveMainloopBwdSm90ILi2ELi1ELi1EN4cute5tupleIJNS5_1CILi1EEES8_S8_EEENS6_IJNS7_ILi64EEENS7_ILi96EEENS7_ILi192EEEEEENS_10bfloat16_tEfNS_4arch4Sm90ELb0ELb0ELb0ELb0ELb1ELb0ELb1ELb0ELi3ELi1ELi1ELi1ELb0EEENS1_24CollectiveEpilogueBwdGQAISD_fSG_Li384ELb0ELb1EEENS1_19SingleTileSchedulerILb0ELb0ELb0ELi96EEEEEEEEEvNT_6ParamsE)
        /*004c*/ 	.short	0x0380
        /*004e*/ 	.short	0x0680


	//----- nvinfo : EIATTR_SW_WAR
	.align		4
.L_656:
        /*0050*/ 	.byte	0x04, 0x36
        /*0052*/ 	.short	(.L_658 - .L_657)
.L_657:
        /*0054*/ 	.word	0x00000008
.L_658:


//--------------------- .nv.info._ZN7cutlass13device_kernelIN5flash11enable_sm90INS1_16FlashAttnBwdSm90INS1_25CollectiveMainloopBwdSm90ILi2ELi1ELi1EN4cute5tupleIJNS5_1CILi1EEES8_S8_EEENS6_IJNS7_ILi64EEENS7_ILi96EEENS7_ILi192EEEEEENS_10bfloat16_tEfNS_4arch4Sm90ELb0ELb0ELb0ELb1ELb0ELb0ELb1ELb0ELi3ELi1ELi1ELi1ELb0EEENS1_21CollectiveEpilogueBwdISD_SE_SG_Li384ELb1ELb1ELi3EEENS1_19SingleTileSchedulerILb1ELb0ELb0ELi96EEEEEEEEEvNT_6ParamsE --------------------------
	.section	.nv.info._ZN7cutlass13device_kernelIN5flash11enable_sm90INS1_16FlashAttnBwdSm90INS1_25CollectiveMainloopBwdSm90ILi2ELi1ELi1EN4cute5tupleIJNS5_1CILi1EEES8_S8_EEENS6_IJNS7_ILi64EEENS7_ILi96EEENS7_ILi192EEEEEENS_10bfloat16_tEfNS_4arch4Sm90ELb0ELb0ELb0ELb1ELb0ELb0ELb1ELb0ELi3ELi1ELi1ELi1ELb0EEENS1_21CollectiveEpilogueBwdISD_SE_SG_Li384ELb1ELb1ELi3EEENS1_19SingleTileSchedulerILb1ELb0ELb0ELi96EEEEEEEEEvNT_6ParamsE,"",@"SHT_CUDA_INFO"
	.sectionflags	@""
	.align	4


	//----- nvinfo : EIATTR_CUDA_API_VERSION
	.align		4
        /*0000*/ 	.byte	0x04, 0x37
        /*0002*/ 	.short	(.L_660 - .L_659)
.L_659:
        /*0004*/ 	.word	0x00000082


	//----- nvinfo : EIATTR_KPARAM_INFO
	.align		4
.L_660:
        /*0008*/ 	.byte	0x04, 0x17
        /*000a*/ 	.short	(.L_662 - .L_661)
.L_661:
        /*000c*/ 	.word	0x00000000
        /*0010*/ 	.short	0x0000
        /*0012*/ 	.short	0x0000
        /*0014*/ 	.byte	0x00, 0xf0, 0x01, 0x1a


	//----- nvinfo : EIATTR_SPARSE_MMA_MASK
	.align		4
.L_662:
        /*0018*/ 	.byte	0x03, 0x50
        /*001a*/ 	.short	0x0000


	//----- nvinfo : EIATTR_MAXREG_COUNT
	.align		4
        /*001c*/ 	.byte	0x03, 0x1b
        /*001e*/ 	.short	0x0080


	//----- nvinfo : EIATTR_MERCURY_ISA_VERSION
	.align		4
        /*0020*/ 	.byte	0x03, 0x5f
        /*0022*/ 	.short	0x0101


	//----- nvinfo : EIATTR_VRC_CTA_INIT_COUNT
	.align		4
        /*0024*/ 	.byte	0x02, 0x4a
	.zero		1
	.zero		1


	//----- nvinfo : EIATTR_EXIT_INSTR_OFFSETS
	.align		4
        /*0028*/ 	.byte	0x04, 0x1c
        /*002a*/ 	.short	(.L_664 - .L_663)


	//   ....[0]....
.L_663:
        /*002c*/ 	.word	0x00000010


	//----- nvinfo : EIATTR_MAX_THREADS
	.align		4
.L_664:
        /*0030*/ 	.byte	0x04, 0x05
        /*0032*/ 	.short	(.L_666 - .L_665)
.L_665:
        /*0034*/ 	.word	0x00000200
        /*0038*/ 	.word	0x00000001
        /*003c*/ 	.word	0x00000001


	//----- nvinfo : EIATTR_CBANK_PARAM_SIZE
	.align		4
.L_666:
        /*0040*/ 	.byte	0x03, 0x19
        /*0042*/ 	.short	0x0680


	//----- nvinfo : EIATTR_PARAM_CBANK
	.align		4
        /*0044*/ 	.byte	0x04, 0x0a
        /*0046*/ 	.short	(.L_668 - .L_667)
	.align		4
.L_667:
        /*0048*/ 	.word	index@(.nv.constant0._ZN7cutlass13device_kernelIN5flash11enable_sm90INS1_16FlashAttnBwdSm90INS1_25CollectiveMainloopBwdSm90ILi2ELi1ELi1EN4cute5tupleIJNS5_1CILi1EEES8_S8_EEENS6_IJNS7_ILi64EEENS7_ILi96EEENS7_ILi192EEEEEENS_10bfloat16_tEfNS_4arch4Sm90ELb0ELb0ELb0ELb1ELb0ELb0ELb1ELb0ELi3ELi1ELi1ELi1ELb0EEENS1_21CollectiveEpilogueBwdISD_SE_SG_Li384ELb1ELb1ELi3EEENS1_19SingleTileSchedulerILb1ELb0ELb0ELi96EEEEEEEEEvNT_6ParamsE)
        /*004c*/ 	.short	0x0380
        /*004e*/ 	.short	0x0680


	//----- nvinfo : EIATTR_SW_WAR
	.align		4
.L_668:
        /*0050*/ 	.byte	0x04, 0x36
        /*0052*/ 	.short	(.L_670 - .L_669)
.L_669:
        /*0054*/ 	.word	0x00000008
.L_670:


//--------------------- .nv.info._ZN7cutlass13device_kernelIN5flash11enable_sm90INS1_16FlashAttnBwdSm90INS1_25CollectiveMainloopBwdSm90ILi2ELi1ELi1EN4cute5tupleIJNS5_1CILi1EEES8_S8_EEENS6_IJNS7_ILi64EEENS7_ILi96EEENS7_ILi192EEEEEENS_10bfloat16_tEfNS_4arch4Sm90ELb0ELb0ELb0ELb1ELb1ELb0ELb1ELb0ELi3ELi1ELi1ELi1ELb0EEENS1_21CollectiveEpilogueBwdISD_SE_SG_Li384ELb1ELb1ELi3EEENS1_19SingleTileSchedulerILb1ELb0ELb0ELi96EEEEEEEEEvNT_6ParamsE --------------------------
	.section	.nv.info._ZN7cutlass13device_kernelIN5flash11enable_sm90INS1_16FlashAttnBwdSm90INS1_25CollectiveMainloopBwdSm90ILi2ELi1ELi1EN4cute5tupleIJNS5_1CILi1EEES8_S8_EEENS6_IJNS7_ILi64EEENS7_ILi96EEENS7_ILi192EEEEEENS_10bfloat16_tEfNS_4arch4Sm90ELb0ELb0ELb0ELb1ELb1ELb0ELb1ELb0ELi3ELi1ELi1ELi1ELb0EEENS1_21CollectiveEpilogueBwdISD_SE_SG_Li384ELb1ELb1ELi3EEENS1_19SingleTileSchedulerILb1ELb0ELb0ELi96EEEEEEEEEvNT_6ParamsE,"",@"SHT_CUDA_INFO"
	.sectionflags	@""
	.align	4


	//----- nvinfo : EIATTR_CUDA_API_VERSION
	.align		4
        /*0000*/ 	.byte	0x04, 0x37
        /*0002*/ 	.short	(.L_672 - .L_671)
.L_671:
        /*0004*/ 	.word	0x00000082


	//----- nvinfo : EIATTR_KPARAM_INFO
	.align		4
.L_672:
        /*0008*/ 	.byte	0x04, 0x17
        /*000a*/ 	.short	(.L_674 - .L_673)
.L_673:
        /*000c*/ 	.word	0x00000000
        /*0010*/ 	.short	0x0000
        /*0012*/ 	.short	0x0000
        /*0014*/ 	.byte	0x00, 0xf0, 0x01, 0x1a


	//----- nvinfo : EIATTR_SPARSE_MMA_MASK
	.align		4
.L_674:
        /*0018*/ 	.byte	0x03, 0x50
        /*001a*/ 	.short	0x0000


	//----- nvinfo : EIATTR_MAXREG_COUNT
	.align		4
        /*001c*/ 	.byte	0x03, 0x1b
        /*001e*/ 	.short	0x0080


	//----- nvinfo : EIATTR_MERCURY_ISA_VERSION
	.align		4
        /*0020*/ 	.byte	0x03, 0x5f
        /*0022*/ 	.short	0x0101


	//----- nvinfo : EIATTR_VRC_CTA_INIT_COUNT
	.align		4
        /*0024*/ 	.byte	0x02, 0x4a
	.zero		1
	.zero		1


	//----- nvinfo : EIATTR_EXIT_INSTR_OFFSETS
	.align		4
        /*0028*/ 	.byte	0x04, 0x1c
        /*002a*/ 	.short	(.L_676 - .L_675)


	//   ....[0]....
.L_675:
        /*002c*/ 	.word	0x00000010


	//----- nvinfo : EIATTR_MAX_THREADS
	.align		4
.L_676:
        /*0030*/ 	.byte	0x04, 0x05
        /*0032*/ 	.short	(.L_678 - .L_677)
.L_677:
        /*0034*/ 	.word	0x00000200
        /*0038*/ 	.word	0x00000001
        /*003c*/ 	.word	0x00000001


	//----- nvinfo : EIATTR_CBANK_PARAM_SIZE
	.align		4
.L_678:
        /*0040*/ 	.byte	0x03, 0x19
        /*0042*/ 	.short	0x0680


	//----- nvinfo : EIATTR_PARAM_CBANK
	.align		4
        /*0044*/ 	.byte	0x04, 0x0a
        /*0046*/ 	.short	(.L_680 - .L_679)
	.align		4
.L_679:
        /*0048*/ 	.word	index@(.nv.constant0._ZN7cutlass13device_kernelIN5flash11enable_sm90INS1_16FlashAttnBwdSm90INS1_25CollectiveMainloopBwdSm90ILi2ELi1ELi1EN4cute5tupleIJNS5_1CILi1EEES8_S8_EEENS6_IJNS7_ILi64EEENS7_ILi96EEENS7_ILi192EEEEEENS_10bfloat16_tEfNS_4arch4Sm90ELb0ELb0ELb0ELb1ELb1ELb0ELb1ELb0ELi3ELi1ELi1ELi1ELb0EEENS1_21CollectiveEpilogueBwdISD_SE_SG_Li384ELb1ELb1ELi3EEENS1_19SingleTileSchedulerILb1ELb0ELb0ELi96EEEEEEEEEvNT_6ParamsE)
        /*004c*/ 	.short	0x0380
        /*004e*/ 	.short	0x0680


	//----- nvinfo : EIATTR_SW_WAR
	.align		4
.L_680:
        /*0050*/ 	.byte	0x04, 0x36
        /*0052*/ 	.short	(.L_682 - .L_681)
.L_681:
        /*0054*/ 	.word	0x00000008
.L_682:


//--------------------- .nv.info._ZN7cutlass13device_kernelIN5flash11enable_sm90INS1_16FlashAttnBwdSm90INS1_25CollectiveMainloopBwdSm90ILi2ELi1ELi1EN4cute5tupleIJNS5_1CILi1EEES8_S8_EEENS6_IJNS7_ILi64EEENS7_ILi96EEENS7_ILi192EEEEEENS_10bfloat16_tEfNS_4arch4Sm90ELb0ELb0ELb0ELb1ELb0ELb0ELb1ELb0ELi3ELi1ELi1ELi1ELb0EEENS1_24CollectiveEpilogueBwdGQAISD_fSG_Li384ELb1ELb0EEENS1_19SingleTileSchedulerILb1ELb0ELb0ELi96EEEEEEEEEvNT_6ParamsE --------------------------
	.section	.nv.info._ZN7cutlass13device_kernelIN5flash11enable_sm90INS1_16FlashAttnBwdSm90INS1_25CollectiveMainloopBwdSm90ILi2ELi1ELi1EN4cute5tupleIJNS5_1CILi1EEES8_S8_EEENS6_IJNS7_ILi64EEENS7_ILi96EEENS7_ILi192EEEEEENS_10bfloat16_tEfNS_4arch4Sm90ELb0ELb0ELb0ELb1ELb0ELb0ELb1ELb0ELi3ELi1ELi1ELi1ELb0EEENS1_24CollectiveEpilogueBwdGQAISD_fSG_Li384ELb1ELb0EEENS1_19SingleTileSchedulerILb1ELb0ELb0ELi96EEEEEEEEEvNT_6ParamsE,"",@"SHT_CUDA_INFO"
	.sectionflags	@""
	.align	4


	//----- nvinfo : EIATTR_CUDA_API_VERSION
	.align		4
        /*0000*/ 	.byte	0x04, 0x37
        /*0002*/ 	.short	(.L_684 - .L_683)
.L_683:
        /*0004*/ 	.word	0x00000082


	//----- nvinfo : EIATTR_KPARAM_INFO
	.align		4
.L_684:
        /*0008*/ 	.byte	0x04, 0x17
        /*000a*/ 	.short	(.L_686 - .L_685)
.L_685:
        /*000c*/ 	.word	0x00000000
        /*0010*/ 	.short	0x0000
        /*0012*/ 	.short	0x0000
        /*0014*/ 	.byte	0x00, 0xf0, 0x01, 0x1a


	//----- nvinfo : EIATTR_SPARSE_MMA_MASK
	.align		4
.L_686:
        /*0018*/ 	.byte	0x03, 0x50
        /*001a*/ 	.short	0x0000


	//----- nvinfo : EIATTR_MAXREG_COUNT
	.align		4
        /*001c*/ 	.byte	0x03, 0x1b
        /*001e*/ 	.short	0x0080


	//----- nvinfo : EIATTR_MERCURY_ISA_VERSION
	.align		4
        /*0020*/ 	.byte	0x03, 0x5f
        /*0022*/ 	.short	0x0101


	//----- nvinfo : EIATTR_VRC_CTA_INIT_COUNT
	.align		4
        /*0024*/ 	.byte	0x02, 0x4a
	.zero		1
	.zero		1


	//----- nvinfo : EIATTR_EXIT_INSTR_OFFSETS
	.align		4
        /*0028*/ 	.byte	0x04, 0x1c
        /*002a*/ 	.short	(.L_688 - .L_687)


	//   ....[0]....
.L_687:
        /*002c*/ 	.word	0x00000010


	//----- nvinfo : EIATTR_MAX_THREADS
	.align		4
.L_688:
        /*0030*/ 	.byte	0x04, 0x05
        /*0032*/ 	.short	(.L_690 - .L_689)
.L_689:
        /*0034*/ 	.word	0x00000200
        /*0038*/ 	.word	0x00000001
        /*003c*/ 	.word	0x00000001


	//----- nvinfo : EIATTR_CBANK_PARAM_SIZE
	.align		4
.L_690:
        /*0040*/ 	.byte	0x03, 0x19
        /*0042*/ 	.short	0x0680


	//----- nvinfo : EIATTR_PARAM_CBANK
	.align		4
        /*0044*/ 	.byte	0x04, 0x0a
        /*0046*/ 	.short	(.L_692 - .L_691)
	.align		4
.L_691:
        /*0048*/ 	.word	index@(.nv.constant0._ZN7cutlass13device_kernelIN5flash11enable_sm90INS1_16FlashAttnBwdSm90INS1_25CollectiveMainloopBwdSm90ILi2ELi1ELi1EN4cute5tupleIJNS5_1CILi1EEES8_S8_EEENS6_IJNS7_ILi64EEENS7_ILi96EEENS7_ILi192EEEEEENS_10bfloat16_tEfNS_4arch4Sm90ELb0ELb0ELb0ELb1ELb0ELb0ELb1ELb0ELi3ELi1ELi1ELi1ELb0EEENS1_24CollectiveEpilogueBwdGQAISD_fSG_Li384ELb1ELb0EEENS1_19SingleTileSchedulerILb1ELb0ELb0ELi96EEEEEEEEEvNT_6ParamsE)
        /*004c*/ 	.short	0x0380
        /*004e*/ 	.short	0x0680


	//----- nvinfo : EIATTR_SW_WAR
	.align		4
.L_692:
        /*0050*/ 	.byte	0x04, 0x36
        /*0052*/ 	.short	(.L_694 - .L_693)
.L_693:
        /*0054*/ 	.word	0x00000008
.L_694:


//--------------------- .nv.info._ZN7cutlass13device_kernelIN5flash11enable_sm90INS1_16FlashAttnBwdSm90INS1_25CollectiveMainloopBwdSm90ILi2ELi1ELi1EN4cute5tupleIJNS5_1CILi1EEES8_S8_EEENS6_IJNS7_ILi64EEENS7_ILi96EEENS7_ILi192EEEEEENS_10bfloat16_tEfNS_4arch4Sm90ELb0ELb0ELb0ELb1ELb1ELb0ELb1ELb0ELi3ELi1ELi1ELi1ELb0EEENS1_24CollectiveEpilogueBwdGQAISD_fSG_Li384ELb1ELb1EEENS1_19SingleTileSchedulerILb1ELb0ELb0ELi96EEEEEEEEEvNT_6ParamsE --------------------------
	.section	.nv.info._ZN7cutlass13device_kernelIN5flash11enable_sm90INS1_16FlashAttnBwdSm90INS1_25CollectiveMainloopBwdSm90ILi2ELi1ELi1EN4cute5tupleIJNS5_1CILi1EEES8_S8_EEENS6_IJNS7_ILi64EEENS7_ILi96EEENS7_ILi192EEEEEENS_10bfloat16_tEfNS_4arch4Sm90ELb0ELb0ELb0ELb1ELb1ELb0ELb1ELb0ELi3ELi1ELi1ELi1ELb0EEENS1_24CollectiveEpilogueBwdGQAISD_fSG_Li384ELb1ELb1EEENS1_19SingleTileSchedulerILb1ELb0ELb0ELi96EEEEEEEEEvNT_6ParamsE,"",@"SHT_CUDA_INFO"
	.sectionflags	@""
	.align	4


	//----- nvinfo : EIATTR_CUDA_API_VERSION
	.align		4
        /*0000*/ 	.byte	0x04, 0x37
        /*0002*/ 	.short	(.L_696 - .L_695)
.L_695:
        /*0004*/ 	.word	0x00000082


	//----- nvinfo : EIATTR_KPARAM_INFO
	.align		4
.L_696:
        /*0008*/ 	.byte	0x04, 0x17
        /*000a*/ 	.short	(.L_698 - .L_697)
.L_697:
        /*000c*/ 	.word	0x00000000
        /*0010*/ 	.short	0x0000
        /*0012*/ 	.short	0x0000
        /*0014*/ 	.byte	0x00, 0xf0, 0x01, 0x1a


	//----- nvinfo : EIATTR_SPARSE_MMA_MASK
	.align		4
.L_698:
        /*0018*/ 	.byte	0x03, 0x50
        /*001a*/ 	.short	0x0000


	//----- nvinfo : EIATTR_MAXREG_COUNT
	.align		4
        /*001c*/ 	.byte	0x03, 0x1b
        /*001e*/ 	.short	0x0080


	//----- nvinfo : EIATTR_MERCURY_ISA_VERSION
	.align		4
        /*0020*/ 	.byte	0x03, 0x5f
        /*0022*/ 	.short	0x0101


	//----- nvinfo : EIATTR_VRC_CTA_INIT_COUNT
	.align		4
        /*0024*/ 	.byte	0x02, 0x4a
	.zero		1
	.zero		1


	//----- nvinfo : EIATTR_EXIT_INSTR_OFFSETS
	.align		4
        /*0028*/ 	.byte	0x04, 0x1c
        /*002a*/ 	.short	(.L_700 - .L_699)


	//   ....[0]....
.L_699:
        /*002c*/ 	.word	0x00000010


	//----- nvinfo : EIATTR_MAX_THREADS
	.align		4
.L_700:
        /*0030*/ 	.byte	0x04, 0x05
        /*0032*/ 	.short	(.L_702 - .L_701)
.L_701:
        /*0034*/ 	.word	0x00000200
        /*0038*/ 	.word	0x00000001
        /*003c*/ 	.word	0x00000001


	//----- nvinfo : EIATTR_CBANK_PARAM_SIZE
	.align		4
.L_702:
        /*0040*/ 	.byte	0x03, 0x19
        /*0042*/ 	.short	0x0680


	//----- nvinfo : EIATTR_PARAM_CBANK
	.align		4
        /*0044*/ 	.byte	0x04, 0x0a
        /*0046*/ 	.short	(.L_704 - .L_703)
	.align		4
.L_703:
        /*0048*/ 	.word	index@(.nv.constant0._ZN7cutlass13device_kernelIN5flash11enable_sm90INS1_16FlashAttnBwdSm90INS1_25CollectiveMainloopBwdSm90ILi2ELi1ELi1EN4cute5tupleIJNS5_1CILi1EEES8_S8_EEENS6_IJNS7_ILi64EEENS7_ILi96EEENS7_ILi192EEEEEENS_10bfloat16_tEfNS_4arch4Sm90ELb0ELb0ELb0ELb1ELb1ELb0ELb1ELb0ELi3ELi1ELi1ELi1ELb0EEENS1_24CollectiveEpilogueBwdGQAISD_fSG_Li384ELb1ELb1EEENS1_19SingleTileSchedulerILb1ELb0ELb0ELi96EEEEEEEEEvNT_6ParamsE)
        /*004c*/ 	.short	0x0380
        /*004e*/ 	.short	0x0680


	//----- nvinfo : EIATTR_SW_WAR
	.align		4
.L_704:
        /*0050*/ 	.byte	0x04, 0x36
        /*0052*/ 	.short	(.L_706 - .L_705)
.L_705:
        /*0054*/ 	.word	0x00000008
.L_706:


//--------------------- .nv.info._ZN7cutlass13device_kernelIN5flash11enable_sm90INS1_16FlashAttnBwdSm90INS1_25CollectiveMainloopBwdSm90ILi2ELi1ELi1EN4cute5tupleIJNS5_1CILi1EEES8_S8_EEENS6_IJNS7_ILi64EEENS7_ILi96EEENS7_ILi192EEEEEENS_10bfloat16_tEfNS_4arch4Sm90ELb0ELb1ELb0ELb0ELb0ELb0ELb1ELb0ELi3ELi1ELi1ELi1ELb0EEENS1_21CollectiveEpilogueBwdISD_SE_SG_Li384ELb0ELb1ELi3EEENS1_19SingleTileSchedulerILb0ELb0ELb0ELi96EEEEEEEEEvNT_6ParamsE --------------------------
	.section	.nv.info._ZN7cutlass13device_kernelIN5flash11enable_sm90INS1_16FlashAttnBwdSm90INS1_25CollectiveMainloopBwdSm90ILi2ELi1ELi1EN4cute5tupleIJNS5_1CILi1EEES8_S8_EEENS6_IJNS7_ILi64EEENS7_ILi96EEENS7_ILi192EEEEEENS_10bfloat16_tEfNS_4arch4Sm90ELb0ELb1ELb0ELb0ELb0ELb0ELb1ELb0ELi3ELi1ELi1ELi1ELb0EEENS1_21CollectiveEpilogueBwdISD_SE_SG_Li384ELb0ELb1ELi3EEENS1_19SingleTileSchedulerILb0ELb0ELb0ELi96EEEEEEEEEvNT_6ParamsE,"",@"SHT_CUDA_INFO"
	.sectionflags	@""
	.align	4


	//----- nvinfo : EIATTR_CUDA_API_VERSION
	.align		4
        /*0000*/ 	.byte	0x04, 0x37
        /*0002*/ 	.short	(.L_708 - .L_707)
.L_707:
        /*0004*/ 	.word	0x00000082


	//----- nvinfo : EIATTR_KPARAM_INFO
	.align		4
.L_708:
        /*0008*/ 	.byte	0x04, 0x17
        /*000a*/ 	.short	(.L_710 - .L_709)
.L_709:
        /*000c*/ 	.word	0x00000000
        /*0010*/ 	.short	0x0000
        /*0012*/ 	.short	0x0000
        /*0014*/ 	.byte	0x00, 0xf0, 0x01, 0x24


	//----- nvinfo : EIATTR_SPARSE_MMA_MASK
	.align		4
.L_710:
        /*0018*/ 	.byte	0x03, 0x50
        /*001a*/ 	.short	0x0000


	//----- nvinfo : EIATTR_MAXREG_COUNT
	.align		4
        /*001c*/ 	.byte	0x03, 0x1b
        /*001e*/ 	.short	0x0080


	//----- nvinfo : EIATTR_MERCURY_ISA_VERSION
	.align		4
        /*0020*/ 	.byte	0x03, 0x5f
        /*0022*/ 	.short	0x0101


	//----- nvinfo : EIATTR_VRC_CTA_INIT_COUNT
	.align		4
        /*0024*/ 	.byte	0x02, 0x4a
	.zero		1
	.zero		1


	//----- nvinfo : EIATTR_EXIT_INSTR_OFFSETS
	.align		4
        /*0028*/ 	.byte	0x04, 0x1c
        /*002a*/ 	.short	(.L_712 - .L_711)


	//   ....[0]....
.L_711:
        /*002c*/ 	.word	0x00000010


	//----- nvinfo : EIATTR_MAX_THREADS
	.align		4
.L_712:
        /*0030*/ 	.byte	0x04, 0x05
        /*0032*/ 	.short	(.L_714 - .L_713)
.L_713:
        /*0034*/ 	.word	0x00000200
        /*0038*/ 	.word	0x00000001
        /*003c*/ 	.word	0x00000001


	//----- nvinfo : EIATTR_CBANK_PARAM_SIZE
	.align		4
.L_714:
        /*0040*/ 	.byte	0x03, 0x19
        /*0042*/ 	.short	0x0900


	//----- nvinfo : EIATTR_PARAM_CBANK
	.align		4
        /*0044*/ 	.byte	0x04, 0x0a
        /*0046*/ 	.short	(.L_716 - .L_715)
	.align		4
.L_715:
        /*0048*/ 	.word	index@(.nv.constant0._ZN7cutlass13device_kernelIN5flash11enable_sm90INS1_16FlashAttnBwdSm90INS1_25CollectiveMainloopBwdSm90ILi2ELi1ELi1EN4cute5tupleIJNS5_1CILi1EEES8_S8_EEENS6_IJNS7_ILi64EEENS7_ILi96EEENS7_ILi192EEEEEENS_10bfloat16_tEfNS_4arch4Sm90ELb0ELb1ELb0ELb0ELb0ELb0ELb1ELb0ELi3ELi1ELi1ELi1ELb0EEENS1_21CollectiveEpilogueBwdISD_SE_SG_Li384ELb0ELb1ELi3EEENS1_19SingleTileSchedulerILb0ELb0ELb0ELi96EEEEEEEEEvNT_6ParamsE)
        /*004c*/ 	.short	0x0380
        /*004e*/ 	.short	0x0900


	//----- nvinfo : EIATTR_SW_WAR
	.align		4
.L_716:
        /*0050*/ 	.byte	0x04, 0x36
        /*0052*/ 	.short	(.L_718 - .L_717)
.L_717:
        /*0054*/ 	.word	0x00000008
.L_718:


//--------------------- .nv.info._ZN7cutlass13device_kernelIN5flash11enable_sm90INS1_16FlashAttnBwdSm90INS1_25CollectiveMainloopBwdSm90ILi2ELi1ELi1EN4cute5tupleIJNS5_1CILi1EEES8_S8_EEENS6_IJNS7_ILi64EEENS7_ILi96EEENS7_ILi192EEEEEENS_10bfloat16_tEfNS_4arch4Sm90ELb0ELb1ELb0ELb0ELb1ELb0ELb1ELb0ELi3ELi1ELi1ELi1ELb0EEENS1_21CollectiveEpilogueBwdISD_SE_SG_Li384ELb0ELb1ELi3EEENS1_19SingleTileSchedulerILb0ELb0ELb0ELi96EEEEEEEEEvNT_6ParamsE --------------------------
	.section	.nv.info._ZN7cutlass13device_kernelIN5flash11enable_sm90INS1_16FlashAttnBwdSm90INS1_25CollectiveMainloopBwdSm90ILi2ELi1ELi1EN4cute5tupleIJNS5_1CILi1EEES8_S8_EEENS6_IJNS7_ILi64EEENS7_ILi96EEENS7_ILi192EEEEEENS_10bfloat16_tEfNS_4arch4Sm90ELb0ELb1ELb0ELb0ELb1ELb0ELb1ELb0ELi3ELi1ELi1ELi1ELb0EEENS1_21CollectiveEpilogueBwdISD_SE_SG_Li384ELb0ELb1ELi3EEENS1_19SingleTileSchedulerILb0ELb0ELb0ELi96EEEEEEEEEvNT_6ParamsE,"",@"SHT_CUDA_INFO"
	.sectionflags	@""
	.align	4


	//----- nvinfo : EIATTR_CUDA_API_VERSION
	.align		4
        /*0000*/ 	.byte	0x04, 0x37
        /*0002*/ 	.short	(.L_720 - .L_719)
.L_719:
        /*0004*/ 	.word	0x00000082


	//----- nvinfo : EIATTR_KPARAM_INFO
	.align		4
.L_720:
        /*0008*/ 	.byte	0x04, 0x17
        /*000a*/ 	.short	(.L_722 - .L_721)
.L_721:
        /*000c*/ 	.word	0x00000000
        /*0010*/ 	.short	0x0000
        /*0012*/ 	.short	0x0000
        /*0014*/ 	.byte	0x00, 0xf0, 0x01, 0x24


	//----- nvinfo : EIATTR_SPARSE_MMA_MASK
	.align		4
.L_722:
        /*0018*/ 	.byte	0x03, 0x50
        /*001a*/ 	.short	0x0000


	//----- nvinfo : EIATTR_MAXREG_COUNT
	.align		4
        /*001c*/ 	.byte	0x03, 0x1b
        /*001e*/ 	.short	0x0080


	//----- nvinfo : EIATTR_MERCURY_ISA_VERSION
	.align		4
        /*0020*/ 	.byte	0x03, 0x5f
        /*0022*/ 	.short	0x0101


	//----- nvinfo : EIATTR_VRC_CTA_INIT_COUNT
	.align		4
        /*0024*/ 	.byte	0x02, 0x4a
	.zero		1
	.zero		1


	//----- nvinfo : EIATTR_EXIT_INSTR_OFFSETS
	.align		4
        /*0028*/ 	.byte	0x04, 0x1c
        /*002a*/ 	.short	(.L_724 - .L_723)


	//   ....[0]....
.L_723:
        /*002c*/ 	.word	0x00000010


	//----- nvinfo : EIATTR_MAX_THREADS
	.align		4
.L_724:
        /*0030*/ 	.byte	0x04, 0x05
        /*0032*/ 	.short	(.L_726 - .L_725)
.L_725:
        /*0034*/ 	.word	0x00000200
        /*0038*/ 	.word	0x00000001
        /*003c*/ 	.word	0x00000001


	//----- nvinfo : EIATTR_CBANK_PARAM_SIZE
	.align		4
.L_726:
        /*0040*/ 	.byte	0x03, 0x19
        /*0042*/ 	.short	0x0900


	//----- nvinfo : EIATTR_PARAM_CBANK
	.align		4
        /*0044*/ 	.byte	0x04, 0x0a
        /*0046*/ 	.short	(.L_728 - .L_727)
	.align		4
.L_727:
        /*0048*/ 	.word	index@(.nv.constant0._ZN7cutlass13device_kernelIN5flash11enable_sm90INS1_16FlashAttnBwdSm90INS1_25CollectiveMainloopBwdSm90ILi2ELi1ELi1EN4cute5tupleIJNS5_1CILi1EEES8_S8_EEENS6_IJNS7_ILi64EEENS7_ILi96EEENS7_ILi192EEEEEENS_10bfloat16_tEfNS_4arch4Sm90ELb0ELb1ELb0ELb0ELb1ELb0ELb1ELb0ELi3ELi1ELi1ELi1ELb0EEENS1_21CollectiveEpilogueBwdISD_SE_SG_Li384ELb0ELb1ELi3EEENS1_19SingleTileSchedulerILb0ELb0ELb0ELi96EEEEEEEEEvNT_6ParamsE)
        /*004c*/ 	.short	0x0380
        /*004e*/ 	.short	0x0900


	//----- nvinfo : EIATTR_SW_WAR
	.align		4
.L_728:
        /*0050*/ 	.byte	0x04, 0x36
        /*0052*/ 	.short	(.L_730 - .L_729)
.L_729:
        /*0054*/ 	.word	0x00000008
.L_730:


//--------------------- .nv.info._ZN7cutlass13device_kernelIN5flash11enable_sm90INS1_16FlashAttnBwdSm90INS1_25CollectiveMainloopBwdSm90ILi2ELi1ELi1EN4cute5tupleIJNS5_1CILi1EEES8_S8_EEENS6_IJNS7_ILi64EEENS7_ILi96EEENS7_ILi192EEEEEENS_10bfloat16_tEfNS_4arch4Sm90ELb0ELb1ELb0ELb0ELb0ELb0ELb1ELb0ELi3ELi1ELi1ELi1ELb0EEENS1_24CollectiveEpilogueBwdGQAISD_fSG_Li384ELb0ELb0EEENS1_19SingleTileSchedulerILb0ELb0ELb0ELi96EEEEEEEEEvNT_6ParamsE --------------------------
	.section	.nv.info._ZN7cutlass13device_kernelIN5flash11enable_sm90INS1_16FlashAttnBwdSm90INS1_25CollectiveMainloopBwdSm90ILi2ELi1ELi1EN4cute5tupleIJNS5_1CILi1EEES8_S8_EEENS6_IJNS7_ILi64EEENS7_ILi96EEENS7_ILi192EEEEEENS_10bfloat16_tEfNS_4arch4Sm90ELb0ELb1ELb0ELb0ELb0ELb0ELb1ELb0ELi3ELi1ELi1ELi1ELb0EEENS1_24CollectiveEpilogueBwdGQAISD_fSG_Li384ELb0ELb0EEENS1_19SingleTileSchedulerILb0ELb0ELb0ELi96EEEEEEEEEvNT_6ParamsE,"",@"SHT_CUDA_INFO"
	.sectionflags	@""
	.align	4


	//----- nvinfo : EIATTR_CUDA_API_VERSION
	.align		4
        /*0000*/ 	.byte	0x04, 0x37
        /*0002*/ 	.short	(.L_732 - .L_731)
.L_731:
        /*0004*/ 	.word	0x00000082


	//----- nvinfo : EIATTR_KPARAM_INFO
	.align		4
.L_732:
        /*0008*/ 	.byte	0x04, 0x17
        /*000a*/ 	.short	(.L_734 - .L_733)
.L_733:
        /*000c*/ 	.word	0x00000000
        /*0010*/ 	.short	0x0000
        /*0012*/ 	.short	0x0000
        /*0014*/ 	.byte	0x00, 0xf0, 0x01, 0x1a


	//----- nvinfo : EIATTR_SPARSE_MMA_MASK
	.align		4
.L_734:
        /*0018*/ 	.byte	0x03, 0x50
        /*001a*/ 	.short	0x0000


	//----- nvinfo : EIATTR_MAXREG_COUNT
	.align		4
        /*001c*/ 	.byte	0x03, 0x1b
        /*001e*/ 	.short	0x0080


	//----- nvinfo : EIATTR_MERCURY_ISA_VERSION
	.align		4
        /*0020*/ 	.byte	0x03, 0x5f
        /*0022*/ 	.short	0x0101


	//----- nvinfo : EIATTR_VRC_CTA_INIT_COUNT
	.align		4
        /*0024*/ 	.byte	0x02, 0x4a
	.zero		1
	.zero		1


	//----- nvinfo : EIATTR_EXIT_INSTR_OFFSETS
	.align		4
        /*0028*/ 	.byte	0x04, 0x1c
        /*002a*/ 	.short	(.L_736 - .L_735)


	//   ....[0]....
.L_735:
        /*002c*/ 	.word	0x00000010


	//----- nvinfo : EIATTR_MAX_THREADS
	.align		4
.L_736:
        /*0030*/ 	.byte	0x04, 0x05
        /*0032*/ 	.short	(.L_738 - .L_737)
.L_737:
        /*0034*/ 	.word	0x00000200
        /*0038*/ 	.word	0x00000001
        /*003c*/ 	.word	0x00000001


	//----- nvinfo : EIATTR_CBANK_PARAM_SIZE
	.align		4
.L_738:
        /*0040*/ 	.byte	0x03, 0x19
        /*0042*/ 	.short	0x0680


	//----- nvinfo : EIATTR_PARAM_CBANK
	.align		4
        /*0044*/ 	.byte	0x04, 0x0a
        /*0046*/ 	.short	(.L_740 - .L_739)
	.align		4
.L_739:
        /*0048*/ 	.word	index@(.nv.constant0._ZN7cutlass13device_kernelIN5flash11enable_sm90INS1_16FlashAttnBwdSm90INS1_25CollectiveMainloopBwdSm90ILi2ELi1ELi1EN4cute5tupleIJNS5_1CILi1EEES8_S8_EEENS6_IJNS7_ILi64EEENS7_ILi96EEENS7_ILi192EEEEEENS_10bfloat16_tEfNS_4arch4Sm90ELb0ELb1ELb0ELb0ELb0ELb0ELb1ELb0ELi3ELi1ELi1ELi1ELb0EEENS1_24CollectiveEpilogueBwdGQAISD_fSG_Li384ELb0ELb0EEENS1_19SingleTileSchedulerILb0ELb0ELb0ELi96EEEEEEEEEvNT_6ParamsE)
        /*004c*/ 	.short	0x0380
        /*004e*/ 	.short	0x0680


	//----- nvinfo : EIATTR_SW_WAR
	.align		4
.L_740:
        /*0050*/ 	.byte	0x04, 0x36
        /*0052*/ 	.short	(.L_742 - .L_741)
.L_741:
        /*0054*/ 	.word	0x00000008
.L_742:


//--------------------- .nv.info._ZN7cutlass13device_kernelIN5flash11enable_sm90INS1_16FlashAttnBwdSm90INS1_25CollectiveMainloopBwdSm90ILi2ELi1ELi1EN4cute5tupleIJNS5_1CILi1EEES8_S8_EEENS6_IJNS7_ILi64EEENS7_ILi96EEENS7_ILi192EEEEEENS_10bfloat16_tEfNS_4arch4Sm90ELb0ELb1ELb0ELb0ELb1ELb0ELb1ELb0ELi3ELi1ELi1ELi1ELb0EEENS1_24CollectiveEpilogueBwdGQAISD_fSG_Li384ELb0ELb1EEENS1_19SingleTileSchedulerILb0ELb0ELb0ELi96EEEEEEEEEvNT_6ParamsE --------------------------
	.section	.nv.info._ZN7cutlass13device_kernelIN5flash11enable_sm90INS1_16FlashAttnBwdSm90INS1_25CollectiveMainloopBwdSm90ILi2ELi1ELi1EN4cute5tupleIJNS5_1CILi1EEES8_S8_EEENS6_IJNS7_ILi64EEENS7_ILi96EEENS7_ILi192EEEEEENS_10bfloat16_tEfNS_4arch4Sm90ELb0ELb1ELb0ELb0ELb1ELb0ELb1ELb0ELi3ELi1ELi1ELi1ELb0EEENS1_24CollectiveEpilogueBwdGQAISD_fSG_Li384ELb0ELb1EEENS1_19SingleTileSchedulerILb0ELb0ELb0ELi96EEEEEEEEEvNT_6ParamsE,"",@"SHT_CUDA_INFO"
	.sectionflags	@""
	.align	4


	//----- nvinfo : EIATTR_CUDA_API_VERSION
	.align		4
        /*0000*/ 	.byte	0x04, 0x37
        /*0002*/ 	.short	(.L_744 - .L_743)
.L_743:
        /*0004*/ 	.word	0x00000082


	//----- nvinfo : EIATTR_KPARAM_INFO
	.align		4
.L_744:
        /*0008*/ 	.byte	0x04, 0x17
        /*000a*/ 	.short	(.L_746 - .L_745)
.L_745:
        /*000c*/ 	.word	0x00000000
        /*0010*/ 	.short	0x0000
        /*0012*/ 	.short	0x0000
        /*0014*/ 	.byte	0x00, 0xf0, 0x01, 0x1a


	//----- nvinfo : EIATTR_SPARSE_MMA_MASK
	.align		4
.L_746:
        /*0018*/ 	.byte	0x03, 0x50
        /*001a*/ 	.short	0x0000


	//----- nvinfo : EIATTR_MAXREG_COUNT
	.align		4
        /*001c*/ 	.byte	0x03, 0x1b
        /*001e*/ 	.short	0x0080


	//----- nvinfo : EIATTR_MERCURY_ISA_VERSION
	.align		4
        /*0020*/ 	.byte	0x03, 0x5f
        /*0022*/ 	.short	0x0101


	//----- nvinfo : EIATTR_VRC_CTA_INIT_COUNT
	.align		4
        /*0024*/ 	.byte	0x02, 0x4a
	.zero		1
	.zero		1


	//----- nvinfo : EIATTR_EXIT_INSTR_OFFSETS
	.align		4
        /*0028*/ 	.byte	0x04, 0x1c
        /*002a*/ 	.short	(.L_748 - .L_747)


	//   ....[0]....
.L_747:
        /*002c*/ 	.word	0x00000010


	//----- nvinfo : EIATTR_MAX_THREADS
	.align		4
.L_748:
        /*0030*/ 	.byte	0x04, 0x05
        /*0032*/ 	.short	(.L_750 - .L_749)
.L_749:
        /*0034*/ 	.word	0x00000200
        /*0038*/ 	.word	0x00000001
        /*003c*/ 	.word	0x00000001


	//----- nvinfo : EIATTR_CBANK_PARAM_SIZE
	.align		4
.L_750:
        /*0040*/ 	.byte	0x03, 0x19
        /*0042*/ 	.short	0x0680


	//----- nvinfo : EIATTR_PARAM_CBANK
	.align		4
        /*0044*/ 	.byte	0x04, 0x0a
        /*0046*/ 	.short	(.L_752 - .L_751)
	.align		4
.L_751:
        /*0048*/ 	.word	index@(.nv.constant0._ZN7cutlass13device_kernelIN5flash11enable_sm90INS1_16FlashAttnBwdSm90INS1_25CollectiveMainloopBwdSm90ILi2ELi1ELi1EN4cute5tupleIJNS5_1CILi1EEES8_S8_EEENS6_IJNS7_ILi64EEENS7_ILi96EEENS7_ILi192EEEEEENS_10bfloat16_tEfNS_4arch4Sm90ELb0ELb1ELb0ELb0ELb1ELb0ELb1ELb0ELi3ELi1ELi1ELi1ELb0EEENS1_24CollectiveEpilogueBwdGQAISD_fSG_Li384ELb0ELb1EEENS1_19SingleTileSchedulerILb0ELb0ELb0ELi96EEEEEEEEEvNT_6ParamsE)
        /*004c*/ 	.short	0x0380
        /*004e*/ 	.short	0x0680


	//----- nvinfo : EIATTR_SW_WAR
	.align		4
.L_752:
        /*0050*/ 	.byte	0x04, 0x36
        /*0052*/ 	.short	(.L_754 - .L_753)
.L_753:
        /*0054*/ 	.word	0x00000008
.L_754:


//--------------------- .nv.info._ZN7cutlass13device_kernelIN5flash11enable_sm90INS1_16FlashAttnBwdSm90INS1_25CollectiveMainloopBwdSm90ILi2ELi1ELi1EN4cute5tupleIJNS5_1CILi1EEES8_S8_EEENS6_IJNS7_ILi64EEENS7_ILi96EEENS7_ILi192EEEEEENS_10bfloat16_tEfNS_4arch4Sm90ELb0ELb1ELb0ELb1ELb0ELb0ELb1ELb0ELi3ELi1ELi1ELi1ELb0EEENS1_21CollectiveEpilogueBwdISD_SE_SG_Li384ELb1ELb1ELi3EEENS1_19SingleTileSchedulerILb1ELb0ELb0ELi96EEEEEEEEEvNT_6ParamsE --------------------------
	.section	.nv.info._ZN7cutlass13device_kernelIN5flash11enable_sm90INS1_16FlashAttnBwdSm90INS1_25CollectiveMainloopBwdSm90ILi2ELi1ELi1EN4cute5tupleIJNS5_1CILi1EEES8_S8_EEENS6_IJNS7_ILi64EEENS7_ILi96EEENS7_ILi192EEEEEENS_10bfloat16_tEfNS_4arch4Sm90ELb0ELb1ELb0ELb1ELb0ELb0ELb1ELb0ELi3ELi1ELi1ELi1ELb0EEENS1_21CollectiveEpilogueBwdISD_SE_SG_Li384ELb1ELb1ELi3EEENS1_19SingleTileSchedulerILb1ELb0ELb0ELi96EEEEEEEEEvNT_6ParamsE,"",@"SHT_CUDA_INFO"
	.sectionflags	@""
	.align	4


	//----- nvinfo : EIATTR_CUDA_API_VERSION
	.align		4
        /*0000*/ 	.byte	0x04, 0x37
        /*0002*/ 	.short	(.L_756 - .L_755)
.L_755:
        /*0004*/ 	.word	0x00000082


	//----- nvinfo : EIATTR_KPARAM_INFO
	.align		4
.L_756:
        /*0008*/ 	.byte	0x04, 0x17
        /*000a*/ 	.short	(.L_758 - .L_757)
.L_757:
        /*000c*/ 	.word	0x00000000
        /*0010*/ 	.short	0x0000
        /*0012*/ 	.short	0x0000
        /*0014*/ 	.byte	0x00, 0xf0, 0x01, 0x1a


	//----- nvinfo : EIATTR_SPARSE_MMA_MASK
	.align		4
.L_758:
        /*0018*/ 	.byte	0x03, 0x50
        /*001a*/ 	.short	0x0000


	//----- nvinfo : EIATTR_MAXREG_COUNT
	.align		4
        /*001c*/ 	.byte	0x03, 0x1b
        /*001e*/ 	.short	0x0080


	//----- nvinfo : EIATTR_MERCURY_ISA_VERSION
	.align		4
        /*0020*/ 	.byte	0x03, 0x5f
        /*0022*/ 	.short	0x0101


	//----- nvinfo : EIATTR_VRC_CTA_INIT_COUNT
	.align		4
        /*0024*/ 	.byte	0x02, 0x4a
	.zero		1
	.zero		1


	//----- nvinfo : EIATTR_EXIT_INSTR_OFFSETS
	.align		4
        /*0028*/ 	.byte	0x04, 0x1c
        /*002a*/ 	.short	(.L_760 - .L_759)


	//   ....[0]....
.L_759:
        /*002c*/ 	.word	0x00000010


	//----- nvinfo : EIATTR_MAX_THREADS
	.align		4
.L_760:
        /*0030*/ 	.byte	0x04, 0x05
        /*0032*/ 	.short	(.L_762 - .L_761)
.L_761:
        /*0034*/ 	.word	0x00000200
        /*0038*/ 	.word	0x00000001
        /*003c*/ 	.word	0x00000001


	//----- nvinfo : EIATTR_CBANK_PARAM_SIZE
	.align		4
.L_762:
        /*0040*/ 	.byte	0x03, 0x19
        /*0042*/ 	.short	0x0680


	//----- nvinfo : EIATTR_PARAM_CBANK
	.align		4
        /*0044*/ 	.byte	0x04, 0x0a
        /*0046*/ 	.short	(.L_764 - .L_763)
	.align		4
.L_763:
        /*0048*/ 	.word	index@(.nv.constant0._ZN7cutlass13device_kernelIN5flash11enable_sm90INS1_16FlashAttnBwdSm90INS1_25CollectiveMainloopBwdSm90ILi2ELi1ELi1EN4cute5tupleIJNS5_1CILi1EEES8_S8_EEENS6_IJNS7_ILi64EEENS7_ILi96EEENS7_ILi192EEEEEENS_10bfloat16_tEfNS_4arch4Sm90ELb0ELb1ELb0ELb1ELb0ELb0ELb1ELb0ELi3ELi1ELi1ELi1ELb0EEENS1_21CollectiveEpilogueBwdISD_SE_SG_Li384ELb1ELb1ELi3EEENS1_19SingleTileSchedulerILb1ELb0ELb0ELi96EEEEEEEEEvNT_6ParamsE)
        /*004c*/ 	.short	0x0380
        /*004e*/ 	.short	0x0680


	//----- nvinfo : EIATTR_SW_WAR
	.align		4
.L_764:
        /*0050*/ 	.byte	0x04, 0x36
        /*0052*/ 	.short	(.L_766 - .L_765)
.L_765:
        /*0054*/ 	.word	0x00000008
.L_766:


//--------------------- .nv.info._ZN7cutlass13device_kernelIN5flash11enable_sm90INS1_16FlashAttnBwdSm90INS1_25CollectiveMainloopBwdSm90ILi2ELi1ELi1EN4cute5tupleIJNS5_1CILi1EEES8_S8_EEENS6_IJNS7_ILi64EEENS7_ILi96EEENS7_ILi192EEEEEENS_10bfloat16_tEfNS_4arch4Sm90ELb0ELb1ELb0ELb1ELb1ELb0ELb1ELb0ELi3ELi1ELi1ELi1ELb0EEENS1_21CollectiveEpilogueBwdISD_SE_SG_Li384ELb1ELb1ELi3EEENS1_19SingleTileSchedulerILb1ELb0ELb0ELi96EEEEEEEEEvNT_6ParamsE --------------------------
	.section	.nv.info._ZN7cutlass13device_kernelIN5flash11enable_sm90INS1_16FlashAttnBwdSm90INS1_25CollectiveMainloopBwdSm90ILi2ELi1ELi1EN4cute5tupleIJNS5_1CILi1EEES8_S8_EEENS6_IJNS7_ILi64EEENS7_ILi96EEENS7_ILi192EEEEEENS_10bfloat16_tEfNS_4arch4Sm90ELb0ELb1ELb0ELb1ELb1ELb0ELb1ELb0ELi3ELi1ELi1ELi1ELb0EEENS1_21CollectiveEpilogueBwdISD_SE_SG_Li384ELb1ELb1ELi3EEENS1_19SingleTileSchedulerILb1ELb0ELb0ELi96EEEEEEEEEvNT_6ParamsE,"",@"SHT_CUDA_INFO"
	.sectionflags	@""
	.align	4


	//----- nvinfo : EIATTR_CUDA_API_VERSION
	.align		4
        /*0000*/ 	.byte	0x04, 0x37
        /*0002*/ 	.short	(.L_768 - .L_767)
.L_767:
        /*0004*/ 	.word	0x00000082


	//----- nvinfo : EIATTR_KPARAM_INFO
	.align		4
.L_768:
        /*0008*/ 	.byte	0x04, 0x17
        /*000a*/ 	.short	(.L_770 - .L_769)
.L_769:
        /*000c*/ 	.word	0x00000000
        /*0010*/ 	.short	0x0000
        /*0012*/ 	.short	0x0000
        /*0014*/ 	.byte	0x00, 0xf0, 0x01, 0x1a


	//----- nvinfo : EIATTR_SPARSE_MMA_MASK
	.align		4
.L_770:
        /*0018*/ 	.byte	0x03, 0x50
        /*001a*/ 	.short	0x0000


	//----- nvinfo : EIATTR_MAXREG_COUNT
	.align		4
        /*001c*/ 	.byte	0x03, 0x1b
        /*001e*/ 	.short	0x0080


	//----- nvinfo : EIATTR_MERCURY_ISA_VERSION
	.align		4
        /*0020*/ 	.byte	0x03, 0x5f
        /*0022*/ 	.short	0x0101


	//----- nvinfo : EIATTR_VRC_CTA_INIT_COUNT
	.align		4
        /*0024*/ 	.byte	0x02, 0x4a
	.zero		1
	.zero		1


	//----- nvinfo : EIATTR_EXIT_INSTR_OFFSETS
	.align		4
        /*0028*/ 	.byte	0x04, 0x1c
        /*002a*/ 	.short	(.L_772 - .L_771)


	//   ....[0]....
.L_771:
        /*002c*/ 	.word	0x00000010


	//----- nvinfo : EIATTR_MAX_THREADS
	.align		4
.L_772:
        /*0030*/ 	.byte	0x04, 0x05
        /*0032*/ 	.short	(.L_774 - .L_773)
.L_773:
        /*0034*/ 	.word	0x00000200
        /*0038*/ 	.word	0x00000001
        /*003c*/ 	.word	0x00000001


	//----- nvinfo : EIATTR_CBANK_PARAM_SIZE
	.align		4
.L_774:
        /*0040*/ 	.byte	0x03, 0x19
        /*0042*/ 	.short	0x0680


	//----- nvinfo : EIATTR_PARAM_CBANK
	.align		4
        /*0044*/ 	.byte	0x04, 0x0a
        /*0046*/ 	.short	(.L_776 - .L_775)
	.align		4
.L_775:
        /*0048*/ 	.word	index@(.nv.constant0._ZN7cutlass13device_kernelIN5flash11enable_sm90INS1_16FlashAttnBwdSm90INS1_25CollectiveMainloopBwdSm90ILi2ELi1ELi1EN4cute5tupleIJNS5_1CILi1EEES8_S8_EEENS6_IJNS7_ILi64EEENS7_ILi96EEENS7_ILi192EEEEEENS_10bfloat16_tEfNS_4arch4Sm90ELb0ELb1ELb0ELb1ELb1ELb0ELb1ELb0ELi3ELi1ELi1ELi1ELb0EEENS1_21CollectiveEpilogueBwdISD_SE_SG_Li384ELb1ELb1ELi3EEENS1_19SingleTileSchedulerILb1ELb0ELb0ELi96EEEEEEEEEvNT_6ParamsE)
        /*004c*/ 	.short	0x0380
        /*004e*/ 	.short	0x0680


	//----- nvinfo : EIATTR_SW_WAR
	.align		4
.L_776:
        /*0050*/ 	.byte	0x04, 0x36
        /*0052*/ 	.short	(.L_778 - .L_777)
.L_777:
        /*0054*/ 	.word	0x00000008
.L_778:


//--------------------- .nv.info._ZN7cutlass13device_kernelIN5flash11enable_sm90INS1_16FlashAttnBwdSm90INS1_25CollectiveMainloopBwdSm90ILi2ELi1ELi1EN4cute5tupleIJNS5_1CILi1EEES8_S8_EEENS6_IJNS7_ILi64EEENS7_ILi96EEENS7_ILi192EEEEEENS_10bfloat16_tEfNS_4arch4Sm90ELb0ELb1ELb0ELb1ELb0ELb0ELb1ELb0ELi3ELi1ELi1ELi1ELb0EEENS1_24CollectiveEpilogueBwdGQAISD_fSG_Li384ELb1ELb0EEENS1_19SingleTileSchedulerILb1ELb0ELb0ELi96EEEEEEEEEvNT_6ParamsE --------------------------
	.section	.nv.info._ZN7cutlass13device_kernelIN5flash11enable_sm90INS1_16FlashAttnBwdSm90INS1_25CollectiveMainloopBwdSm90ILi2ELi1ELi1EN4cute5tupleIJNS5_1CILi1EEES8_S8_EEENS6_IJNS7_ILi64EEENS7_ILi96EEENS7_ILi192EEEEEENS_10bfloat16_tEfNS_4arch4Sm90ELb0ELb1ELb0ELb1ELb0ELb0ELb1ELb0ELi3ELi1ELi1ELi1ELb0EEENS1_24CollectiveEpilogueBwdGQAISD_fSG_Li384ELb1ELb0EEENS1_19SingleTileSchedulerILb1ELb0ELb0ELi96EEEEEEEEEvNT_6ParamsE,"",@"SHT_CUDA_INFO"
	.sectionflags	@""
	.align	4


	//----- nvinfo : EIATTR_CUDA_API_VERSION
	.align		4
        /*0000*/ 	.byte	0x04, 0x37
        /*0002*/ 	.short	(.L_780 - .L_779)
.L_779:
        /*0004*/ 	.word	0x00000082


	//----- nvinfo : EIATTR_KPARAM_INFO
	.align		4
.L_780:
        /*0008*/ 	.byte	0x04, 0x17
        /*000a*/ 	.short	(.L_782 - .L_781)
.L_781:
        /*000c*/ 	.word	0x00000000
        /*0010*/ 	.short	0x0000
        /*0012*/ 	.short	0x0000
        /*0014*/ 	.byte	0x00, 0xf0, 0x01, 0x1a


	//----- nvinfo : EIATTR_SPARSE_MMA_MASK
	.align		4
.L_782:
        /*0018*/ 	.byte	0x03, 0x50
        /*001a*/ 	.short	0x0000


	//----- nvinfo : EIATTR_MAXREG_COUNT
	.align		4
        /*001c*/ 	.byte	0x03, 0x1b
        /*001e*/ 	.short	0x0080


	//----- nvinfo : EIATTR_MERCURY_ISA_VERSION
	.align		4
        /*0020*/ 	.byte	0x03, 0x5f
        /*0022*/ 	.short	0x0101


	//----- nvinfo : EIATTR_VRC_CTA_INIT_COUNT
	.align		4
        /*0024*/ 	.byte	0x02, 0x4a
	.zero		1
	.zero		1


	//----- nvinfo : EIATTR_EXIT_INSTR_OFFSETS
	.align		4
        /*0028*/ 	.byte	0x04, 0x1c
        /*002a*/ 	.short	(.L_784 - .L_783)


	//   ....[0]....
.L_783:
        /*002c*/ 	.word	0x00000010


	//----- nvinfo : EIATTR_MAX_THREADS
	.align		4
.L_784:
        /*0030*/ 	.byte	0x04, 0x05
        /*0032*/ 	.short	(.L_786 - .L_785)
.L_785:
        /*0034*/ 	.word	0x00000200
        /*0038*/ 	.word	0x00000001
        /*003c*/ 	.word	0x00000001


	//----- nvinfo : EIATTR_CBANK_PARAM_SIZE
	.align		4
.L_786:
        /*0040*/ 	.byte	0x03, 0x19
        /*0042*/ 	.short	0x0680


	//----- nvinfo : EIATTR_PARAM_CBANK
	.align		4
        /*0044*/ 	.byte	0x04, 0x0a
        /*0046*/ 	.short	(.L_788 - .L_787)
	.align		4
.L_787:
        /*0048*/ 	.word	index@(.nv.constant0._ZN7cutlass13device_kernelIN5flash11enable_sm90INS1_16FlashAttnBwdSm90INS1_25CollectiveMainloopBwdSm90ILi2ELi1ELi1EN4cute5tupleIJNS5_1CILi1EEES8_S8_EEENS6_IJNS7_ILi64EEENS7_ILi96EEENS7_ILi192EEEEEENS_10bfloat16_tEfNS_4arch4Sm90ELb0ELb1ELb0ELb1ELb0ELb0ELb1ELb0ELi3ELi1ELi1ELi1ELb0EEENS1_24CollectiveEpilogueBwdGQAISD_fSG_Li384ELb1ELb0EEENS1_19SingleTileSchedulerILb1ELb0ELb0ELi96EEEEEEEEEvNT_6ParamsE)
        /*004c*/ 	.short	0x0380
        /*004e*/ 	.short	0x0680


	//----- nvinfo : EIATTR_SW_WAR
	.align		4
.L_788:
        /*0050*/ 	.byte	0x04, 0x36
        /*0052*/ 	.short	(.L_790 - .L_789)
.L_789:
        /*0054*/ 	.word	0x00000008
.L_790:


//--------------------- .nv.info._ZN7cutlass13device_kernelIN5flash11enable_sm90INS1_16FlashAttnBwdSm90INS1_25CollectiveMainloopBwdSm90ILi2ELi1ELi1EN4cute5tupleIJNS5_1CILi1EEES8_S8_EEENS6_IJNS7_ILi64EEENS7_ILi96EEENS7_ILi192EEEEEENS_10bfloat16_tEfNS_4arch4Sm90ELb0ELb1ELb0ELb1ELb1ELb0ELb1ELb0ELi3ELi1ELi1ELi1ELb0EEENS1_24CollectiveEpilogueBwdGQAISD_fSG_Li384ELb1ELb1EEENS1_19SingleTileSchedulerILb1ELb0ELb0ELi96EEEEEEEEEvNT_6ParamsE --------------------------
	.section	.nv.info._ZN7cutlass13device_kernelIN5flash11enable_sm90INS1_16FlashAttnBwdSm90INS1_25CollectiveMainloopBwdSm90ILi2ELi1ELi1EN4cute5tupleIJNS5_1CILi1EEES8_S8_EEENS6_IJNS7_ILi64EEENS7_ILi96EEENS7_ILi192EEEEEENS_10bfloat16_tEfNS_4arch4Sm90ELb0ELb1ELb0ELb1ELb1ELb0ELb1ELb0ELi3ELi1ELi1ELi1ELb0EEENS1_24CollectiveEpilogueBwdGQAISD_fSG_Li384ELb1ELb1EEENS1_19SingleTileSchedulerILb1ELb0ELb0ELi96EEEEEEEEEvNT_6ParamsE,"",@"SHT_CUDA_INFO"
	.sectionflags	@""
	.align	4


	//----- nvinfo : EIATTR_CUDA_API_VERSION
	.align		4
        /*0000*/ 	.byte	0x04, 0x37
        /*0002*/ 	.short	(.L_792 - .L_791)
.L_791:
        /*0004*/ 	.word	0x00000082


	//----- nvinfo : EIATTR_KPARAM_INFO
	.align		4
.L_792:
        /*0008*/ 	.byte	0x04, 0x17
        /*000a*/ 	.short	(.L_794 - .L_793)
.L_793:
        /*000c*/ 	.word	0x00000000
        /*0010*/ 	.short	0x0000
        /*0012*/ 	.short	0x0000
        /*0014*/ 	.byte	0x00, 0xf0, 0x01, 0x1a


	//----- nvinfo : EIATTR_SPARSE_MMA_MASK
	.align		4
.L_794:
        /*0018*/ 	.byte	0x03, 0x50
        /*001a*/ 	.short	0x0000


	//----- nvinfo : EIATTR_MAXREG_COUNT
	.align		4
        /*001c*/ 	.byte	0x03, 0x1b
        /*001e*/ 	.short	0x0080


	//----- nvinfo : EIATTR_MERCURY_ISA_VERSION
	.align		4
        /*0020*/ 	.byte	0x03, 0x5f
        /*0022*/ 	.short	0x0101


	//----- nvinfo : EIATTR_VRC_CTA_INIT_COUNT
	.align		4
        /*0024*/ 	.byte	0x02, 0x4a
	.zero		1
	.zero		1


	//----- nvinfo : EIATTR_EXIT_INSTR_OFFSETS
	.align		4
        /*0028*/ 	.byte	0x04, 0x1c
        /*002a*/ 	.short	(.L_796 - .L_795)


	//   ....[0]....
.L_795:
        /*002c*/ 	.word	0x00000010


	//----- nvinfo : EIATTR_MAX_THREADS
	.align		4
.L_796:
        /*0030*/ 	.byte	0x04, 0x05
        /*0032*/ 	.short	(.L_798 - .L_797)
.L_797:
        /*0034*/ 	.word	0x00000200
        /*0038*/ 	.word	0x00000001
        /*003c*/ 	.word	0x00000001


	//----- nvinfo : EIATTR_CBANK_PARAM_SIZE
	.align		4
.L_798:
        /*0040*/ 	.byte	0x03, 0x19
        /*0042*/ 	.short	0x0680


	//----- nvinfo : EIATTR_PARAM_CBANK
	.align		4
        /*0044*/ 	.byte	0x04, 0x0a
        /*0046*/ 	.short	(.L_800 - .L_799)
	.align		4
.L_799:
        /*0048*/ 	.word	index@(.nv.constant0._ZN7cutlass13device_kernelIN5flash11enable_sm90INS1_16FlashAttnBwdSm90INS1_25CollectiveMainloopBwdSm90ILi2ELi1ELi1EN4cute5tupleIJNS5_1CILi1EEES8_S8_EEENS6_IJNS7_ILi64EEENS7_ILi96EEENS7_ILi192EEEEEENS_10bfloat16_tEfNS_4arch4Sm90ELb0ELb1ELb0ELb1ELb1ELb0ELb1ELb0ELi3ELi1ELi1ELi1ELb0EEENS1_24CollectiveEpilogueBwdGQAISD_fSG_Li384ELb1ELb1EEENS1_19SingleTileSchedulerILb1ELb0ELb0ELi96EEEEEEEEEvNT_6ParamsE)
        /*004c*/ 	.short	0x0380
        /*004e*/ 	.short	0x0680


	//----- nvinfo : EIATTR_SW_WAR
	.align		4
.L_800:
        /*0050*/ 	.byte	0x04, 0x36
        /*0052*/ 	.short	(.L_802 - .L_801)
.L_801:
        /*0054*/ 	.word	0x00000008
.L_802:


//--------------------- .nv.info._ZN7cutlass13device_kernelIN5flash11enable_sm90INS1_16FlashAttnBwdSm90INS1_25CollectiveMainloopBwdSm90ILi2ELi1ELi1EN4cute5tupleIJNS5_1CILi1EEES8_S8_EEENS6_IJNS7_ILi64EEENS7_ILi96EEENS7_ILi192EEEEEENS_10bfloat16_tEfNS_4arch4Sm90ELb1ELb0ELb0ELb0ELb0ELb0ELb1ELb0ELi3ELi1ELi1ELi1ELb0EEENS1_21CollectiveEpilogueBwdISD_SE_SG_Li384ELb0ELb1ELi3EEENS1_25SingleTileBwdLPTSchedulerILb0ELi96ELb0EEEEEEEEEvNT_6ParamsE --------------------------
	.section	.nv.info._ZN7cutlass13device_kernelIN5flash11enable_sm90INS1_16FlashAttnBwdSm90INS1_25CollectiveMainloopBwdSm90ILi2ELi1ELi1EN4cute5tupleIJNS5_1CILi1EEES8_S8_EEENS6_IJNS7_ILi64EEENS7_ILi96EEENS7_ILi192EEEEEENS_10bfloat16_tEfNS_4arch4Sm90ELb1ELb0ELb0ELb0ELb0ELb0ELb1ELb0ELi3ELi1ELi1ELi1ELb0EEENS1_21CollectiveEpilogueBwdISD_SE_SG_Li384ELb0ELb1ELi3EEENS1_25SingleTileBwdLPTSchedulerILb0ELi96ELb0EEEEEEEEEvNT_6ParamsE,"",@"SHT_CUDA_INFO"
	.sectionflags	@""
	.align	4


	//----- nvinfo : EIATTR_CUDA_API_VERSION
	.align		4
        /*0000*/ 	.byte	0x04, 0x37
        /*0002*/ 	.short	(.L_804 - .L_803)
.L_803:
        /*0004*/ 	.word	0x00000082


	//----- nvinfo : EIATTR_KPARAM_INFO
	.align		4
.L_804:
        /*0008*/ 	.byte	0x04, 0x17
        /*000a*/ 	.short	(.L_806 - .L_805)
.L_805:
        /*000c*/ 	.word	0x00000000
        /*0010*/ 	.short	0x0000
        /*0012*/ 	.short	0x0000
        /*0014*/ 	.byte	0x00, 0xf0, 0x01, 0x24


	//----- nvinfo : EIATTR_SPARSE_MMA_MASK
	.align		4
.L_806:
        /*0018*/ 	.byte	0x03, 0x50
        /*001a*/ 	.short	0x0000


	//----- nvinfo : EIATTR_MAXREG_COUNT
	.align		4
        /*001c*/ 	.byte	0x03, 0x1b
        /*001e*/ 	.short	0x0080


	//----- nvinfo : EIATTR_MERCURY_ISA_VERSION
	.align		4
        /*0020*/ 	.byte	0x03, 0x5f
        /*0022*/ 	.short	0x0101


	//----- nvinfo : EIATTR_VRC_CTA_INIT_COUNT
	.align		4
        /*0024*/ 	.byte	0x02, 0x4a
	.zero		1
	.zero		1


	//----- nvinfo : EIATTR_EXIT_INSTR_OFFSETS
	.align		4
        /*0028*/ 	.byte	0x04, 0x1c
        /*002a*/ 	.short	(.L_808 - .L_807)


	//   ....[0]....
.L_807:
        /*002c*/ 	.word	0x00000010


	//----- nvinfo : EIATTR_MAX_THREADS
	.align		4
.L_808:
        /*0030*/ 	.byte	0x04, 0x05
        /*0032*/ 	.short	(.L_810 - .L_809)
.L_809:
        /*0034*/ 	.word	0x00000200
        /*0038*/ 	.word	0x00000001
        /*003c*/ 	.word	0x00000001


	//----- nvinfo : EIATTR_CBANK_PARAM_SIZE
	.align		4
.L_810:
        /*0040*/ 	.byte	0x03, 0x19
        /*0042*/ 	.short	0x0900


	//----- nvinfo : EIATTR_PARAM_CBANK
	.align		4
        /*0044*/ 	.byte	0x04, 0x0a
        /*0046*/ 	.short	(.L_812 - .L_811)
	.align		4
.L_811:
        /*0048*/ 	.word	index@(.nv.constant0._ZN7cutlass13device_kernelIN5flash11enable_sm90INS1_16FlashAttnBwdSm90INS1_25CollectiveMainloopBwdSm90ILi2ELi1ELi1EN4cute5tupleIJNS5_1CILi1EEES8_S8_EEENS6_IJNS7_ILi64EEENS7_ILi96EEENS7_ILi192EEEEEENS_10bfloat16_tEfNS_4arch4Sm90ELb1ELb0ELb0ELb0ELb0ELb0ELb1ELb0ELi3ELi1ELi1ELi1ELb0EEENS1_21CollectiveEpilogueBwdISD_SE_SG_Li384ELb0ELb1ELi3EEENS1_25SingleTileBwdLPTSchedulerILb0ELi96ELb0EEEEEEEEEvNT_6ParamsE)
        /*004c*/ 	.short	0x0380
        /*004e*/ 	.short	0x0900


	//----- nvinfo : EIATTR_SW_WAR
	.align		4
.L_812:
        /*0050*/ 	.byte	0x04, 0x36
        /*0052*/ 	.short	(.L_814 - .L_813)
.L_813:
        /*0054*/ 	.word	0x00000008
.L_814:


//--------------------- .nv.info._ZN7cutlass13device_kernelIN5flash11enable_sm90INS1_16FlashAttnBwdSm90INS1_25CollectiveMainloopBwdSm90ILi2ELi1ELi1EN4cute5tupleIJNS5_1CILi1EEES8_S8_EEENS6_IJNS7_ILi64EEENS7_ILi96EEENS7_ILi192EEEEEENS_10bfloat16_tEfNS_4arch4Sm90ELb1ELb0ELb0ELb0ELb1ELb0ELb1ELb0ELi3ELi1ELi1ELi1ELb0EEENS1_21CollectiveEpilogueBwdISD_SE_SG_Li384ELb0ELb1ELi3EEENS1_25SingleTileBwdLPTSchedulerILb0ELi96ELb1EEEEEEEEEvNT_6ParamsE --------------------------
	.section	.nv.info._ZN7cutlass13device_kernelIN5flash11enable_sm90INS1_16FlashAttnBwdSm90INS1_25CollectiveMainloopBwdSm90ILi2ELi1ELi1EN4cute5tupleIJNS5_1CILi1EEES8_S8_EEENS6_IJNS7_ILi64EEENS7_ILi96EEENS7_ILi192EEEEEENS_10bfloat16_tEfNS_4arch4Sm90ELb1ELb0ELb0ELb0ELb1ELb0ELb1ELb0ELi3ELi1ELi1ELi1ELb0EEENS1_21CollectiveEpilogueBwdISD_SE_SG_Li384ELb0ELb1ELi3EEENS1_25SingleTileBwdLPTSchedulerILb0ELi96ELb1EEEEEEEEEvNT_6ParamsE,"",@"SHT_CUDA_INFO"
	.sectionflags	@""
	.align	4


	//----- nvinfo : EIATTR_CUDA_API_VERSION
	.align		4
        /*0000*/ 	.byte	0x04, 0x37
        /*0002*/ 	.short	(.L_816 - .L_815)
.L_815:
        /*0004*/ 	.word	0x00000082


	//----- nvinfo : EIATTR_KPARAM_INFO
	.align		4
.L_816:
        /*0008*/ 	.byte	0x04, 0x17
        /*000a*/ 	.short	(.L_818 - .L_817)
.L_817:
        /*000c*/ 	.word	0x00000000
        /*0010*/ 	.short	0x0000
        /*0012*/ 	.short	0x0000
        /*0014*/ 	.byte	0x00, 0xf0, 0x01, 0x24


	//----- nvinfo : EIATTR_SPARSE_MMA_MASK
	.align		4
.L_818:
        /*0018*/ 	.byte	0x03, 0x50
        /*001a*/ 	.short	0x0000


	//----- nvinfo : EIATTR_MAXREG_COUNT
	.align		4
        /*001c*/ 	.byte	0x03, 0x1b
        /*001e*/ 	.short	0x0080


	//----- nvinfo : EIATTR_MERCURY_ISA_VERSION
	.align		4
        /*0020*/ 	.byte	0x03, 0x5f
        /*0022*/ 	.short	0x0101


	//----- nvinfo : EIATTR_VRC_CTA_INIT_COUNT
	.align		4
        /*0024*/ 	.byte	0x02, 0x4a
	.zero		1
	.zero		1


	//----- nvinfo : EIATTR_EXIT_INSTR_OFFSETS
	.align		4
        /*0028*/ 	.byte	0x04, 0x1c
        /*002a*/ 	.short	(.L_820 - .L_819)


	//   ....[0]....
.L_819:
        /*002c*/ 	.word	0x00000010


	//----- nvinfo : EIATTR_MAX_THREADS
	.align		4
.L_820:
        /*0030*/ 	.byte	0x04, 0x05
        /*0032*/ 	.short	(.L_822 - .L_821)
.L_821:
        /*0034*/ 	.word	0x00000200
        /*0038*/ 	.word	0x00000001
        /*003c*/ 	.word	0x00000001


	//----- nvinfo : EIATTR_CBANK_PARAM_SIZE
	.align		4
.L_822:
        /*0040*/ 	.byte	0x03, 0x19
        /*0042*/ 	.short	0x0900


	//----- nvinfo : EIATTR_PARAM_CBANK
	.align		4
        /*0044*/ 	.byte	0x04, 0x0a
        /*0046*/ 	.short	(.L_824 - .L_823)
	.align		4
.L_823:
        /*0048*/ 	.word	index@(.nv.constant0._ZN7cutlass13device_kernelIN5flash11enable_sm90INS1_16FlashAttnBwdSm90INS1_25CollectiveMainloopBwdSm90ILi2ELi1ELi1EN4cute5tupleIJNS5_1CILi1EEES8_S8_EEENS6_IJNS7_ILi64EEENS7_ILi96EEENS7_ILi192EEEEEENS_10bfloat16_tEfNS_4arch4Sm90ELb1ELb0ELb0ELb0ELb1ELb0ELb1ELb0ELi3ELi1ELi1ELi1ELb0EEENS1_21CollectiveEpilogueBwdISD_SE_SG_Li384ELb0ELb1ELi3EEENS1_25SingleTileBwdLPTSchedulerILb0ELi96ELb1EEEEEEEEEvNT_6ParamsE)
        /*004c*/ 	.short	0x0380
        /*004e*/ 	.short	0x0900


	//----- nvinfo : EIATTR_SW_WAR
	.align		4
.L_824:
        /*0050*/ 	.byte	0x04, 0x36
        /*0052*/ 	.short	(.L_826 - .L_825)
.L_825:
        /*0054*/ 	.word	0x00000008
.L_826:


//--------------------- .nv.info._ZN7cutlass13device_kernelIN5flash11enable_sm90INS1_16FlashAttnBwdSm90INS1_25CollectiveMainloopBwdSm90ILi2ELi1ELi1EN4cute5tupleIJNS5_1CILi1EEES8_S8_EEENS6_IJNS7_ILi64EEENS7_ILi96EEENS7_ILi192EEEEEENS_10bfloat16_tEfNS_4arch4Sm90ELb1ELb0ELb0ELb0ELb0ELb0ELb1ELb0ELi3ELi1ELi1ELi1ELb0EEENS1_24CollectiveEpilogueBwdGQAISD_fSG_Li384ELb0ELb0EEENS1_25SingleTileBwdLPTSchedulerILb0ELi96ELb0EEEEEEEEEvNT_6ParamsE --------------------------
	.section	.nv.info._ZN7cutlass13device_kernelIN5flash11enable_sm90INS1_16FlashAttnBwdSm90INS1_25CollectiveMainloopBwdSm90ILi2ELi1ELi1EN4cute5tupleIJNS5_1CILi1EEES8_S8_EEENS6_IJNS7_ILi64EEENS7_ILi96EEENS7_ILi192EEEEEENS_10bfloat16_tEfNS_4arch4Sm90ELb1ELb0ELb0ELb0ELb0ELb0ELb1ELb0ELi3ELi1ELi1ELi1ELb0EEENS1_24CollectiveEpilogueBwdGQAISD_fSG_Li384ELb0ELb0EEENS1_25SingleTileBwdLPTSchedulerILb0ELi96ELb0EEEEEEEEEvNT_6ParamsE,"",@"SHT_CUDA_INFO"
	.sectionflags	@""
	.align	4


	//----- nvinfo : EIATTR_CUDA_API_VERSION
	.align		4
        /*0000*/ 	.byte	0x04, 0x37
        /*0002*/ 	.short	(.L_828 - .L_827)
.L_827:
        /*0004*/ 	.word	0x00000082


	//----- nvinfo : EIATTR_KPARAM_INFO
	.align		4
.L_828:
        /*0008*/ 	.byte	0x04, 0x17
        /*000a*/ 	.short	(.L_830 - .L_829)
.L_829:
        /*000c*/ 	.word	0x00000000
        /*0010*/ 	.short	0x0000
        /*0012*/ 	.short	0x0000
        /*0014*/ 	.byte	0x00, 0xf0, 0x01, 0x1c


	//----- nvinfo : EIATTR_SPARSE_MMA_MASK
	.align		4
.L_830:
        /*0018*/ 	.byte	0x03, 0x50
        /*001a*/ 	.short	0x0000


	//----- nvinfo : EIATTR_MAXREG_COUNT
	.align		4
        /*001c*/ 	.byte	0x03, 0x1b
        /*001e*/ 	.short	0x0080


	//----- nvinfo : EIATTR_MERCURY_ISA_VERSION
	.align		4
        /*0020*/ 	.byte	0x03, 0x5f
        /*0022*/ 	.short	0x0101


	//----- nvinfo : EIATTR_VRC_CTA_INIT_COUNT
	.align		4
        /*0024*/ 	.byte	0x02, 0x4a
	.zero		1
	.zero		1


	//----- nvinfo : EIATTR_EXIT_INSTR_OFFSETS
	.align		4
        /*0028*/ 	.byte	0x04, 0x1c
        /*002a*/ 	.short	(.L_832 - .L_831)


	//   ....[0]....
.L_831:
        /*002c*/ 	.word	0x00000010


	//----- nvinfo : EIATTR_MAX_THREADS
	.align		4
.L_832:
        /*0030*/ 	.byte	0x04, 0x05
        /*0032*/ 	.short	(.L_834 - .L_833)
.L_833:
        /*0034*/ 	.word	0x00000200
        /*0038*/ 	.word	0x00000001
        /*003c*/ 	.word	0x00000001


	//----- nvinfo : EIATTR_CBANK_PARAM_SIZE
	.align		4
.L_834:
        /*0040*/ 	.byte	0x03, 0x19
        /*0042*/ 	.short	0x0700


	//----- nvinfo : EIATTR_PARAM_CBANK
	.align		4
        /*0044*/ 	.byte	0x04, 0x0a
        /*0046*/ 	.short	(.L_836 - .L_835)
	.align		4
.L_835:
        /*0048*/ 	.word	index@(.nv.constant0._ZN7cutlass13device_kernelIN5flash11enable_sm90INS1_16FlashAttnBwdSm90INS1_25CollectiveMainloopBwdSm90ILi2ELi1ELi1EN4cute5tupleIJNS5_1CILi1EEES8_S8_EEENS6_IJNS7_ILi64EEENS7_ILi96EEENS7_ILi192EEEEEENS_10bfloat16_tEfNS_4arch4Sm90ELb1ELb0ELb0ELb0ELb0ELb0ELb1ELb0ELi3ELi1ELi1ELi1ELb0EEENS1_24CollectiveEpilogueBwdGQAISD_fSG_Li384ELb0ELb0EEENS1_25SingleTileBwdLPTSchedulerILb0ELi96ELb0EEEEEEEEEvNT_6ParamsE)
        /*004c*/ 	.short	0x0380
        /*004e*/ 	.short	0x0700


	//----- nvinfo : EIATTR_SW_WAR
	.align		4
.L_836:
        /*0050*/ 	.byte	0x04, 0x36
        /*0052*/ 	.short	(.L_838 - .L_837)
.L_837:
        /*0054*/ 	.word	0x00000008
.L_838:


//--------------------- .nv.info._ZN7cutlass13device_kernelIN5flash11enable_sm90INS1_16FlashAttnBwdSm90INS1_25CollectiveMainloopBwdSm90ILi2ELi1ELi1EN4cute5tupleIJNS5_1CILi1EEES8_S8_EEENS6_IJNS7_ILi64EEENS7_ILi96EEENS7_ILi192EEEEEENS_10bfloat16_tEfNS_4arch4Sm90ELb1ELb0ELb0ELb0ELb1ELb0ELb1ELb0ELi3ELi1ELi1ELi1ELb0EEENS1_24CollectiveEpilogueBwdGQAISD_fSG_Li384ELb0ELb1EEENS1_25SingleTileBwdLPTSchedulerILb0ELi96ELb1EEEEEEEEEvNT_6ParamsE --------------------------
	.section	.nv.info._ZN7cutlass13device_kernelIN5flash11enable_sm90INS1_16FlashAttnBwdSm90INS1_25CollectiveMainloopBwdSm90ILi2ELi1ELi1EN4cute5tupleIJNS5_1CILi1EEES8_S8_EEENS6_IJNS7_ILi64EEENS7_ILi96EEENS7_ILi192EEEEEENS_10bfloat16_tEfNS_4arch4Sm90ELb1ELb0ELb0ELb0ELb1ELb0ELb1ELb0ELi3ELi1ELi1ELi1ELb0EEENS1_24CollectiveEpilogueBwdGQAISD_fSG_Li384ELb0ELb1EEENS1_25SingleTileBwdLPTSchedulerILb0ELi96ELb1EEEEEEEEEvNT_6ParamsE,"",@"SHT_CUDA_INFO"
	.sectionflags	@""
	.align	4


	//----- nvinfo : EIATTR_CUDA_API_VERSION
	.align		4
        /*0000*/ 	.byte	0x04, 0x37
        /*0002*/ 	.short	(.L_840 - .L_839)
.L_839:
        /*0004*/ 	.word	0x00000082


	//----- nvinfo : EIATTR_KPARAM_INFO
	.align		4
.L_840:
        /*0008*/ 	.byte	0x04, 0x17
        /*000a*/ 	.short	(.L_842 - .L_841)
.L_841:
        /*000c*/ 	.word	0x00000000
        /*0010*/ 	.short	0x0000
        /*0012*/ 	.short	0x0000
        /*0014*/ 	.byte	0x00, 0xf0, 0x01, 0x1c


	//----- nvinfo : EIATTR_SPARSE_MMA_MASK
	.align		4
.L_842:
        /*0018*/ 	.byte	0x03, 0x50
        /*001a*/ 	.short	0x0000


	//----- nvinfo : EIATTR_MAXREG_COUNT
	.align		4
        /*001c*/ 	.byte	0x03, 0x1b
        /*001e*/ 	.short	0x0080


	//----- nvinfo : EIATTR_MERCURY_ISA_VERSION
	.align		4
        /*0020*/ 	.byte	0x03, 0x5f
        /*0022*/ 	.short	0x0101


	//----- nvinfo : EIATTR_VRC_CTA_INIT_COUNT
	.align		4
        /*0024*/ 	.byte	0x02, 0x4a
	.zero		1
	.zero		1


	//----- nvinfo : EIATTR_EXIT_INSTR_OFFSETS
	.align		4
        /*0028*/ 	.byte	0x04, 0x1c
        /*002a*/ 	.short	(.L_844 - .L_843)


	//   ....[0]....
.L_843:
        /*002c*/ 	.word	0x00000010


	//----- nvinfo : EIATTR_MAX_THREADS
	.align		4
.L_844:
        /*0030*/ 	.byte	0x04, 0x05
        /*0032*/ 	.short	(.L_846 - .L_845)
.L_845:
        /*0034*/ 	.word	0x00000200
        /*0038*/ 	.word	0x00000001
        /*003c*/ 	.word	0x00000001


	//----- nvinfo : EIATTR_CBANK_PARAM_SIZE
	.align		4
.L_846:
        /*0040*/ 	.byte	0x03, 0x19
        /*0042*/ 	.short	0x0700


	//----- nvinfo : EIATTR_PARAM_CBANK
	.align		4
        /*0044*/ 	.byte	0x04, 0x0a
        /*0046*/ 	.short	(.L_848 - .L_847)
	.align		4
.L_847:
        /*0048*/ 	.word	index@(.nv.constant0._ZN7cutlass13device_kernelIN5flash11enable_sm90INS1_16FlashAttnBwdSm90INS1_25CollectiveMainloopBwdSm90ILi2ELi1ELi1EN4cute5tupleIJNS5_1CILi1EEES8_S8_EEENS6_IJNS7_ILi64EEENS7_ILi96EEENS7_ILi192EEEEEENS_10bfloat16_tEfNS_4arch4Sm90ELb1ELb0ELb0ELb0ELb1ELb0ELb1ELb0ELi3ELi1ELi1ELi1ELb0EEENS1_24CollectiveEpilogueBwdGQAISD_fSG_Li384ELb0ELb1EEENS1_25SingleTileBwdLPTSchedulerILb0ELi96ELb1EEEEEEEEEvNT_6ParamsE)
        /*004c*/ 	.short	0x0380
        /*004e*/ 	.short	0x0700


	//----- nvinfo : EIATTR_SW_WAR
	.align		4
.L_848:
        /*0050*/ 	.byte	0x04, 0x36
        /*0052*/ 	.short	(.L_850 - .L_849)
.L_849:
        /*0054*/ 	.word	0x00000008
.L_850:


//--------------------- .nv.info._ZN7cutlass13device_kernelIN5flash22FlashAttnBwdPreprocessIN4cute5tupleIJNS3_1CILi64EEENS5_ILi192EEEEEENS_10bfloat16_tEfNS_4arch4Sm90ELb1ELb0EEEEEvNT_6ParamsE --------------------------
	.section	.nv.info._ZN7cutlass13device_kernelIN5flash22FlashAttnBwdPreprocessIN4cute5tupleIJNS3_1CILi64EEENS5_ILi192EEEEEENS_10bfloat16_tEfNS_4arch4Sm90ELb1ELb0EEEEEvNT_6ParamsE,"",@"SHT_CUDA_INFO"
	.sectionflags	@""
	.align	4


	//----- nvinfo : EIATTR_CUDA_API_VERSION
	.align		4
        /*0000*/ 	.byte	0x04, 0x37
        /*0002*/ 	.short	(.L_852 - .L_851)
.L_851:
        /*0004*/ 	.word	0x00000082


	//----- nvinfo : EIATTR_KPARAM_INFO
	.align		4
.L_852:
        /*0008*/ 	.byte	0x04, 0x17
        /*000a*/ 	.short	(.L_854 - .L_853)
.L_853:
        /*000c*/ 	.word	0x00000000
        /*0010*/ 	.short	0x0000
        /*0012*/ 	.short	0x0000
        /*0014*/ 	.byte	0x00, 0xf0, 0xc1, 0x03


	//----- nvinfo : EIATTR_SPARSE_MMA_MASK
	.align		4
.L_854:
        /*0018*/ 	.byte	0x03, 0x50
        /*001a*/ 	.short	0x0000


	//----- nvinfo : EIATTR_MAXREG_COUNT
	.align		4
        /*001c*/ 	.byte	0x03, 0x1b
        /*001e*/ 	.short	0x0080


	//----- nvinfo : EIATTR_MERCURY_ISA_VERSION
	.align		4
        /*0020*/ 	.byte	0x03, 0x5f
        /*0022*/ 	.short	0x0101


	//----- nvinfo : EIATTR_COOP_GROUP_MASK_REGIDS
	.align		4
        /*0024*/ 	.byte	0x04, 0x29
        /*0026*/ 	.short	(.L_856 - .L_855)


	//   ....[0]....
.L_855:
        /*0028*/ 	.word	0xffffffff


	//   ....[1]....
        /*002c*/ 	.word	0xffffffff


	//   ....[2]....
        /*0030*/ 	.word	0xffffffff


	//   ....[3]....
        /*0034*/ 	.word	0xffffffff


	//   ....[4]....
        /*0038*/ 	.word	0xffffffff


	//   ....[5]....
        /*003c*/ 	.word	0xffffffff


	//----- nvinfo : EIATTR_COOP_GROUP_INSTR_OFFSETS
	.align		4
.L_856:
        /*0040*/ 	.byte	0x04, 0x28
        /*0042*/ 	.short	(.L_858 - .L_857)


	//   ....[0]....
.L_857:
        /*0044*/ 	.word	0x00001280


	//   ....[1]....
        /*0048*/ 	.word	0x000012a0


	//   ....[2]....
        /*004c*/ 	.word	0x000012f0


	//   ....[3]....
        /*0050*/ 	.word	0x00001300


	//   ....[4]....
        /*0054*/ 	.word	0x00001350


	//   ....[5]....
        /*0058*/ 	.word	0x00001380


	//----- nvinfo : EIATTR_VRC_CTA_INIT_COUNT
	.align		4
.L_858:
        /*005c*/ 	.byte	0x02, 0x4a
	.zero		1
	.zero		1


	//----- nvinfo : EIATTR_EXIT_INSTR_OFFSETS
	.align		4
        /*0060*/ 	.byte	0x04, 0x1c
        /*0062*/ 	.short	(.L_860 - .L_859)


	//   ....[0]....
.L_859:
        /*0064*/ 	.word	0x000017e0


	//   ....[1]....
        /*0068*/ 	.word	0x00001860


	//----- nvinfo : EIATTR_MAX_THREADS
	.align		4
.L_860:
        /*006c*/ 	.byte	0x04, 0x05
        /*006e*/ 	.short	(.L_862 - .L_861)
.L_861:
        /*0070*/ 	.word	0x00000100
        /*0074*/ 	.word	0x00000001
        /*0078*/ 	.word	0x00000001


	//----- nvinfo : EIATTR_CRS_STACK_SIZE
	.align		4
.L_862:
        /*007c*/ 	.byte	0x04, 0x1e
        /*007e*/ 	.short	(.L_864 - .L_863)
.L_863:
        /*0080*/ 	.word	0x00000000


	//----- nvinfo : EIATTR_CBANK_PARAM_SIZE
	.align		4
.L_864:
        /*0084*/ 	.byte	0x03, 0x19
        /*0086*/ 	.short	0x00f0


	//----- nvinfo : EIATTR_PARAM_CBANK
	.align		4
        /*0088*/ 	.byte	0x04, 0x0a
        /*008a*/ 	.short	(.L_866 - .L_865)
	.align		4
.L_865:
        /*008c*/ 	.word	index@(.nv.constant0._ZN7cutlass13device_kernelIN5flash22FlashAttnBwdPreprocessIN4cute5tupleIJNS3_1CILi64EEENS5_ILi192EEEEEENS_10bfloat16_tEfNS_4arch4Sm90ELb1ELb0EEEEEvNT_6ParamsE)
        /*0090*/ 	.short	0x0380
        /*0092*/ 	.short	0x00f0


	//----- nvinfo : EIATTR_SW_WAR
	.align		4
.L_866:
        /*0094*/ 	.byte	0x04, 0x36
        /*0096*/ 	.short	(.L_868 - .L_867)
.L_867:
        /*0098*/ 	.word	0x00000008
.L_868:


//--------------------- .nv.info._ZN7cutlass13device_kernelIN5flash11enable_sm90INS1_16FlashAttnBwdSm90INS1_25CollectiveMainloopBwdSm90ILi2ELi1ELi1EN4cute5tupleIJNS5_1CILi1EEES8_S8_EEENS6_IJNS7_ILi64EEENS7_ILi96EEENS7_ILi192EEEEEENS_10bfloat16_tEfNS_4arch4Sm90ELb1ELb0ELb0ELb1ELb0ELb0ELb1ELb0ELi3ELi1ELi1ELi1ELb0EEENS1_21CollectiveEpilogueBwdISD_SE_SG_Li384ELb1ELb1ELi3EEENS1_25SingleTileBwdLPTSchedulerILb1ELi96ELb0EEEEEEEEEvNT_6ParamsE --------------------------
	.section	.nv.info._ZN7cutlass13device_kernelIN5flash11enable_sm90INS1_16FlashAttnBwdSm90INS1_25CollectiveMainloopBwdSm90ILi2ELi1ELi1EN4cute5tupleIJNS5_1CILi1EEES8_S8_EEENS6_IJNS7_ILi64EEENS7_ILi96EEENS7_ILi192EEEEEENS_10bfloat16_tEfNS_4arch4Sm90ELb1ELb0ELb0ELb1ELb0ELb0ELb1ELb0ELi3ELi1ELi1ELi1ELb0EEENS1_21CollectiveEpilogueBwdISD_SE_SG_Li384ELb1ELb1ELi3EEENS1_25SingleTileBwdLPTSchedulerILb1ELi96ELb0EEEEEEEEEvNT_6ParamsE,"",@"SHT_CUDA_INFO"
	.sectionflags	@""
	.align	4


	//----- nvinfo : EIATTR_CUDA_API_VERSION
	.align		4
        /*0000*/ 	.byte	0x04, 0x37
        /*0002*/ 	.short	(.L_870 - .L_869)
.L_869:
        /*0004*/ 	.word	0x00000082


	//----- nvinfo : EIATTR_KPARAM_INFO
	.align		4
.L_870:
        /*0008*/ 	.byte	0x04, 0x17
        /*000a*/ 	.short	(.L_872 - .L_871)
.L_871:
        /*000c*/ 	.word	0x00000000
        /*0010*/ 	.short	0x0000
        /*0012*/ 	.short	0x0000
        /*0014*/ 	.byte	0x00, 0xf0, 0x01, 0x1a


	//----- nvinfo : EIATTR_SPARSE_MMA_MASK
	.align		4
.L_872:
        /*0018*/ 	.byte	0x03, 0x50
        /*001a*/ 	.short	0x0000


	//----- nvinfo : EIATTR_MAXREG_COUNT
	.align		4
        /*001c*/ 	.byte	0x03, 0x1b
        /*001e*/ 	.short	0x0080


	//----- nvinfo : EIATTR_MERCURY_ISA_VERSION
	.align		4
        /*0020*/ 	.byte	0x03, 0x5f
        /*0022*/ 	.short	0x0101


	//----- nvinfo : EIATTR_VRC_CTA_INIT_COUNT
	.align		4
        /*0024*/ 	.byte	0x02, 0x4a
	.zero		1
	.zero		1


	//----- nvinfo : EIATTR_EXIT_INSTR_OFFSETS
	.align		4
        /*0028*/ 	.byte	0x04, 0x1c
        /*002a*/ 	.short	(.L_874 - .L_873)


	//   ....[0]....
.L_873:
        /*002c*/ 	.word	0x00000010


	//----- nvinfo : EIATTR_MAX_THREADS
	.align		4
.L_874:
        /*0030*/ 	.byte	0x04, 0x05
        /*0032*/ 	.short	(.L_876 - .L_875)
.L_875:
        /*0034*/ 	.word	0x00000200
        /*0038*/ 	.word	0x00000001
        /*003c*/ 	.word	0x00000001


	//----- nvinfo : EIATTR_CBANK_PARAM_SIZE
	.align		4
.L_876:
        /*0040*/ 	.byte	0x03, 0x19
        /*0042*/ 	.short	0x0680


	//----- nvinfo : EIATTR_PARAM_CBANK
	.align		4
        /*0044*/ 	.byte	0x04, 0x0a
        /*0046*/ 	.short	(.L_878 - .L_877)
	.align		4
.L_877:
        /*0048*/ 	.word	index@(.nv.constant0._ZN7cutlass13device_kernelIN5flash11enable_sm90INS1_16FlashAttnBwdSm90INS1_25CollectiveMainloopBwdSm90ILi2ELi1ELi1EN4cute5tupleIJNS5_1CILi1EEES8_S8_EEENS6_IJNS7_ILi64EEENS7_ILi96EEENS7_ILi192EEEEEENS_10bfloat16_tEfNS_4arch4Sm90ELb1ELb0ELb0ELb1ELb0ELb0ELb1ELb0ELi3ELi1ELi1ELi1ELb0EEENS1_21CollectiveEpilogueBwdISD_SE_SG_Li384ELb1ELb1ELi3EEENS1_25SingleTileBwdLPTSchedulerILb1ELi96ELb0EEEEEEEEEvNT_6ParamsE)
        /*004c*/ 	.short	0x0380
        /*004e*/ 	.short	0x0680


	//----- nvinfo : EIATTR_SW_WAR
	.align		4
.L_878:
        /*0050*/ 	.byte	0x04, 0x36
        /*0052*/ 	.short	(.L_880 - .L_879)
.L_879:
        /*0054*/ 	.word	0x00000008
.L_880:


//--------------------- .nv.info._ZN7cutlass13device_kernelIN5flash11enable_sm90INS1_16FlashAttnBwdSm90INS1_25CollectiveMainloopBwdSm90ILi2ELi1ELi1EN4cute5tupleIJNS5_1CILi1EEES8_S8_EEENS6_IJNS7_ILi64EEENS7_ILi96EEENS7_ILi192EEEEEENS_10bfloat16_tEfNS_4arch4Sm90ELb1ELb0ELb0ELb1ELb1ELb0ELb1ELb0ELi3ELi1ELi1ELi1ELb0EEENS1_21CollectiveEpilogueBwdISD_SE_SG_Li384ELb1ELb1ELi3EEENS1_25SingleTileBwdLPTSchedulerILb1ELi96ELb1EEEEEEEEEvNT_6ParamsE --------------------------
	.section	.nv.info._ZN7cutlass13device_kernelIN5flash11enable_sm90INS1_16FlashAttnBwdSm90INS1_25CollectiveMainloopBwdSm90ILi2ELi1ELi1EN4cute5tupleIJNS5_1CILi1EEES8_S8_EEENS6_IJNS7_ILi64EEENS7_ILi96EEENS7_ILi192EEEEEENS_10bfloat16_tEfNS_4arch4Sm90ELb1ELb0ELb0ELb1ELb1ELb0ELb1ELb0ELi3ELi1ELi1ELi1ELb0EEENS1_21CollectiveEpilogueBwdISD_SE_SG_Li384ELb1ELb1ELi3EEENS1_25SingleTileBwdLPTSchedulerILb1ELi96ELb1EEEEEEEEEvNT_6ParamsE,"",@"SHT_CUDA_INFO"
	.sectionflags	@""
	.align	4


	//----- nvinfo : EIATTR_CUDA_API_VERSION
	.align		4
        /*0000*/ 	.byte	0x04, 0x37
        /*0002*/ 	.short	(.L_882 - .L_881)
.L_881:
        /*0004*/ 	.word	0x00000082


	//----- nvinfo : EIATTR_KPARAM_INFO
	.align		4
.L_882:
        /*0008*/ 	.byte	0x04, 0x17
        /*000a*/ 	.short	(.L_884 - .L_883)
.L_883:
        /*000c*/ 	.word	0x00000000
        /*0010*/ 	.short	0x0000
        /*0012*/ 	.short	0x0000
        /*0014*/ 	.byte	0x00, 0xf0, 0x01, 0x1a


	//----- nvinfo : EIATTR_SPARSE_MMA_MASK
	.align		4
.L_884:
        /*0018*/ 	.byte	0x03, 0x50
        /*001a*/ 	.short	0x0000


	//----- nvinfo : EIATTR_MAXREG_COUNT
	.align		4
        /*001c*/ 	.byte	0x03, 0x1b
        /*001e*/ 	.short	0x0080


	//----- nvinfo : EIATTR_MERCURY_ISA_VERSION
	.align		4
        /*0020*/ 	.byte	0x03, 0x5f
        /*0022*/ 	.short	0x0101


	//----- nvinfo : EIATTR_VRC_CTA_INIT_COUNT
	.align		4
        /*0024*/ 	.byte	0x02, 0x4a
	.zero		1
	.zero		1


	//----- nvinfo : EIATTR_EXIT_INSTR_OFFSETS
	.align		4
        /*0028*/ 	.byte	0x04, 0x1c
        /*002a*/ 	.short	(.L_886 - .L_885)


	//   ....[0]....
.L_885:
        /*002c*/ 	.word	0x00000010


	//----- nvinfo : EIATTR_MAX_THREADS
	.align		4
.L_886:
        /*0030*/ 	.byte	0x04, 0x05
        /*0032*/ 	.short	(.L_888 - .L_887)
.L_887:
        /*0034*/ 	.word	0x00000200
        /*0038*/ 	.word	0x00000001
        /*003c*/ 	.word	0x00000001


	//----- nvinfo : EIATTR_CBANK_PARAM_SIZE
	.align		4
.L_888:
        /*0040*/ 	.byte	0x03, 0x19
        /*0042*/ 	.short	0x0680


	//----- nvinfo : EIATTR_PARAM_CBANK
	.align		4
        /*0044*/ 	.byte	0x04, 0x0a
        /*0046*/ 	.short	(.L_890 - .L_889)
	.align		4
.L_889:
        /*0048*/ 	.word	index@(.nv.constant0._ZN7cutlass13device_kernelIN5flash11enable_sm90INS1_16FlashAttnBwdSm90INS1_25CollectiveMainloopBwdSm90ILi2ELi1ELi1EN4cute5tupleIJNS5_1CILi1EEES8_S8_EEENS6_IJNS7_ILi64EEENS7_ILi96EEENS7_ILi192EEEEEENS_10bfloat16_tEfNS_4arch4Sm90ELb1ELb0ELb0ELb1ELb1ELb0ELb1ELb0ELi3ELi1ELi1ELi1ELb0EEENS1_21CollectiveEpilogueBwdISD_SE_SG_Li384ELb1ELb1ELi3EEENS1_25SingleTileBwdLPTSchedulerILb1ELi96ELb1EEEEEEEEEvNT_6ParamsE)
        /*004c*/ 	.short	0x0380
        /*004e*/ 	.short	0x0680


	//----- nvinfo : EIATTR_SW_WAR
	.align		4
.L_890:
        /*0050*/ 	.byte	0x04, 0x36
        /*0052*/ 	.short	(.L_892 - .L_891)
.L_891:
        /*0054*/ 	.word	0x00000008
.L_892:


//--------------------- .nv.info._ZN7cutlass13device_kernelIN5flash11enable_sm90INS1_16FlashAttnBwdSm90INS1_25CollectiveMainloopBwdSm90ILi2ELi1ELi1EN4cute5tupleIJNS5_1CILi1EEES8_S8_EEENS6_IJNS7_ILi64EEENS7_ILi96EEENS7_ILi192EEEEEENS_10bfloat16_tEfNS_4arch4Sm90ELb1ELb0ELb0ELb1ELb0ELb0ELb1ELb0ELi3ELi1ELi1ELi1ELb0EEENS1_24CollectiveEpilogueBwdGQAISD_fSG_Li384ELb1ELb0EEENS1_25SingleTileBwdLPTSchedulerILb1ELi96ELb0EEEEEEEEEvNT_6ParamsE --------------------------
	.section	.nv.info._ZN7cutlass13device_kernelIN5flash11enable_sm90INS1_16FlashAttnBwdSm90INS1_25CollectiveMainloopBwdSm90ILi2ELi1ELi1EN4cute5tupleIJNS5_1CILi1EEES8_S8_EEENS6_IJNS7_ILi64EEENS7_ILi96EEENS7_ILi192EEEEEENS_10bfloat16_tEfNS_4arch4Sm90ELb1ELb0ELb0ELb1ELb0ELb0ELb1ELb0ELi3ELi1ELi1ELi1ELb0EEENS1_24CollectiveEpilogueBwdGQAISD_fSG_Li384ELb1ELb0EEENS1_25SingleTileBwdLPTSchedulerILb1ELi96ELb0EEEEEEEEEvNT_6ParamsE,"",@"SHT_CUDA_INFO"
	.sectionflags	@""
	.align	4


	//----- nvinfo : EIATTR_CUDA_API_VERSION
	.align		4
        /*0000*/ 	.byte	0x04, 0x37
        /*0002*/ 	.short	(.L_894 - .L_893)
.L_893:
        /*0004*/ 	.word	0x00000082


	//----- nvinfo : EIATTR_KPARAM_INFO
	.align		4
.L_894:
        /*0008*/ 	.byte	0x04, 0x17
        /*000a*/ 	.short	(.L_896 - .L_895)
.L_895:
        /*000c*/ 	.word	0x00000000
        /*0010*/ 	.short	0x0000
        /*0012*/ 	.short	0x0000
        /*0014*/ 	.byte	0x00, 0xf0, 0x01, 0x1c


	//----- nvinfo : EIATTR_SPARSE_MMA_MASK
	.align		4
.L_896:
        /*0018*/ 	.byte	0x03, 0x50
        /*001a*/ 	.short	0x0000


	//----- nvinfo : EIATTR_MAXREG_COUNT
	.align		4
        /*001c*/ 	.byte	0x03, 0x1b
        /*001e*/ 	.short	0x0080


	//----- nvinfo : EIATTR_MERCURY_ISA_VERSION
	.align		4
        /*0020*/ 	.byte	0x03, 0x5f
        /*0022*/ 	.short	0x0101


	//----- nvinfo : EIATTR_VRC_CTA_INIT_COUNT
	.align		4
        /*0024*/ 	.byte	0x02, 0x4a
	.zero		1
	.zero		1


	//----- nvinfo : EIATTR_EXIT_INSTR_OFFSETS
	.align		4
        /*0028*/ 	.byte	0x04, 0x1c
        /*002a*/ 	.short	(.L_898 - .L_897)


	//   ....[0]....
.L_897:
        /*002c*/ 	.word	0x00000010


	//----- nvinfo : EIATTR_MAX_THREADS
	.align		4
.L_898:
        /*0030*/ 	.byte	0x04, 0x05
        /*0032*/ 	.short	(.L_900 - .L_899)
.L_899:
        /*0034*/ 	.word	0x00000200
        /*0038*/ 	.word	0x00000001
        /*003c*/ 	.word	0x00000001


	//----- nvinfo : EIATTR_CBANK_PARAM_SIZE
	.align		4
.L_900:
        /*0040*/ 	.byte	0x03, 0x19
        /*0042*/ 	.short	0x0700


	//----- nvinfo : EIATTR_PARAM_CBANK
	.align		4
        /*0044*/ 	.byte	0x04, 0x0a
        /*0046*/ 	.short	(.L_902 - .L_901)
	.align		4
.L_901:
        /*0048*/ 	.word	index@(.nv.constant0._ZN7cutlass13device_kernelIN5flash11enable_sm90INS1_16FlashAttnBwdSm90INS1_25CollectiveMainloopBwdSm90ILi2ELi1ELi1EN4cute5tupleIJNS5_1CILi1EEES8_S8_EEENS6_IJNS7_ILi64EEENS7_ILi96EEENS7_ILi192EEEEEENS_10bfloat16_tEfNS_4arch4Sm90ELb1ELb0ELb0ELb1ELb0ELb0ELb1ELb0ELi3ELi1ELi1ELi1ELb0EEENS1_24CollectiveEpilogueBwdGQAISD_fSG_Li384ELb1ELb0EEENS1_25SingleTileBwdLPTSchedulerILb1ELi96ELb0EEEEEEEEEvNT_6ParamsE)
        /*004c*/ 	.short	0x0380
        /*004e*/ 	.short	0x0700


	//----- nvinfo : EIATTR_SW_WAR
	.align		4
.L_902:
        /*0050*/ 	.byte	0x04, 0x36
        /*0052*/ 	.short	(.L_904 - .L_903)
.L_903:
        /*0054*/ 	.word	0x00000008
.L_904:


//--------------------- .nv.info._ZN7cutlass13device_kernelIN5flash32FlashAttnBwdPostprocessConvertdQIN4cute5tupleIJNS3_1CILi96EEENS5_ILi192EEEEEENS_10bfloat16_tEfNS_4arch4Sm90ELi384ENS3_8TiledMMAINS3_8MMA_AtomIJNS3_4SM904GMMA27MMA_64x96x16_F32BF16BF16_SSILNSF_5MajorE1ELSH_1ELNSF_7ScaleInE1ELSI_1EEEEEENS3_6LayoutINS4_IJNS5_ILi3EEENS5_ILi1EEESN_EEENS4_IJSN_NS5_ILi0EEESP_EEEEENS4_IJNS3_10UnderscoreESS_SS_EEEEELb1EEEEEvNT_6ParamsE --------------------------
	.section	.nv.info._ZN7cutlass13device_kernelIN5flash32FlashAttnBwdPostprocessConvertdQIN4cute5tupleIJNS3_1CILi96EEENS5_ILi192EEEEEENS_10bfloat16_tEfNS_4arch4Sm90ELi384ENS3_8TiledMMAINS3_8MMA_AtomIJNS3_4SM904GMMA27MMA_64x96x16_F32BF16BF16_SSILNSF_5MajorE1ELSH_1ELNSF_7ScaleInE1ELSI_1EEEEEENS3_6LayoutINS4_IJNS5_ILi3EEENS5_ILi1EEESN_EEENS4_IJSN_NS5_ILi0EEESP_EEEEENS4_IJNS3_10UnderscoreESS_SS_EEEEELb1EEEEEvNT_6ParamsE,"",@"SHT_CUDA_INFO"
	.sectionflags	@""
	.align	4


	//----- nvinfo : EIATTR_CUDA_API_VERSION
	.align		4
        /*0000*/ 	.byte	0x04, 0x37
        /*0002*/ 	.short	(.L_906 - .L_905)
.L_905:
        /*0004*/ 	.word	0x00000082


	//----- nvinfo : EIATTR_KPARAM_INFO
	.align		4
.L_906:
        /*0008*/ 	.byte	0x04, 0x17
        /*000a*/ 	.short	(.L_908 - .L_907)
.L_907:
        /*000c*/ 	.word	0x00000000
        /*0010*/ 	.short	0x0000
        /*0012*/ 	.short	0x0000
        /*0014*/ 	.byte	0x00, 0xf0, 0xc1, 0x01


	//----- nvinfo : EIATTR_SPARSE_MMA_MASK
	.align		4
.L_908:
        /*0018*/ 	.byte	0x03, 0x50
        /*001a*/ 	.short	0x0000


	//----- nvinfo : EIATTR_MAXREG_COUNT
	.align		4
        /*001c*/ 	.byte	0x03, 0x1b
        /*001e*/ 	.short	0x0050


	//----- nvinfo : EIATTR_NUM_BARRIERS
	.align		4
        /*0020*/ 	.byte	0x02, 0x4c
        /*0022*/ 	.byte	0x01
	.zero		1


	//----- nvinfo : EIATTR_MERCURY_ISA_VERSION
	.align		4
        /*0024*/ 	.byte	0x03, 0x5f
        /*0026*/ 	.short	0x0101


	//----- nvinfo : EIATTR_VRC_CTA_INIT_COUNT
	.align		4
        /*0028*/ 	.byte	0x02, 0x4a
	.zero		1
	.zero		1


	//----- nvinfo : EIATTR_MBARRIER_INSTR_OFFSETS
	.align		4
        /*002c*/ 	.byte	0x04, 0x39
        /*002e*/ 	.short	(.L_910 - .L_909)


	//   ....[0]....
.L_909:
        /*0030*/ 	.word	0x00000470
        /*0034*/ 	.word	0x000000ff
        /*0038*/ 	.word	0x0001b000
        /*003c*/ 	.short	0x0100
        /*003e*/ 	.byte	0x06
	.zero		1


	//   ....[1]....
        /*0040*/ 	.word	0x00000550
        /*0044*/ 	.word	0x00000003
        /*0048*/ 	.word	0x0001b000
        /*004c*/ 	.short	0x010a
        /*004e*/ 	.byte	0xff
	.zero		1


	//----- nvinfo : EIATTR_NUM_MBARRIERS
	.align		4
.L_910:
        /*0050*/ 	.byte	0x03, 0x38
        /*0052*/ 	.short	0x0001


	//----- nvinfo : EIATTR_EXIT_INSTR_OFFSETS
	.align		4
        /*0054*/ 	.byte	0x04, 0x1c
        /*0056*/ 	.short	(.L_912 - .L_911)


	//   ....[0]....
.L_911:
        /*0058*/ 	.word	0x00000270


	//   ....[1]....
        /*005c*/ 	.word	0x00001500


	//   ....[2]....
        /*0060*/ 	.word	0x000015d0


	//----- nvinfo : EIATTR_MAX_THREADS
	.align		4
.L_912:
        /*0064*/ 	.byte	0x04, 0x05
        /*0066*/ 	.short	(.L_914 - .L_913)
.L_913:
        /*0068*/ 	.word	0x00000180
        /*006c*/ 	.word	0x00000001
        /*0070*/ 	.word	0x00000001


	//----- nvinfo : EIATTR_CRS_STACK_SIZE
	.align		4
.L_914:
        /*0074*/ 	.byte	0x04, 0x1e
        /*0076*/ 	.short	(.L_916 - .L_915)
.L_915:
        /*0078*/ 	.word	0x00000000


	//----- nvinfo : EIATTR_CBANK_PARAM_SIZE
	.align		4
.L_916:
        /*007c*/ 	.byte	0x03, 0x19
        /*007e*/ 	.short	0x0070


	//----- nvinfo : EIATTR_PARAM_CBANK
	.align		4
        /*0080*/ 	.byte	0x04, 0x0a
        /*0082*/ 	.short	(.L_918 - .L_917)
	.align		4
.L_917:
        /*0084*/ 	.word	index@(.nv.constant0._ZN7cutlass13device_kernelIN5flash32FlashAttnBwdPostprocessConvertdQIN4cute5tupleIJNS3_1CILi96EEENS5_ILi192EEEEEENS_10bfloat16_tEfNS_4arch4Sm90ELi384ENS3_8TiledMMAINS3_8MMA_AtomIJNS3_4SM904GMMA27MMA_64x96x16_F32BF16BF16_SSILNSF_5MajorE1ELSH_1ELNSF_7ScaleInE1ELSI_1EEEEEENS3_6LayoutINS4_IJNS5_ILi3EEENS5_ILi1EEESN_EEENS4_IJSN_NS5_ILi0EEESP_EEEEENS4_IJNS3_10UnderscoreESS_SS_EEEEELb1EEEEEvNT_6ParamsE)
        /*0088*/ 	.short	0x0380
        /*008a*/ 	.short	0x0070


	//----- nvinfo : EIATTR_SW_WAR
	.align		4
.L_918:
        /*008c*/ 	.byte	0x04, 0x36
        /*008e*/ 	.short	(.L_920 - .L_919)
.L_919:
        /*0090*/ 	.word	0x00000008
.L_920:


//--------------------- .nv.info._ZN7cutlass13device_kernelIN5flash32FlashAttnBwdPostprocessConvertdQIN4cute5tupleIJNS3_1CILi64EEENS5_ILi192EEEEEENS_10bfloat16_tEfNS_4arch4Sm90ELi384ENS3_8TiledMMAINS3_8MMA_AtomIJNS3_4SM904GMMA27MMA_64x64x16_F32BF16BF16_SSILNSF_5MajorE0ELSH_1ELNSF_7ScaleInE1ELSI_1EEEEEENS3_6LayoutINS4_IJNS5_ILi1EEENS5_ILi3EEESM_EEENS4_IJNS5_ILi0EEESM_SP_EEEEENS4_IJNS3_10UnderscoreESS_SS_EEEEELb0EEEEEvNT_6ParamsE --------------------------
	.section	.nv.info._ZN7cutlass13device_kernelIN5flash32FlashAttnBwdPostprocessConvertdQIN4cute5tupleIJNS3_1CILi64EEENS5_ILi192EEEEEENS_10bfloat16_tEfNS_4arch4Sm90ELi384ENS3_8TiledMMAINS3_8MMA_AtomIJNS3_4SM904GMMA27MMA_64x64x16_F32BF16BF16_SSILNSF_5MajorE0ELSH_1ELNSF_7ScaleInE1ELSI_1EEEEEENS3_6LayoutINS4_IJNS5_ILi1EEENS5_ILi3EEESM_EEENS4_IJNS5_ILi0EEESM_SP_EEEEENS4_IJNS3_10UnderscoreESS_SS_EEEEELb0EEEEEvNT_6ParamsE,"",@"SHT_CUDA_INFO"
	.sectionflags	@""
	.align	4


	//----- nvinfo : EIATTR_CUDA_API_VERSION
	.align		4
        /*0000*/ 	.byte	0x04, 0x37
        /*0002*/ 	.short	(.L_922 - .L_921)
.L_921:
        /*0004*/ 	.word	0x00000082


	//----- nvinfo : EIATTR_KPARAM_INFO
	.align		4
.L_922:
        /*0008*/ 	.byte	0x04, 0x17
        /*000a*/ 	.short	(.L_924 - .L_923)
.L_923:
        /*000c*/ 	.word	0x00000000
        /*0010*/ 	.short	0x0000
        /*0012*/ 	.short	0x0000
        /*0014*/ 	.byte	0x00, 0xf0, 0xc1, 0x01


	//----- nvinfo : EIATTR_SPARSE_MMA_MASK
	.align		4
.L_924:
        /*0018*/ 	.byte	0x03, 0x50
        /*001a*/ 	.short	0x0000


	//----- nvinfo : EIATTR_MAXREG_COUNT
	.align		4
        /*001c*/ 	.byte	0x03, 0x1b
        /*001e*/ 	.short	0x0050


	//----- nvinfo : EIATTR_NUM_BARRIERS
	.align		4
        /*0020*/ 	.byte	0x02, 0x4c
        /*0022*/ 	.byte	0x01
	.zero		1


	//----- nvinfo : EIATTR_MERCURY_ISA_VERSION
	.align		4
        /*0024*/ 	.byte	0x03, 0x5f
        /*0026*/ 	.short	0x0101


	//----- nvinfo : EIATTR_VRC_CTA_INIT_COUNT
	.align		4
        /*0028*/ 	.byte	0x02, 0x4a
	.zero		1
	.zero		1


	//----- nvinfo : EIATTR_MBARRIER_INSTR_OFFSETS
	.align		4
        /*002c*/ 	.byte	0x04, 0x39
        /*002e*/ 	.short	(.L_926 - .L_925)


	//   ....[0]....
.L_925:
        /*0030*/ 	.word	0x00000480
        /*0034*/ 	.word	0x000000ff
        /*0038*/ 	.word	0x00012000
        /*003c*/ 	.short	0x0100
        /*003e*/ 	.byte	0x06
	.zero		1


	//   ....[1]....
        /*0040*/ 	.word	0x00000560
        /*0044*/ 	.word	0x0000002b
        /*0048*/ 	.word	0x00012000
        /*004c*/ 	.short	0x010a
        /*004e*/ 	.byte	0xff
	.zero		1


	//----- nvinfo : EIATTR_NUM_MBARRIERS
	.align		4
.L_926:
        /*0050*/ 	.byte	0x03, 0x38
        /*0052*/ 	.short	0x0001


	//----- nvinfo : EIATTR_EXIT_INSTR_OFFSETS
	.align		4
        /*0054*/ 	.byte	0x04, 0x1c
        /*0056*/ 	.short	(.L_928 - .L_927)


	//   ....[0]....
.L_927:
        /*0058*/ 	.word	0x00000280


	//   ....[1]....
        /*005c*/ 	.word	0x000010a0


	//   ....[2]....
        /*0060*/ 	.word	0x00001170


	//----- nvinfo : EIATTR_MAX_THREADS
	.align		4
.L_928:
        /*0064*/ 	.byte	0x04, 0x05
        /*0066*/ 	.short	(.L_930 - .L_929)
.L_929:
        /*0068*/ 	.word	0x00000180
        /*006c*/ 	.word	0x00000001
        /*0070*/ 	.word	0x00000001


	//----- nvinfo : EIATTR_CRS_STACK_SIZE
	.align		4
.L_930:
        /*0074*/ 	.byte	0x04, 0x1e
        /*0076*/ 	.short	(.L_932 - .L_931)
.L_931:
        /*0078*/ 	.word	0x00000000


	//----- nvinfo : EIATTR_CBANK_PARAM_SIZE
	.align		4
.L_932:
        /*007c*/ 	.byte	0x03, 0x19
        /*007e*/ 	.short	0x0070


	//----- nvinfo : EIATTR_PARAM_CBANK
	.align		4
        /*0080*/ 	.byte	0x04, 0x0a
        /*0082*/ 	.short	(.L_934 - .L_933)
	.align		4
.L_933:
        /*0084*/ 	.word	index@(.nv.constant0._ZN7cutlass13device_kernelIN5flash32FlashAttnBwdPostprocessConvertdQIN4cute5tupleIJNS3_1CILi64EEENS5_ILi192EEEEEENS_10bfloat16_tEfNS_4arch4Sm90ELi384ENS3_8TiledMMAINS3_8MMA_AtomIJNS3_4SM904GMMA27MMA_64x64x16_F32BF16BF16_SSILNSF_5MajorE0ELSH_1ELNSF_7ScaleInE1ELSI_1EEEEEENS3_6LayoutINS4_IJNS5_ILi1EEENS5_ILi3EEESM_EEENS4_IJNS5_ILi0EEESM_SP_EEEEENS4_IJNS3_10UnderscoreESS_SS_EEEEELb0EEEEEvNT_6ParamsE)
        /*0088*/ 	.short	0x0380
        /*008a*/ 	.short	0x0070


	//----- nvinfo : EIATTR_SW_WAR
	.align		4
.L_934:
        /*008c*/ 	.byte	0x04, 0x36
        /*008e*/ 	.short	(.L_936 - .L_935)
.L_935:
        /*0090*/ 	.word	0x00000008
.L_936:


//--------------------- .nv.info._ZN7cutlass13device_kernelIN5flash11enable_sm90INS1_16FlashAttnBwdSm90INS1_25CollectiveMainloopBwdSm90ILi2ELi1ELi1EN4cute5tupleIJNS5_1CILi1EEES8_S8_EEENS6_IJNS7_ILi64EEENS7_ILi96EEENS7_ILi192EEEEEENS_10bfloat16_tEfNS_4arch4Sm90ELb1ELb0ELb0ELb1ELb1ELb0ELb1ELb0ELi3ELi1ELi1ELi1ELb0EEENS1_24CollectiveEpilogueBwdGQAISD_fSG_Li384ELb1ELb1EEENS1_25SingleTileBwdLPTSchedulerILb1ELi96ELb1EEEEEEEEEvNT_6ParamsE --------------------------
	.section	.nv.info._ZN7cutlass13device_kernelIN5flash11enable_sm90INS1_16FlashAttnBwdSm90INS1_25CollectiveMainloopBwdSm90ILi2ELi1ELi1EN4cute5tupleIJNS5_1CILi1EEES8_S8_EEENS6_IJNS7_ILi64EEENS7_ILi96EEENS7_ILi192EEEEEENS_10bfloat16_tEfNS_4arch4Sm90ELb1ELb0ELb0ELb1ELb1ELb0ELb1ELb0ELi3ELi1ELi1ELi1ELb0EEENS1_24CollectiveEpilogueBwdGQAISD_fSG_Li384ELb1ELb1EEENS1_25SingleTileBwdLPTSchedulerILb1ELi96ELb1EEEEEEEEEvNT_6ParamsE,"",@"SHT_CUDA_INFO"
	.sectionflags	@""
	.align	4


	//----- nvinfo : EIATTR_CUDA_API_VERSION
	.align		4
        /*0000*/ 	.byte	0x04, 0x37
        /*0002*/ 	.short	(.L_938 - .L_937)
.L_937:
        /*0004*/ 	.word	0x00000082


	//----- nvinfo : EIATTR_KPARAM_INFO
	.align		4
.L_938:
        /*0008*/ 	.byte	0x04, 0x17
        /*000a*/ 	.short	(.L_940 - .L_939)
.L_939:
        /*000c*/ 	.word	0x00000000
        /*0010*/ 	.short	0x0000
        /*0012*/ 	.short	0x0000
        /*0014*/ 	.byte	0x00, 0xf0, 0x01, 0x1c


	//----- nvinfo : EIATTR_SPARSE_MMA_MASK
	.align		4
.L_940:
        /*0018*/ 	.byte	0x03, 0x50
        /*001a*/ 	.short	0x0000


	//----- nvinfo : EIATTR_MAXREG_COUNT
	.align		4
        /*001c*/ 	.byte	0x03, 0x1b
        /*001e*/ 	.short	0x0080


	//----- nvinfo : EIATTR_MERCURY_ISA_VERSION
	.align		4
        /*0020*/ 	.byte	0x03, 0x5f
        /*0022*/ 	.short	0x0101


	//----- nvinfo : EIATTR_VRC_CTA_INIT_COUNT
	.align		4
        /*0024*/ 	.byte	0x02, 0x4a
	.zero		1
	.zero		1


	//----- nvinfo : EIATTR_EXIT_INSTR_OFFSETS
	.align		4
        /*0028*/ 	.byte	0x04, 0x1c
        /*002a*/ 	.short	(.L_942 - .L_941)


	//   ....[0]....
.L_941:
        /*002c*/ 	.word	0x00000010


	//----- nvinfo : EIATTR_MAX_THREADS
	.align		4
.L_942:
        /*0030*/ 	.byte	0x04, 0x05
        /*0032*/ 	.short	(.L_944 - .L_943)
.L_943:
        /*0034*/ 	.word	0x00000200
        /*0038*/ 	.word	0x00000001
        /*003c*/ 	.word	0x00000001


	//----- nvinfo : EIATTR_CBANK_PARAM_SIZE
	.align		4
.L_944:
        /*0040*/ 	.byte	0x03, 0x19
        /*0042*/ 	.short	0x0700


	//----- nvinfo : EIATTR_PARAM_CBANK
	.align		4
        /*0044*/ 	.byte	0x04, 0x0a
        /*0046*/ 	.short	(.L_946 - .L_945)
	.align		4
.L_945:
        /*0048*/ 	.word	index@(.nv.constant0._ZN7cutlass13device_kernelIN5flash11enable_sm90INS1_16FlashAttnBwdSm90INS1_25CollectiveMainloopBwdSm90ILi2ELi1ELi1EN4cute5tupleIJNS5_1CILi1EEES8_S8_EEENS6_IJNS7_ILi64EEENS7_ILi96EEENS7_ILi192EEEEEENS_10bfloat16_tEfNS_4arch4Sm90ELb1ELb0ELb0ELb1ELb1ELb0ELb1ELb0ELi3ELi1ELi1ELi1ELb0EEENS1_24CollectiveEpilogueBwdGQAISD_fSG_Li384ELb1ELb1EEENS1_25SingleTileBwdLPTSchedulerILb1ELi96ELb1EEEEEEEEEvNT_6ParamsE)
        /*004c*/ 	.short	0x0380
        /*004e*/ 	.short	0x0700


	//----- nvinfo : EIATTR_SW_WAR
	.align		4
.L_946:
        /*0050*/ 	.byte	0x04, 0x36
        /*0052*/ 	.short	(.L_948 - .L_947)
.L_947:
        /*0054*/ 	.word	0x00000008
.L_948:


//--------------------- .nv.info._ZN7cutlass13device_kernelIN5flash22FlashAttnBwdPreprocessIN4cute5tupleIJNS3_1CILi64EEENS5_ILi192EEEEEENS_10bfloat16_tEfNS_4arch4Sm90ELb1ELb1EEEEEvNT_6ParamsE --------------------------
	.section	.nv.info._ZN7cutlass13device_kernelIN5flash22FlashAttnBwdPreprocessIN4cute5tupleIJNS3_1CILi64EEENS5_ILi192EEEEEENS_10bfloat16_tEfNS_4arch4Sm90ELb1ELb1EEEEEvNT_6ParamsE,"",@"SHT_CUDA_INFO"
	.sectionflags	@""
	.align	4


	//----- nvinfo : EIATTR_CUDA_API_VERSION
	.align		4
        /*0000*/ 	.byte	0x04, 0x37
        /*0002*/ 	.short	(.L_950 - .L_949)
.L_949:
        /*0004*/ 	.word	0x00000082


	//----- nvinfo : EIATTR_KPARAM_INFO
	.align		4
.L_950:
        /*0008*/ 	.byte	0x04, 0x17
        /*000a*/ 	.short	(.L_952 - .L_951)
.L_951:
        /*000c*/ 	.word	0x00000000
        /*0010*/ 	.short	0x0000
        /*0012*/ 	.short	0x0000
        /*0014*/ 	.byte	0x00, 0xf0, 0xc1, 0x03


	//----- nvinfo : EIATTR_SPARSE_MMA_MASK
	.align		4
.L_952:
        /*0018*/ 	.byte	0x03, 0x50
        /*001a*/ 	.short	0x0000


	//----- nvinfo : EIATTR_MAXREG_COUNT
	.align		4
        /*001c*/ 	.byte	0x03, 0x1b
        /*001e*/ 	.short	0x0080


	//----- nvinfo : EIATTR_MERCURY_ISA_VERSION
	.align		4
        /*0020*/ 	.byte	0x03, 0x5f
        /*0022*/ 	.short	0x0101


	//----- nvinfo : EIATTR_COOP_GROUP_MASK_REGIDS
	.align		4
        /*0024*/ 	.byte	0x04, 0x29
        /*0026*/ 	.short	(.L_954 - .L_953)


	//   ....[0]....
.L_953:
        /*0028*/ 	.word	0xffffffff


	//   ....[1]....
        /*002c*/ 	.word	0xffffffff


	//   ....[2]....
        /*0030*/ 	.word	0xffffffff


	//   ....[3]....
        /*0034*/ 	.word	0xffffffff


	//   ....[4]....
        /*0038*/ 	.word	0xffffffff


	//   ....[5]....
        /*003c*/ 	.word	0xffffffff


	//----- nvinfo : EIATTR_COOP_GROUP_INSTR_OFFSETS
	.align		4
.L_954:
        /*0040*/ 	.byte	0x04, 0x28
        /*0042*/ 	.short	(.L_956 - .L_955)


	//   ....[0]....
.L_955:
        /*0044*/ 	.word	0x000014a0


	//   ....[1]....
        /*0048*/ 	.word	0x000014f0


	//   ....[2]....
        /*004c*/ 	.word	0x00001520


	//   ....[3]....
        /*0050*/ 	.word	0x00001550


	//   ....[4]....
        /*0054*/ 	.word	0x000015b0


	//   ....[5]....
        /*0058*/ 	.word	0x000015d0


	//----- nvinfo : EIATTR_VRC_CTA_INIT_COUNT
	.align		4
.L_956:
        /*005c*/ 	.byte	0x02, 0x4a
	.zero		1
	.zero		1


	//----- nvinfo : EIATTR_EXIT_INSTR_OFFSETS
	.align		4
        /*0060*/ 	.byte	0x04, 0x1c
        /*0062*/ 	.short	(.L_958 - .L_957)


	//   ....[0]....
.L_957:
        /*0064*/ 	.word	0x00000280


	//   ....[1]....
        /*0068*/ 	.word	0x00001a70


	//   ....[2]....
        /*006c*/ 	.word	0x00001af0


	//----- nvinfo : EIATTR_MAX_THREADS
	.align		4
.L_958:
        /*0070*/ 	.byte	0x04, 0x05
        /*0072*/ 	.short	(.L_960 - .L_959)
.L_959:
        /*0074*/ 	.word	0x00000100
        /*0078*/ 	.word	0x00000001
        /*007c*/ 	.word	0x00000001


	//----- nvinfo : EIATTR_CRS_STACK_SIZE
	.align		4
.L_960:
        /*0080*/ 	.byte	0x04, 0x1e
        /*0082*/ 	.short	(.L_962 - .L_961)
.L_961:
        /*0084*/ 	.word	0x00000000


	//----- nvinfo : EIATTR_CBANK_PARAM_SIZE
	.align		4
.L_962:
        /*0088*/ 	.byte	0x03, 0x19
        /*008a*/ 	.short	0x00f0


	//----- nvinfo : EIATTR_PARAM_CBANK
	.align		4
        /*008c*/ 	.byte	0x04, 0x0a
        /*008e*/ 	.short	(.L_964 - .L_963)
	.align		4
.L_963:
        /*0090*/ 	.word	index@(.nv.constant0._ZN7cutlass13device_kernelIN5flash22FlashAttnBwdPreprocessIN4cute5tupleIJNS3_1CILi64EEENS5_ILi192EEEEEENS_10bfloat16_tEfNS_4arch4Sm90ELb1ELb1EEEEEvNT_6ParamsE)
        /*0094*/ 	.short	0x0380
        /*0096*/ 	.short	0x00f0


	//----- nvinfo : EIATTR_SW_WAR
	.align		4
.L_964:
        /*0098*/ 	.byte	0x04, 0x36
        /*009a*/ 	.short	(.L_966 - .L_965)
.L_965:
        /*009c*/ 	.word	0x00000008
.L_966:


//--------------------- .nv.callgraph             --------------------------
	.section	.nv.callgraph,"",@"SHT_CUDA_CALLGRAPH"
	.align	4
	.sectionentsize	8
	.align		4
        /*0000*/ 	.word	0x00000000
	.align		4
        /*0004*/ 	.word	0xffffffff
	.align		4
        /*0008*/ 	.word	0x00000000
	.align		4
        /*000c*/ 	.word	0xfffffffe
	.align		4
        /*0010*/ 	.word	0x00000000
	.align		4
        /*0014*/ 	.word	0xfffffffd
	.align		4
        /*0018*/ 	.word	0x00000000
	.align		4
        /*001c*/ 	.word	0xfffffffc


//--------------------- .nv.constant4             --------------------------
	.section	.nv.constant4,"a",@progbits
	.align	8
	.align		8
.nv.constant4:
        /*0000*/ 	.dword	_ZN77_INTERNAL_ece17259_41_flash_bwd_hdim192_bf16_softcapall_sm90_cu_ceb34e2a_32124cuda3std3__45__cpo5beginE
	.align		8
        /*0008*/ 	.dword	_ZN77_INTERNAL_ece17259_41_flash_bwd_hdim192_bf16_softcapall_sm90_cu_ceb34e2a_32124cuda3std3__45__cpo3endE
	.align		8
        /*0010*/ 	.dword	_ZN77_INTERNAL_ece17259_41_flash_bwd_hdim192_bf16_softcapall_sm90_cu_ceb34e2a_32124cuda3std3__45__cpo6cbeginE
	.align		8
        /*0018*/ 	.dword	_ZN77_INTERNAL_ece17259_41_flash_bwd_hdim192_bf16_softcapall_sm90_cu_ceb34e2a_32124cuda3std3__45__cpo4cendE
	.align		8
        /*0020*/ 	.dword	_ZN77_INTERNAL_ece17259_41_flash_bwd_hdim192_bf16_softcapall_sm90_cu_ceb34e2a_32124cuda3std3__479_GLOBAL__N__ece17259_41_flash_bwd_hdim192_bf16_softcapall_sm90_cu_ceb34e2a_32126ignoreE
	.align		8
        /*0028*/ 	.dword	_ZN77_INTERNAL_ece17259_41_flash_bwd_hdim192_bf16_softcapall_sm90_cu_ceb34e2a_32124cuda3std3__419piecewise_constructE
	.align		8
        /*0030*/ 	.dword	_ZN77_INTERNAL_ece17259_41_flash_bwd_hdim192_bf16_softcapall_sm90_cu_ceb34e2a_32124cuda3std3__48in_placeE
	.align		8
        /*0038*/ 	.dword	_ZN77_INTERNAL_ece17259_41_flash_bwd_hdim192_bf16_softcapall_sm90_cu_ceb34e2a_32124cuda3std6ranges3__45__cpo4swapE
	.align		8
        /*0040*/ 	.dword	_ZN77_INTERNAL_ece17259_41_flash_bwd_hdim192_bf16_softcapall_sm90_cu_ceb34e2a_32124cuda3std6ranges3__45__cpo9iter_moveE
	.align		8
        /*0048*/ 	.dword	_ZN77_INTERNAL_ece17259_41_flash_bwd_hdim192_bf16_softcapall_sm90_cu_ceb34e2a_32124cute7productE
	.align		8
        /*0050*/ 	.dword	_ZN77_INTERNAL_ece17259_41_flash_bwd_hdim192_bf16_softcapall_sm90_cu_ceb34e2a_32124cute1_E


//--------------------- .text._ZN7cutlass13device_kernelIN5flash11enable_sm90INS1_16FlashAttnBwdSm90INS1_25CollectiveMainloopBwdSm90ILi2ELi1ELi1EN4cute5tupleIJNS5_1CILi1EEES8_S8_EEENS6_IJNS7_ILi64EEENS7_ILi96EEENS7_ILi192EEEEEENS_10bfloat16_tEfNS_4arch4Sm90ELb0ELb0ELb1ELb0ELb0ELb0ELb1ELb0ELi3ELi1ELi1ELi1ELb0EEENS1_21CollectiveEpilogueBwdISD_SE_SG_Li384ELb0ELb1ELi3EEENS1_19SingleTileSchedulerILb0ELb0ELb0ELi96EEEEEEEEEvNT_6ParamsE --------------------------
	.section	.text._ZN7cutlass13device_kernelIN5flash11enable_sm90INS1_16FlashAttnBwdSm90INS1_25CollectiveMainloopBwdSm90ILi2ELi1ELi1EN4cute5tupleIJNS5_1CILi1EEES8_S8_EEENS6_IJNS7_ILi64EEENS7_ILi96EEENS7_ILi192EEEEEENS_10bfloat16_tEfNS_4arch4Sm90ELb0ELb0ELb1ELb0ELb0ELb0ELb1ELb0ELi3ELi1ELi1ELi1ELb0EEENS1_21CollectiveEpilogueBwdISD_SE_SG_Li384ELb0ELb1ELi3EEENS1_19SingleTileSchedulerILb0ELb0ELb0ELi96EEEEEEEEEvNT_6ParamsE,"ax",@progbits
	.align	128
.text._ZN7cutlass13device_kernelIN5flash11enable_sm90INS1_16FlashAttnBwdSm90INS1_25CollectiveMainloopBwdSm90ILi2ELi1ELi1EN4cute5tupleIJNS5_1CILi1EEES8_S8_EEENS6_IJNS7_ILi64EEENS7_ILi96EEENS7_ILi192EEEEEENS_10bfloat16_tEfNS_4arch4Sm90ELb0ELb0ELb1ELb0ELb0ELb0ELb1ELb0ELi3ELi1ELi1ELi1ELb0EEENS1_21CollectiveEpilogueBwdISD_SE_SG_Li384ELb0ELb1ELi3EEENS1_19SingleTileSchedulerILb0ELb0ELb0ELi96EEEEEEEEEvNT_6ParamsE:
        .type           _ZN7cutlass13device_kernelIN5flash11enable_sm90INS1_16FlashAttnBwdSm90INS1_25CollectiveMainloopBwdSm90ILi2ELi1ELi1EN4cute5tupleIJNS5_1CILi1EEES8_S8_EEENS6_IJNS7_ILi64EEENS7_ILi96EEENS7_ILi192EEEEEENS_10bfloat16_tEfNS_4arch4Sm90ELb0ELb0ELb1ELb0ELb0ELb0ELb1ELb0ELi3ELi1ELi1ELi1ELb0EEENS1_21CollectiveEpilogueBwdISD_SE_SG_Li384ELb0ELb1ELi3EEENS1_19SingleTileSchedulerILb0ELb0ELb0ELi96EEEEEEEEEvNT_6ParamsE,@function
        .size           _ZN7cutlass13device_kernelIN5flash11enable_sm90INS1_16FlashAttnBwdSm90INS1_25CollectiveMainloopBwdSm90ILi2ELi1ELi1EN4cute5tupleIJNS5_1CILi1EEES8_S8_EEENS6_IJNS7_ILi64EEENS7_ILi96EEENS7_ILi192EEEEEENS_10bfloat16_tEfNS_4arch4Sm90ELb0ELb0ELb1ELb0ELb0ELb0ELb1ELb0ELi3ELi1ELi1ELi1ELb0EEENS1_21CollectiveEpilogueBwdISD_SE_SG_Li384ELb0ELb1ELi3EEENS1_19SingleTileSchedulerILb0ELb0ELb0ELi96EEEEEEEEEvNT_6ParamsE,(.L_x_112 - _ZN7cutlass13device_kernelIN5flash11enable_sm90INS1_16FlashAttnBwdSm90INS1_25CollectiveMainloopBwdSm90ILi2ELi1ELi1EN4cute5tupleIJNS5_1CILi1EEES8_S8_EEENS6_IJNS7_ILi64EEENS7_ILi96EEENS7_ILi192EEEEEENS_10bfloat16_tEfNS_4arch4Sm90ELb0ELb0ELb1ELb0ELb0ELb0ELb1ELb0ELi3ELi1ELi1ELi1ELb0EEENS1_21CollectiveEpilogueBwdISD_SE_SG_Li384ELb0ELb1ELi3EEENS1_19SingleTileSchedulerILb0ELb0ELb0ELi96EEEEEEEEEvNT_6ParamsE)
        .other          _ZN7cutlass13device_kernelIN5flash11enable_sm90INS1_16FlashAttnBwdSm90INS1_25CollectiveMainloopBwdSm90ILi2ELi1ELi1EN4cute5tupleIJNS5_1CILi1EEES8_S8_EEENS6_IJNS7_ILi64EEENS7_ILi96EEENS7_ILi192EEEEEENS_10bfloat16_tEfNS_4arch4Sm90ELb0ELb0ELb1ELb0ELb0ELb0ELb1ELb0ELi3ELi1ELi1ELi1ELb0EEENS1_21CollectiveEpilogueBwdISD_SE_SG_Li384ELb0ELb1ELi3EEENS1_19SingleTileSchedulerILb0ELb0ELb0ELi96EEEEEEEEEvNT_6ParamsE,@"STO_CUDA_ENTRY STV_DEFAULT"
_ZN7cutlass13device_kernelIN5flash11enable_sm90INS1_16FlashAttnBwdSm90INS1_25CollectiveMainloopBwdSm90ILi2ELi1ELi1EN4cute5tupleIJNS5_1CILi1EEES8_S8_EEENS6_IJNS7_ILi64EEENS7_ILi96EEENS7_ILi192EEEEEENS_10bfloat16_tEfNS_4arch4Sm90ELb0ELb0ELb1ELb0ELb0ELb0ELb1ELb0ELi3ELi1ELi1ELi1ELb0EEENS1_21CollectiveEpilogueBwdISD_SE_SG_Li384ELb0ELb1ELi3EEENS1_19SingleTileSchedulerILb0ELb0ELb0ELi96EEEEEEEEEvNT_6ParamsE:
[----:B------:R-:W-:Y:S01]  /*0000*/  LDC R1, c[0x0][0x37c] ;  /* 0x0000df00ff017b82 */ /* 0x000fe20000000800 */
[----:B------:R-:W-:Y:S05]  /*0010*/  EXIT ;  /* 0x000000000000794d */ /* 0x000fea0003800000 */
.L_x_0:
[----:B------:R-:W-:-:S00]  /*0020*/  BRA `(.L_x_0) ;  /* 0xfffffffc00fc7947 */ /* 0x000fc0000383ffff */
[----:B------:R-:W-:-:S00]  /*0030*/  NOP ;  /* 0x0000000000007918 */ /* 0x000fc00000000000 */
        /* <DEDUP_REMOVED lines=12> */
.L_x_112:


//--------------------- .text._ZN7cutlass13device_kernelIN5flash11enable_sm90INS1_16FlashAttnBwdSm90INS1_25CollectiveMainloopBwdSm90ILi2ELi1ELi1EN4cute5tupleIJNS5_1CILi1EEES8_S8_EEENS6_IJNS7_ILi64EEENS7_ILi96EEENS7_ILi192EEEEEENS_10bfloat16_tEfNS_4arch4Sm90ELb0ELb0ELb1ELb0ELb1ELb0ELb1ELb0ELi3ELi1ELi1ELi1ELb0EEENS1_21CollectiveEpilogueBwdISD_SE_SG_Li384ELb0ELb1ELi3EEENS1_19SingleTileSchedulerILb0ELb0ELb0ELi96EEEEEEEEEvNT_6ParamsE --------------------------
	.section	.text._ZN7cutlass13device_kernelIN5flash11enable_sm90INS1_16FlashAttnBwdSm90INS1_25CollectiveMainloopBwdSm90ILi2ELi1ELi1EN4cute5tupleIJNS5_1CILi1EEES8_S8_EEENS6_IJNS7_ILi64EEENS7_ILi96EEENS7_ILi192EEEEEENS_10bfloat16_tEfNS_4arch4Sm90ELb0ELb0ELb1ELb0ELb1ELb0ELb1ELb0ELi3ELi1ELi1ELi1ELb0EEENS1_21CollectiveEpilogueBwdISD_SE_SG_Li384ELb0ELb1ELi3EEENS1_19SingleTileSchedulerILb0ELb0ELb0ELi96EEEEEEEEEvNT_6ParamsE,"ax",@progbits
	.align	128
.text._ZN7cutlass13device_kernelIN5flash11enable_sm90INS1_16FlashAttnBwdSm90INS1_25CollectiveMainloopBwdSm90ILi2ELi1ELi1EN4cute5tupleIJNS5_1CILi1EEES8_S8_EEENS6_IJNS7_ILi64EEENS7_ILi96EEENS7_ILi192EEEEEENS_10bfloat16_tEfNS_4arch4Sm90ELb0ELb0ELb1ELb0ELb1ELb0ELb1ELb0ELi3ELi1ELi1ELi1ELb0EEENS1_21CollectiveEpilogueBwdISD_SE_SG_Li384ELb0ELb1ELi3EEENS1_19SingleTileSchedulerILb0ELb0ELb0ELi96EEEEEEEEEvNT_6ParamsE:
        .type           _ZN7cutlass13device_kernelIN5flash11enable_sm90INS1_16FlashAttnBwdSm90INS1_25CollectiveMainloopBwdSm90ILi2ELi1ELi1EN4cute5tupleIJNS5_1CILi1EEES8_S8_EEENS6_IJNS7_ILi64EEENS7_ILi96EEENS7_ILi192EEEEEENS_10bfloat16_tEfNS_4arch4Sm90ELb0ELb0ELb1ELb0ELb1ELb0ELb1ELb0ELi3ELi1ELi1ELi1ELb0EEENS1_21CollectiveEpilogueBwdISD_SE_SG_Li384ELb0ELb1ELi3EEENS1_19SingleTileSchedulerILb0ELb0ELb0ELi96EEEEEEEEEvNT_6ParamsE,@function
        .size           _ZN7cutlass13device_kernelIN5flash11enable_sm90INS1_16FlashAttnBwdSm90INS1_25CollectiveMainloopBwdSm90ILi2ELi1ELi1EN4cute5tupleIJNS5_1CILi1EEES8_S8_EEENS6_IJNS7_ILi64EEENS7_ILi96EEENS7_ILi192EEEEEENS_10bfloat16_tEfNS_4arch4Sm90ELb0ELb0ELb1ELb0ELb1ELb0ELb1ELb0ELi3ELi1ELi1ELi1ELb0EEENS1_21CollectiveEpilogueBwdISD_SE_SG_Li384ELb0ELb1ELi3EEENS1_19SingleTileSchedulerILb0ELb0ELb0ELi96EEEEEEEEEvNT_6ParamsE,(.L_x_113 - _ZN7cutlass13device_kernelIN5flash11enable_sm90INS1_16FlashAttnBwdSm90INS1_25CollectiveMainloopBwdSm90ILi2ELi1ELi1EN4cute5tupleIJNS5_1CILi1EEES8_S8_EEENS6_IJNS7_ILi64EEENS7_ILi96EEENS7_ILi192EEEEEENS_10bfloat16_tEfNS_4arch4Sm90ELb0ELb0ELb1ELb0ELb1ELb0ELb1ELb0ELi3ELi1ELi1ELi1ELb0EEENS1_21CollectiveEpilogueBwdISD_SE_SG_Li384ELb0ELb1ELi3EEENS1_19SingleTileSchedulerILb0ELb0ELb0ELi96EEEEEEEEEvNT_6ParamsE)
        .other          _ZN7cutlass13device_kernelIN5flash11enable_sm90INS1_16FlashAttnBwdSm90INS1_25CollectiveMainloopBwdSm90ILi2ELi1ELi1EN4cute5tupleIJNS5_1CILi1EEES8_S8_EEENS6_IJNS7_ILi64EEENS7_ILi96EEENS7_ILi192EEEEEENS_10bfloat16_tEfNS_4arch4Sm90ELb0ELb0ELb1ELb0ELb1ELb0ELb1ELb0ELi3ELi1ELi1ELi1ELb0EEENS1_21CollectiveEpilogueBwdISD_SE_SG_Li384ELb0ELb1ELi3EEENS1_19SingleTileSchedulerILb0ELb0ELb0ELi96EEEEEEEEEvNT_6ParamsE,@"STO_CUDA_ENTRY STV_DEFAULT"
_ZN7cutlass13device_kernelIN5flash11enable_sm90INS1_16FlashAttnBwdSm90INS1_25CollectiveMainloopBwdSm90ILi2ELi1ELi1EN4cute5tupleIJNS5_1CILi1EEES8_S8_EEENS6_IJNS7_ILi64EEENS7_ILi96EEENS7_ILi192EEEEEENS_10bfloat16_tEfNS_4arch4Sm90ELb0ELb0ELb1ELb0ELb1ELb0ELb1ELb0ELi3ELi1ELi1ELi1ELb0EEENS1_21CollectiveEpilogueBwdISD_SE_SG_Li384ELb0ELb1ELi3EEENS1_19SingleTileSchedulerILb0ELb0ELb0ELi96EEEEEEEEEvNT_6ParamsE:
[----:B------:R-:W-:Y:S01]  /*0000*/  LDC R1, c[0x0][0x37c] ;  /* 0x0000df00ff017b82 */ /* 0x000fe20000000800 */
[----:B------:R-:W-:Y:S05]  /*0010*/  EXIT ;  /* 0x000000000000794d */ /* 0x000fea0003800000 */
.L_x_1:
        /* <DEDUP_REMOVED lines=14> */
.L_x_113:


//--------------------- .text._ZN7cutlass13device_kernelIN5flash11enable_sm90INS1_16FlashAttnBwdSm90INS1_25CollectiveMainloopBwdSm90ILi2ELi1ELi1EN4cute5tupleIJNS5_1CILi1EEES8_S8_EEENS6_IJNS7_ILi64EEENS7_ILi96EEENS7_ILi192EEEEEENS_10bfloat16_tEfNS_4arch4Sm90ELb0ELb0ELb1ELb0ELb0ELb0ELb1ELb0ELi3ELi1ELi1ELi1ELb0EEENS1_24CollectiveEpilogueBwdGQAISD_fSG_Li384ELb0ELb0EEENS1_19SingleTileSchedulerILb0ELb0ELb0ELi96EEEEEEEEEvNT_6ParamsE --------------------------
	.section	.text._ZN7cutlass13device_kernelIN5flash11enable_sm90INS1_16FlashAttnBwdSm90INS1_25CollectiveMainloopBwdSm90ILi2ELi1ELi1EN4cute5tupleIJNS5_1CILi1EEES8_S8_EEENS6_IJNS7_ILi64EEENS7_ILi96EEENS7_ILi192EEEEEENS_10bfloat16_tEfNS_4arch4Sm90ELb0ELb0ELb1ELb0ELb0ELb0ELb1ELb0ELi3ELi1ELi1ELi1ELb0EEENS1_24CollectiveEpilogueBwdGQAISD_fSG_Li384ELb0ELb0EEENS1_19SingleTileSchedulerILb0ELb0ELb0ELi96EEEEEEEEEvNT_6ParamsE,"ax",@progbits
	.align	128
.text._ZN7cutlass13device_kernelIN5flash11enable_sm90INS1_16FlashAttnBwdSm90INS1_25CollectiveMainloopBwdSm90ILi2ELi1ELi1EN4cute5tupleIJNS5_1CILi1EEES8_S8_EEENS6_IJNS7_ILi64EEENS7_ILi96EEENS7_ILi192EEEEEENS_10bfloat16_tEfNS_4arch4Sm90ELb0ELb0ELb1ELb0ELb0ELb0ELb1ELb0ELi3ELi1ELi1ELi1ELb0EEENS1_24CollectiveEpilogueBwdGQAISD_fSG_Li384ELb0ELb0EEENS1_19SingleTileSchedulerILb0ELb0ELb0ELi96EEEEEEEEEvNT_6ParamsE:
        .type           _ZN7cutlass13device_kernelIN5flash11enable_sm90INS1_16FlashAttnBwdSm90INS1_25CollectiveMainloopBwdSm90ILi2ELi1ELi1EN4cute5tupleIJNS5_1CILi1EEES8_S8_EEENS6_IJNS7_ILi64EEENS7_ILi96EEENS7_ILi192EEEEEENS_10bfloat16_tEfNS_4arch4Sm90ELb0ELb0ELb1ELb0ELb0ELb0ELb1ELb0ELi3ELi1ELi1ELi1ELb0EEENS1_24CollectiveEpilogueBwdGQAISD_fSG_Li384ELb0ELb0EEENS1_19SingleTileSchedulerILb0ELb0ELb0ELi96EEEEEEEEEvNT_6ParamsE,@function
        .size           _ZN7cutlass13device_kernelIN5flash11enable_sm90INS1_16FlashAttnBwdSm90INS1_25CollectiveMainloopBwdSm90ILi2ELi1ELi1EN4cute5tupleIJNS5_1CILi1EEES8_S8_EEENS6_IJNS7_ILi64EEENS7_ILi96EEENS7_ILi192EEEEEENS_10bfloat16_tEfNS_4arch4Sm90ELb0ELb0ELb1ELb0ELb0ELb0ELb1ELb0ELi3ELi1ELi1ELi1ELb0EEENS1_24CollectiveEpilogueBwdGQAISD_fSG_Li384ELb0ELb0EEENS1_19SingleTileSchedulerILb0ELb0ELb0ELi96EEEEEEEEEvNT_6ParamsE,(.L_x_114 - _ZN7cutlass13device_kernelIN5flash11enable_sm90INS1_16FlashAttnBwdSm90INS1_25CollectiveMainloopBwdSm90ILi2ELi1ELi1EN4cute5tupleIJNS5_1CILi1EEES8_S8_EEENS6_IJNS7_ILi64EEENS7_ILi96EEENS7_ILi192EEEEEENS_10bfloat16_tEfNS_4arch4Sm90ELb0ELb0ELb1ELb0ELb0ELb0ELb1ELb0ELi3ELi1ELi1ELi1ELb0EEENS1_24CollectiveEpilogueBwdGQAISD_fSG_Li384ELb0ELb0EEENS1_19SingleTileSchedulerILb0ELb0ELb0ELi96EEEEEEEEEvNT_6ParamsE)
        .other          _ZN7cutlass13device_kernelIN5flash11enable_sm90INS1_16FlashAttnBwdSm90INS1_25CollectiveMainloopBwdSm90ILi2ELi1ELi1EN4cute5tupleIJNS5_1CILi1EEES8_S8_EEENS6_IJNS7_ILi64EEENS7_ILi96EEENS7_ILi192EEEEEENS_10bfloat16_tEfNS_4arch4Sm90ELb0ELb0ELb1ELb0ELb0ELb0ELb1ELb0ELi3ELi1ELi1ELi1ELb0EEENS1_24CollectiveEpilogueBwdGQAISD_fSG_Li384ELb0ELb0EEENS1_19SingleTileSchedulerILb0ELb0ELb0ELi96EEEEEEEEEvNT_6ParamsE,@"STO_CUDA_ENTRY STV_DEFAULT"
_ZN7cutlass13device_kernelIN5flash11enable_sm90INS1_16FlashAttnBwdSm90INS1_25CollectiveMainloopBwdSm90ILi2ELi1ELi1EN4cute5tupleIJNS5_1CILi1EEES8_S8_EEENS6_IJNS7_ILi64EEENS7_ILi96EEENS7_ILi192EEEEEENS_10bfloat16_tEfNS_4arch4Sm90ELb0ELb0ELb1ELb0ELb0ELb0ELb1ELb0ELi3ELi1ELi1ELi1ELb0EEENS1_24CollectiveEpilogueBwdGQAISD_fSG_Li384ELb0ELb0EEENS1_19SingleTileSchedulerILb0ELb0ELb0ELi96EEEEEEEEEvNT_6ParamsE:
[----:B------:R-:W-:Y:S01]  /*0000*/  LDC R1, c[0x0][0x37c] ;  /* 0x0000df00ff017b82 */ /* 0x000fe20000000800 */
[----:B------:R-:W-:Y:S05]  /*0010*/  EXIT ;  /* 0x000000000000794d */ /* 0x000fea0003800000 */
.L_x_2:
        /* <DEDUP_REMOVED lines=14> */
.L_x_114:


//--------------------- .text._ZN7cutlass13device_kernelIN5flash11enable_sm90INS1_16FlashAttnBwdSm90INS1_25CollectiveMainloopBwdSm90ILi2ELi1ELi1EN4cute5tupleIJNS5_1CILi1EEES8_S8_EEENS6_IJNS7_ILi64EEENS7_ILi96EEENS7_ILi192EEEEEENS_10bfloat16_tEfNS_4arch4Sm90ELb0ELb0ELb1ELb0ELb1ELb0ELb1ELb0ELi3ELi1ELi1ELi1ELb0EEENS1_24CollectiveEpilogueBwdGQAISD_fSG_Li384ELb0ELb1EEENS1_19SingleTileSchedulerILb0ELb0ELb0ELi96EEEEEEEEEvNT_6ParamsE --------------------------
	.section	.text._ZN7cutlass13device_kernelIN5flash11enable_sm90INS1_16FlashAttnBwdSm90INS1_25CollectiveMainloopBwdSm90ILi2ELi1ELi1EN4cute5tupleIJNS5_1CILi1EEES8_S8_EEENS6_IJNS7_ILi64EEENS7_ILi96EEENS7_ILi192EEEEEENS_10bfloat16_tEfNS_4arch4Sm90ELb0ELb0ELb1ELb0ELb1ELb0ELb1ELb0ELi3ELi1ELi1ELi1ELb0EEENS1_24CollectiveEpilogueBwdGQAISD_fSG_Li384ELb0ELb1EEENS1_19SingleTileSchedulerILb0ELb0ELb0ELi96EEEEEEEEEvNT_6ParamsE,"ax",@progbits
	.align	128
.text._ZN7cutlass13device_kernelIN5flash11enable_sm90INS1_16FlashAttnBwdSm90INS1_25CollectiveMainloopBwdSm90ILi2ELi1ELi1EN4cute5tupleIJNS5_1CILi1EEES8_S8_EEENS6_IJNS7_ILi64EEENS7_ILi96EEENS7_ILi192EEEEEENS_10bfloat16_tEfNS_4arch4Sm90ELb0ELb0ELb1ELb0ELb1ELb0ELb1ELb0ELi3ELi1ELi1ELi1ELb0EEENS1_24CollectiveEpilogueBwdGQAISD_fSG_Li384ELb0ELb1EEENS1_19SingleTileSchedulerILb0ELb0ELb0ELi96EEEEEEEEEvNT_6ParamsE:
        .type           _ZN7cutlass13device_kernelIN5flash11enable_sm90INS1_16FlashAttnBwdSm90INS1_25CollectiveMainloopBwdSm90ILi2ELi1ELi1EN4cute5tupleIJNS5_1CILi1EEES8_S8_EEENS6_IJNS7_ILi64EEENS7_ILi96EEENS7_ILi192EEEEEENS_10bfloat16_tEfNS_4arch4Sm90ELb0ELb0ELb1ELb0ELb1ELb0ELb1ELb0ELi3ELi1ELi1ELi1ELb0EEENS1_24CollectiveEpilogueBwdGQAISD_fSG_Li384ELb0ELb1EEENS1_19SingleTileSchedulerILb0ELb0ELb0ELi96EEEEEEEEEvNT_6ParamsE,@function
        .size           _ZN7cutlass13device_kernelIN5flash11enable_sm90INS1_16FlashAttnBwdSm90INS1_25CollectiveMainloopBwdSm90ILi2ELi1ELi1EN4cute5tupleIJNS5_1CILi1EEES8_S8_EEENS6_IJNS7_ILi64EEENS7_ILi96EEENS7_ILi192EEEEEENS_10bfloat16_tEfNS_4arch4Sm90ELb0ELb0ELb1ELb0ELb1ELb0ELb1ELb0ELi3ELi1ELi1ELi1ELb0EEENS1_24CollectiveEpilogueBwdGQAISD_fSG_Li384ELb0ELb1EEENS1_19SingleTileSchedulerILb0ELb0ELb0ELi96EEEEEEEEEvNT_6ParamsE,(.L_x_115 - _ZN7cutlass13device_kernelIN5flash11enable_sm90INS1_16FlashAttnBwdSm90INS1_25CollectiveMainloopBwdSm90ILi2ELi1ELi1EN4cute5tupleIJNS5_1CILi1EEES8_S8_EEENS6_IJNS7_ILi64EEENS7_ILi96EEENS7_ILi192EEEEEENS_10bfloat16_tEfNS_4arch4Sm90ELb0ELb0ELb1ELb0ELb1ELb0ELb1ELb0ELi3ELi1ELi1ELi1ELb0EEENS1_24CollectiveEpilogueBwdGQAISD_fSG_Li384ELb0ELb1EEENS1_19SingleTileSchedulerILb0ELb0ELb0ELi96EEEEEEEEEvNT_6ParamsE)
        .other          _ZN7cutlass13device_kernelIN5flash11enable_sm90INS1_16FlashAttnBwdSm90INS1_25CollectiveMainloopBwdSm90ILi2ELi1ELi1EN4cute5tupleIJNS5_1CILi1EEES8_S8_EEENS6_IJNS7_ILi64EEENS7_ILi96EEENS7_ILi192EEEEEENS_10bfloat16_tEfNS_4arch4Sm90ELb0ELb0ELb1ELb0ELb1ELb0ELb1ELb0ELi3ELi1ELi1ELi1ELb0EEENS1_24CollectiveEpilogueBwdGQAISD_fSG_Li384ELb0ELb1EEENS1_19SingleTileSchedulerILb0ELb0ELb0ELi96EEEEEEEEEvNT_6ParamsE,@"STO_CUDA_ENTRY STV_DEFAULT"
_ZN7cutlass13device_kernelIN5flash11enable_sm90INS1_16FlashAttnBwdSm90INS1_25CollectiveMainloopBwdSm90ILi2ELi1ELi1EN4cute5tupleIJNS5_1CILi1EEES8_S8_EEENS6_IJNS7_ILi64EEENS7_ILi96EEENS7_ILi192EEEEEENS_10bfloat16_tEfNS_4arch4Sm90ELb0ELb0ELb1ELb0ELb1ELb0ELb1ELb0ELi3ELi1ELi1ELi1ELb0EEENS1_24CollectiveEpilogueBwdGQAISD_fSG_Li384ELb0ELb1EEENS1_19SingleTileSchedulerILb0ELb0ELb0ELi96EEEEEEEEEvNT_6ParamsE:
[----:B------:R-:W-:Y:S01]  /*0000*/  LDC R1, c[0x0][0x37c] ;  /* 0x0000df00ff017b82 */ /* 0x000fe20000000800 */
[----:B------:R-:W-:Y:S05]  /*0010*/  EXIT ;  /* 0x000000000000794d */ /* 0x000fea0003800000 */
.L_x_3:
        /* <DEDUP_REMOVED lines=14> */
.L_x_115:


//--------------------- .text._ZN7cutlass13device_kernelIN5flash11enable_sm90INS1_16FlashAttnBwdSm90INS1_25CollectiveMainloopBwdSm90ILi2ELi1ELi1EN4cute5tupleIJNS5_1CILi1EEES8_S8_EEENS6_IJNS7_ILi64EEENS7_ILi96EEENS7_ILi192EEEEEENS_10bfloat16_tEfNS_4arch4Sm90ELb0ELb0ELb1ELb1ELb0ELb0ELb1ELb0ELi3ELi1ELi1ELi1ELb0EEENS1_21CollectiveEpilogueBwdISD_SE_SG_Li384ELb1ELb1ELi3EEENS1_19SingleTileSchedulerILb1ELb0ELb0ELi96EEEEEEEEEvNT_6ParamsE --------------------------
	.section	.text._ZN7cutlass13device_kernelIN5flash11enable_sm90INS1_16FlashAttnBwdSm90INS1_25CollectiveMainloopBwdSm90ILi2ELi1ELi1EN4cute5tupleIJNS5_1CILi1EEES8_S8_EEENS6_IJNS7_ILi64EEENS7_ILi96EEENS7_ILi192EEEEEENS_10bfloat16_tEfNS_4arch4Sm90ELb0ELb0ELb1ELb1ELb0ELb0ELb1ELb0ELi3ELi1ELi1ELi1ELb0EEENS1_21CollectiveEpilogueBwdISD_SE_SG_Li384ELb1ELb1ELi3EEENS1_19SingleTileSchedulerILb1ELb0ELb0ELi96EEEEEEEEEvNT_6ParamsE,"ax",@progbits
	.align	128
.text._ZN7cutlass13device_kernelIN5flash11enable_sm90INS1_16FlashAttnBwdSm90INS1_25CollectiveMainloopBwdSm90ILi2ELi1ELi1EN4cute5tupleIJNS5_1CILi1EEES8_S8_EEENS6_IJNS7_ILi64EEENS7_ILi96EEENS7_ILi192EEEEEENS_10bfloat16_tEfNS_4arch4Sm90ELb0ELb0ELb1ELb1ELb0ELb0ELb1ELb0ELi3ELi1ELi1ELi1ELb0EEENS1_21CollectiveEpilogueBwdISD_SE_SG_Li384ELb1ELb1ELi3EEENS1_19SingleTileSchedulerILb1ELb0ELb0ELi96EEEEEEEEEvNT_6ParamsE:
        .type           _ZN7cutlass13device_kernelIN5flash11enable_sm90INS1_16FlashAttnBwdSm90INS1_25CollectiveMainloopBwdSm90ILi2ELi1ELi1EN4cute5tupleIJNS5_1CILi1EEES8_S8_EEENS6_IJNS7_ILi64EEENS7_ILi96EEENS7_ILi192EEEEEENS_10bfloat16_tEfNS_4arch4Sm90ELb0ELb0ELb1ELb1ELb0ELb0ELb1ELb0ELi3ELi1ELi1ELi1ELb0EEENS1_21CollectiveEpilogueBwdISD_SE_SG_Li384ELb1ELb1ELi3EEENS1_19SingleTileSchedulerILb1ELb0ELb0ELi96EEEEEEEEEvNT_6ParamsE,@function
        .size           _ZN7cutlass13device_kernelIN5flash11enable_sm90INS1_16FlashAttnBwdSm90INS1_25CollectiveMainloopBwdSm90ILi2ELi1ELi1EN4cute5tupleIJNS5_1CILi1EEES8_S8_EEENS6_IJNS7_ILi64EEENS7_ILi96EEENS7_ILi192EEEEEENS_10bfloat16_tEfNS_4arch4Sm90ELb0ELb0ELb1ELb1ELb0ELb0ELb1ELb0ELi3ELi1ELi1ELi1ELb0EEENS1_21CollectiveEpilogueBwdISD_SE_SG_Li384ELb1ELb1ELi3EEENS1_19SingleTileSchedulerILb1ELb0ELb0ELi96EEEEEEEEEvNT_6ParamsE,(.L_x_116 - _ZN7cutlass13device_kernelIN5flash11enable_sm90INS1_16FlashAttnBwdSm90INS1_25CollectiveMainloopBwdSm90ILi2ELi1ELi1EN4cute5tupleIJNS5_1CILi1EEES8_S8_EEENS6_IJNS7_ILi64EEENS7_ILi96EEENS7_ILi192EEEEEENS_10bfloat16_tEfNS_4arch4Sm90ELb0ELb0ELb1ELb1ELb0ELb0ELb1ELb0ELi3ELi1ELi1ELi1ELb0EEENS1_21CollectiveEpilogueBwdISD_SE_SG_Li384ELb1ELb1ELi3EEENS1_19SingleTileSchedulerILb1ELb0ELb0ELi96EEEEEEEEEvNT_6ParamsE)
        .other          _ZN7cutlass13device_kernelIN5flash11enable_sm90INS1_16FlashAttnBwdSm90INS1_25CollectiveMainloopBwdSm90ILi2ELi1ELi1EN4cute5tupleIJNS5_1CILi1EEES8_S8_EEENS6_IJNS7_ILi64EEENS7_ILi96EEENS7_ILi192EEEEEENS_10bfloat16_tEfNS_4arch4Sm90ELb0ELb0ELb1ELb1ELb0ELb0ELb1ELb0ELi3ELi1ELi1ELi1ELb0EEENS1_21CollectiveEpilogueBwdISD_SE_SG_Li384ELb1ELb1ELi3EEENS1_19SingleTileSchedulerILb1ELb0ELb0ELi96EEEEEEEEEvNT_6ParamsE,@"STO_CUDA_ENTRY STV_DEFAULT"
_ZN7cutlass13device_kernelIN5flash11enable_sm90INS1_16FlashAttnBwdSm90INS1_25CollectiveMainloopBwdSm90ILi2ELi1ELi1EN4cute5tupleIJNS5_1CILi1EEES8_S8_EEENS6_IJNS7_ILi64EEENS7_ILi96EEENS7_ILi192EEEEEENS_10bfloat16_tEfNS_4arch4Sm90ELb0ELb0ELb1ELb1ELb0ELb0ELb1ELb0ELi3ELi1ELi1ELi1ELb0EEENS1_21CollectiveEpilogueBwdISD_SE_SG_Li384ELb1ELb1ELi3EEENS1_19SingleTileSchedulerILb1ELb0ELb0ELi96EEEEEEEEEvNT_6ParamsE:
[----:B------:R-:W-:Y:S01]  /*0000*/  LDC R1, c[0x0][0x37c] ;  /* 0x0000df00ff017b82 */ /* 0x000fe20000000800 */
[----:B------:R-:W-:Y:S05]  /*0010*/  EXIT ;  /* 0x000000000000794d */ /* 0x000fea0003800000 */
.L_x_4:
        /* <DEDUP_REMOVED lines=14> */
.L_x_116:


//--------------------- .text._ZN7cutlass13device_kernelIN5flash11enable_sm90INS1_16FlashAttnBwdSm90INS1_25CollectiveMainloopBwdSm90ILi2ELi1ELi1EN4cute5tupleIJNS5_1CILi1EEES8_S8_EEENS6_IJNS7_ILi64EEENS7_ILi96EEENS7_ILi192EEEEEENS_10bfloat16_tEfNS_4arch4Sm90ELb0ELb0ELb1ELb1ELb1ELb0ELb1ELb0ELi3ELi1ELi1ELi1ELb0EEENS1_21CollectiveEpilogueBwdISD_SE_SG_Li384ELb1ELb1ELi3EEENS1_19SingleTileSchedulerILb1ELb0ELb0ELi96EEEEEEEEEvNT_6ParamsE --------------------------
	.section	.text._ZN7cutlass13device_kernelIN5flash11enable_sm90INS1_16FlashAttnBwdSm90INS1_25CollectiveMainloopBwdSm90ILi2ELi1ELi1EN4cute5tupleIJNS5_1CILi1EEES8_S8_EEENS6_IJNS7_ILi64EEENS7_ILi96EEENS7_ILi192EEEEEENS_10bfloat16_tEfNS_4arch4Sm90ELb0ELb0ELb1ELb1ELb1ELb0ELb1ELb0ELi3ELi1ELi1ELi1ELb0EEENS1_21CollectiveEpilogueBwdISD_SE_SG_Li384ELb1ELb1ELi3EEENS1_19SingleTileSchedulerILb1ELb0ELb0ELi96EEEEEEEEEvNT_6ParamsE,"ax",@progbits
	.align	128
.text._ZN7cutlass13device_kernelIN5flash11enable_sm90INS1_16FlashAttnBwdSm90INS1_25CollectiveMainloopBwdSm90ILi2ELi1ELi1EN4cute5tupleIJNS5_1CILi1EEES8_S8_EEENS6_IJNS7_ILi64EEENS7_ILi96EEENS7_ILi192EEEEEENS_10bfloat16_tEfNS_4arch4Sm90ELb0ELb0ELb1ELb1ELb1ELb0ELb1ELb0ELi3ELi1ELi1ELi1ELb0EEENS1_21CollectiveEpilogueBwdISD_SE_SG_Li384ELb1ELb1ELi3EEENS1_19SingleTileSchedulerILb1ELb0ELb0ELi96EEEEEEEEEvNT_6ParamsE:
        .type           _ZN7cutlass13device_kernelIN5flash11enable_sm90INS1_16FlashAttnBwdSm90INS1_25CollectiveMainloopBwdSm90ILi2ELi1ELi1EN4cute5tupleIJNS5_1CILi1EEES8_S8_EEENS6_IJNS7_ILi64EEENS7_ILi96EEENS7_ILi192EEEEEENS_10bfloat16_tEfNS_4arch4Sm90ELb0ELb0ELb1ELb1ELb1ELb0ELb1ELb0ELi3ELi1ELi1ELi1ELb0EEENS1_21CollectiveEpilogueBwdISD_SE_SG_Li384ELb1ELb1ELi3EEENS1_19SingleTileSchedulerILb1ELb0ELb0ELi96EEEEEEEEEvNT_6ParamsE,@function
        .size           _ZN7cutlass13device_kernelIN5flash11enable_sm90INS1_16FlashAttnBwdSm90INS1_25CollectiveMainloopBwdSm90ILi2ELi1ELi1EN4cute5tupleIJNS5_1CILi1EEES8_S8_EEENS6_IJNS7_ILi64EEENS7_ILi96EEENS7_ILi192EEEEEENS_10bfloat16_tEfNS_4arch4Sm90ELb0ELb0ELb1ELb1ELb1ELb0ELb1ELb0ELi3ELi1ELi1ELi1ELb0EEENS1_21CollectiveEpilogueBwdISD_SE_SG_Li384ELb1ELb1ELi3EEENS1_19SingleTileSchedulerILb1ELb0ELb0ELi96EEEEEEEEEvNT_6ParamsE,(.L_x_117 - _ZN7cutlass13device_kernelIN5flash11enable_sm90INS1_16FlashAttnBwdSm90INS1_25CollectiveMainloopBwdSm90ILi2ELi1ELi1EN4cute5tupleIJNS5_1CILi1EEES8_S8_EEENS6_IJNS7_ILi64EEENS7_ILi96EEENS7_ILi192EEEEEENS_10bfloat16_tEfNS_4arch4Sm90ELb0ELb0ELb1ELb1ELb1ELb0ELb1ELb0ELi3ELi1ELi1ELi1ELb0EEENS1_21CollectiveEpilogueBwdISD_SE_SG_Li384ELb1ELb1ELi3EEENS1_19SingleTileSchedulerILb1ELb0ELb0ELi96EEEEEEEEEvNT_6ParamsE)
        .other          _ZN7cutlass13device_kernelIN5flash11enable_sm90INS1_16FlashAttnBwdSm90INS1_25CollectiveMainloopBwdSm90ILi2ELi1ELi1EN4cute5tupleIJNS5_1CILi1EEES8_S8_EEENS6_IJNS7_ILi64EEENS7_ILi96EEENS7_ILi192EEEEEENS_10bfloat16_tEfNS_4arch4Sm90ELb0ELb0ELb1ELb1ELb1ELb0ELb1ELb0ELi3ELi1ELi1ELi1ELb0EEENS1_21CollectiveEpilogueBwdISD_SE_SG_Li384ELb1ELb1ELi3EEENS1_19SingleTileSchedulerILb1ELb0ELb0ELi96EEEEEEEEEvNT_6ParamsE,@"STO_CUDA_ENTRY STV_DEFAULT"
_ZN7cutlass13device_kernelIN5flash11enable_sm90INS1_16FlashAttnBwdSm90INS1_25CollectiveMainloopBwdSm90ILi2ELi1ELi1EN4cute5tupleIJNS5_1CILi1EEES8_S8_EEENS6_IJNS7_ILi64EEENS7_ILi96EEENS7_ILi192EEEEEENS_10bfloat16_tEfNS_4arch4Sm90ELb0ELb0ELb1ELb1ELb1ELb0ELb1ELb0ELi3ELi1ELi1ELi1ELb0EEENS1_21CollectiveEpilogueBwdISD_SE_SG_Li384ELb1ELb1ELi3EEENS1_19SingleTileSchedulerILb1ELb0ELb0ELi96EEEEEEEEEvNT_6ParamsE:
[----:B------:R-:W-:Y:S01]  /*0000*/  LDC R1, c[0x0][0x37c] ;  /* 0x0000df00ff017b82 */ /* 0x000fe20000000800 */
[----:B------:R-:W-:Y:S05]  /*0010*/  EXIT ;  /* 0x000000000000794d */ /* 0x000fea0003800000 */
.L_x_5:
        /* <DEDUP_REMOVED lines=14> */
.L_x_117:


//--------------------- .text._ZN7cutlass13device_kernelIN5flash11enable_sm90INS1_16FlashAttnBwdSm90INS1_25CollectiveMainloopBwdSm90ILi2ELi1ELi1EN4cute5tupleIJNS5_1CILi1EEES8_S8_EEENS6_IJNS7_ILi64EEENS7_ILi96EEENS7_ILi192EEEEEENS_10bfloat16_tEfNS_4arch4Sm90ELb0ELb0ELb1ELb1ELb0ELb0ELb1ELb0ELi3ELi1ELi1ELi1ELb0EEENS1_24CollectiveEpilogueBwdGQAISD_fSG_Li384ELb1ELb0EEENS1_19SingleTileSchedulerILb1ELb0ELb0ELi96EEEEEEEEEvNT_6ParamsE --------------------------
	.section	.text._ZN7cutlass13device_kernelIN5flash11enable_sm90INS1_16FlashAttnBwdSm90INS1_25CollectiveMainloopBwdSm90ILi2ELi1ELi1EN4cute5tupleIJNS5_1CILi1EEES8_S8_EEENS6_IJNS7_ILi64EEENS7_ILi96EEENS7_ILi192EEEEEENS_10bfloat16_tEfNS_4arch4Sm90ELb0ELb0ELb1ELb1ELb0ELb0ELb1ELb0ELi3ELi1ELi1ELi1ELb0EEENS1_24CollectiveEpilogueBwdGQAISD_fSG_Li384ELb1ELb0EEENS1_19SingleTileSchedulerILb1ELb0ELb0ELi96EEEEEEEEEvNT_6ParamsE,"ax",@progbits
	.align	128
.text._ZN7cutlass13device_kernelIN5flash11enable_sm90INS1_16FlashAttnBwdSm90INS1_25CollectiveMainloopBwdSm90ILi2ELi1ELi1EN4cute5tupleIJNS5_1CILi1EEES8_S8_EEENS6_IJNS7_ILi64EEENS7_ILi96EEENS7_ILi192EEEEEENS_10bfloat16_tEfNS_4arch4Sm90ELb0ELb0ELb1ELb1ELb0ELb0ELb1ELb0ELi3ELi1ELi1ELi1ELb0EEENS1_24CollectiveEpilogueBwdGQAISD_fSG_Li384ELb1ELb0EEENS1_19SingleTileSchedulerILb1ELb0ELb0ELi96EEEEEEEEEvNT_6ParamsE:
        .type           _ZN7cutlass13device_kernelIN5flash11enable_sm90INS1_16FlashAttnBwdSm90INS1_25CollectiveMainloopBwdSm90ILi2ELi1ELi1EN4cute5tupleIJNS5_1CILi1EEES8_S8_EEENS6_IJNS7_ILi64EEENS7_ILi96EEENS7_ILi192EEEEEENS_10bfloat16_tEfNS_4arch4Sm90ELb0ELb0ELb1ELb1ELb0ELb0ELb1ELb0ELi3ELi1ELi1ELi1ELb0EEENS1_24CollectiveEpilogueBwdGQAISD_fSG_Li384ELb1ELb0EEENS1_19SingleTileSchedulerILb1ELb0ELb0ELi96EEEEEEEEEvNT_6ParamsE,@function
        .size           _ZN7cutlass13device_kernelIN5flash11enable_sm90INS1_16FlashAttnBwdSm90INS1_25CollectiveMainloopBwdSm90ILi2ELi1ELi1EN4cute5tupleIJNS5_1CILi1EEES8_S8_EEENS6_IJNS7_ILi64EEENS7_ILi96EEENS7_ILi192EEEEEENS_10bfloat16_tEfNS_4arch4Sm90ELb0ELb0ELb1ELb1ELb0ELb0ELb1ELb0ELi3ELi1ELi1ELi1ELb0EEENS1_24CollectiveEpilogueBwdGQAISD_fSG_Li384ELb1ELb0EEENS1_19SingleTileSchedulerILb1ELb0ELb0ELi96EEEEEEEEEvNT_6ParamsE,(.L_x_118 - _ZN7cutlass13device_kernelIN5flash11enable_sm90INS1_16FlashAttnBwdSm90INS1_25CollectiveMainloopBwdSm90ILi2ELi1ELi1EN4cute5tupleIJNS5_1CILi1EEES8_S8_EEENS6_IJNS7_ILi64EEENS7_ILi96EEENS7_ILi192EEEEEENS_10bfloat16_tEfNS_4arch4Sm90ELb0ELb0ELb1ELb1ELb0ELb0ELb1ELb0ELi3ELi1ELi1ELi1ELb0EEENS1_24CollectiveEpilogueBwdGQAISD_fSG_Li384ELb1ELb0EEENS1_19SingleTileSchedulerILb1ELb0ELb0ELi96EEEEEEEEEvNT_6ParamsE)
        .other          _ZN7cutlass13device_kernelIN5flash11enable_sm90INS1_16FlashAttnBwdSm90INS1_25CollectiveMainloopBwdSm90ILi2ELi1ELi1EN4cute5tupleIJNS5_1CILi1EEES8_S8_EEENS6_IJNS7_ILi64EEENS7_ILi96EEENS7_ILi192EEEEEENS_10bfloat16_tEfNS_4arch4Sm90ELb0ELb0ELb1ELb1ELb0ELb0ELb1ELb0ELi3ELi1ELi1ELi1ELb0EEENS1_24CollectiveEpilogueBwdGQAISD_fSG_Li384ELb1ELb0EEENS1_19SingleTileSchedulerILb1ELb0ELb0ELi96EEEEEEEEEvNT_6ParamsE,@"STO_CUDA_ENTRY STV_DEFAULT"
_ZN7cutlass13device_kernelIN5flash11enable_sm90INS1_16FlashAttnBwdSm90INS1_25CollectiveMainloopBwdSm90ILi2ELi1ELi1EN4cute5tupleIJNS5_1CILi1EEES8_S8_EEENS6_IJNS7_ILi64EEENS7_ILi96EEENS7_ILi192EEEEEENS_10bfloat16_tEfNS_4arch4Sm90ELb0ELb0ELb1ELb1ELb0ELb0ELb1ELb0ELi3ELi1ELi1ELi1ELb0EEENS1_24CollectiveEpilogueBwdGQAISD_fSG_Li384ELb1ELb0EEENS1_19SingleTileSchedulerILb1ELb0ELb0ELi96EEEEEEEEEvNT_6ParamsE:
[----:B------:R-:W-:Y:S01]  /*0000*/  LDC R1, c[0x0][0x37c] ;  /* 0x0000df00ff017b82 */ /* 0x000fe20000000800 */
[----:B------:R-:W-:Y:S05]  /*0010*/  EXIT ;  /* 0x000000000000794d */ /* 0x000fea0003800000 */
.L_x_6:
        /* <DEDUP_REMOVED lines=14> */
.L_x_118:


//--------------------- .text._ZN7cutlass13device_kernelIN5flash11enable_sm90INS1_16FlashAttnBwdSm90INS1_25CollectiveMainloopBwdSm90ILi2ELi1ELi1EN4cute5tupleIJNS5_1CILi1EEES8_S8_EEENS6_IJNS7_ILi64EEENS7_ILi96EEENS7_ILi192EEEEEENS_10bfloat16_tEfNS_4arch4Sm90ELb0ELb0ELb1ELb1ELb1ELb0ELb1ELb0ELi3ELi1ELi1ELi1ELb0EEENS1_24CollectiveEpilogueBwdGQAISD_fSG_Li384ELb1ELb1EEENS1_19SingleTileSchedulerILb1ELb0ELb0ELi96EEEEEEEEEvNT_6ParamsE --------------------------
	.section	.text._ZN7cutlass13device_kernelIN5flash11enable_sm90INS1_16FlashAttnBwdSm90INS1_25CollectiveMainloopBwdSm90ILi2ELi1ELi1EN4cute5tupleIJNS5_1CILi1EEES8_S8_EEENS6_IJNS7_ILi64EEENS7_ILi96EEENS7_ILi192EEEEEENS_10bfloat16_tEfNS_4arch4Sm90ELb0ELb0ELb1ELb1ELb1ELb0ELb1ELb0ELi3ELi1ELi1ELi1ELb0EEENS1_24CollectiveEpilogueBwdGQAISD_fSG_Li384ELb1ELb1EEENS1_19SingleTileSchedulerILb1ELb0ELb0ELi96EEEEEEEEEvNT_6ParamsE,"ax",@progbits
	.align	128
.text._ZN7cutlass13device_kernelIN5flash11enable_sm90INS1_16FlashAttnBwdSm90INS1_25CollectiveMainloopBwdSm90ILi2ELi1ELi1EN4cute5tupleIJNS5_1CILi1EEES8_S8_EEENS6_IJNS7_ILi64EEENS7_ILi96EEENS7_ILi192EEEEEENS_10bfloat16_tEfNS_4arch4Sm90ELb0ELb0ELb1ELb1ELb1ELb0ELb1ELb0ELi3ELi1ELi1ELi1ELb0EEENS1_24CollectiveEpilogueBwdGQAISD_fSG_Li384ELb1ELb1EEENS1_19SingleTileSchedulerILb1ELb0ELb0ELi96EEEEEEEEEvNT_6ParamsE:
        .type           _ZN7cutlass13device_kernelIN5flash11enable_sm90INS1_16FlashAttnBwdSm90INS1_25CollectiveMainloopBwdSm90ILi2ELi1ELi1EN4cute5tupleIJNS5_1CILi1EEES8_S8_EEENS6_IJNS7_ILi64EEENS7_ILi96EEENS7_ILi192EEEEEENS_10bfloat16_tEfNS_4arch4Sm90ELb0ELb0ELb1ELb1ELb1ELb0ELb1ELb0ELi3ELi1ELi1ELi1ELb0EEENS1_24CollectiveEpilogueBwdGQAISD_fSG_Li384ELb1ELb1EEENS1_19SingleTileSchedulerILb1ELb0ELb0ELi96EEEEEEEEEvNT_6ParamsE,@function
        .size           _ZN7cutlass13device_kernelIN5flash11enable_sm90INS1_16FlashAttnBwdSm90INS1_25CollectiveMainloopBwdSm90ILi2ELi1ELi1EN4cute5tupleIJNS5_1CILi1EEES8_S8_EEENS6_IJNS7_ILi64EEENS7_ILi96EEENS7_ILi192EEEEEENS_10bfloat16_tEfNS_4arch4Sm90ELb0ELb0ELb1ELb1ELb1ELb0ELb1ELb0ELi3ELi1ELi1ELi1ELb0EEENS1_24CollectiveEpilogueBwdGQAISD_fSG_Li384ELb1ELb1EEENS1_19SingleTileSchedulerILb1ELb0ELb0ELi96EEEEEEEEEvNT_6ParamsE,(.L_x_119 - _ZN7cutlass13device_kernelIN5flash11enable_sm90INS1_16FlashAttnBwdSm90INS1_25CollectiveMainloopBwdSm90ILi2ELi1ELi1EN4cute5tupleIJNS5_1CILi1EEES8_S8_EEENS6_IJNS7_ILi64EEENS7_ILi96EEENS7_ILi192EEEEEENS_10bfloat16_tEfNS_4arch4Sm90ELb0ELb0ELb1ELb1ELb1ELb0ELb1ELb0ELi3ELi1ELi1ELi1ELb0EEENS1_24CollectiveEpilogueBwdGQAISD_fSG_Li384ELb1ELb1EEENS1_19SingleTileSchedulerILb1ELb0ELb0ELi96EEEEEEEEEvNT_6ParamsE)
        .other          _ZN7cutlass13device_kernelIN5flash11enable_sm90INS1_16FlashAttnBwdSm90INS1_25CollectiveMainloopBwdSm90ILi2ELi1ELi1EN4cute5tupleIJNS5_1CILi1EEES8_S8_EEENS6_IJNS7_ILi64EEENS7_ILi96EEENS7_ILi192EEEEEENS_10bfloat16_tEfNS_4arch4Sm90ELb0ELb0ELb1ELb1ELb1ELb0ELb1ELb0ELi3ELi1ELi1ELi1ELb0EEENS1_24CollectiveEpilogueBwdGQAISD_fSG_Li384ELb1ELb1EEENS1_19SingleTileSchedulerILb1ELb0ELb0ELi96EEEEEEEEEvNT_6ParamsE,@"STO_CUDA_ENTRY STV_DEFAULT"
_ZN7cutlass13device_kernelIN5flash11enable_sm90INS1_16FlashAttnBwdSm90INS1_25CollectiveMainloopBwdSm90ILi2ELi1ELi1EN4cute5tupleIJNS5_1CILi1EEES8_S8_EEENS6_IJNS7_ILi64EEENS7_ILi96EEENS7_ILi192EEEEEENS_10bfloat16_tEfNS_4arch4Sm90ELb0ELb0ELb1ELb1ELb1ELb0ELb1ELb0ELi3ELi1ELi1ELi1ELb0EEENS1_24CollectiveEpilogueBwdGQAISD_fSG_Li384ELb1ELb1EEENS1_19SingleTileSchedulerILb1ELb0ELb0ELi96EEEEEEEEEvNT_6ParamsE:
[----:B------:R-:W-:Y:S01]  /*0000*/  LDC R1, c[0x0][0x37c] ;  /* 0x0000df00ff017b82 */ /* 0x000fe20000000800 */
[----:B------:R-:W-:Y:S05]  /*0010*/  EXIT ;  /* 0x000000000000794d */ /* 0x000fea0003800000 */
.L_x_7:
        /* <DEDUP_REMOVED lines=14> */
.L_x_119:


//--------------------- .text._ZN7cutlass13device_kernelIN5flash11enable_sm90INS1_16FlashAttnBwdSm90INS1_25CollectiveMainloopBwdSm90ILi2ELi1ELi1EN4cute5tupleIJNS5_1CILi1EEES8_S8_EEENS6_IJNS7_ILi64EEENS7_ILi96EEENS7_ILi192EEEEEENS_10bfloat16_tEfNS_4arch4Sm90ELb0ELb1ELb1ELb0ELb0ELb0ELb1ELb0ELi3ELi1ELi1ELi1ELb0EEENS1_21CollectiveEpilogueBwdISD_SE_SG_Li384ELb0ELb1ELi3EEENS1_19SingleTileSchedulerILb0ELb0ELb0ELi96EEEEEEEEEvNT_6ParamsE --------------------------
	.section	.text._ZN7cutlass13device_kernelIN5flash11enable_sm90INS1_16FlashAttnBwdSm90INS1_25CollectiveMainloopBwdSm90ILi2ELi1ELi1EN4cute5tupleIJNS5_1CILi1EEES8_S8_EEENS6_IJNS7_ILi64EEENS7_ILi96EEENS7_ILi192EEEEEENS_10bfloat16_tEfNS_4arch4Sm90ELb0ELb1ELb1ELb0ELb0ELb0ELb1ELb0ELi3ELi1ELi1ELi1ELb0EEENS1_21CollectiveEpilogueBwdISD_SE_SG_Li384ELb0ELb1ELi3EEENS1_19SingleTileSchedulerILb0ELb0ELb0ELi96EEEEEEEEEvNT_6ParamsE,"ax",@progbits
	.align	128
.text._ZN7cutlass13device_kernelIN5flash11enable_sm90INS1_16FlashAttnBwdSm90INS1_25CollectiveMainloopBwdSm90ILi2ELi1ELi1EN4cute5tupleIJNS5_1CILi1EEES8_S8_EEENS6_IJNS7_ILi64EEENS7_ILi96EEENS7_ILi192EEEEEENS_10bfloat16_tEfNS_4arch4Sm90ELb0ELb1ELb1ELb0ELb0ELb0ELb1ELb0ELi3ELi1ELi1ELi1ELb0EEENS1_21CollectiveEpilogueBwdISD_SE_SG_Li384ELb0ELb1ELi3EEENS1_19SingleTileSchedulerILb0ELb0ELb0ELi96EEEEEEEEEvNT_6ParamsE:
        .type           _ZN7cutlass13device_kernelIN5flash11enable_sm90INS1_16FlashAttnBwdSm90INS1_25CollectiveMainloopBwdSm90ILi2ELi1ELi1EN4cute5tupleIJNS5_1CILi1EEES8_S8_EEENS6_IJNS7_ILi64EEENS7_ILi96EEENS7_ILi192EEEEEENS_10bfloat16_tEfNS_4arch4Sm90ELb0ELb1ELb1ELb0ELb0ELb0ELb1ELb0ELi3ELi1ELi1ELi1ELb0EEENS1_21CollectiveEpilogueBwdISD_SE_SG_Li384ELb0ELb1ELi3EEENS1_19SingleTileSchedulerILb0ELb0ELb0ELi96EEEEEEEEEvNT_6ParamsE,@function
        .size           _ZN7cutlass13device_kernelIN5flash11enable_sm90INS1_16FlashAttnBwdSm90INS1_25CollectiveMainloopBwdSm90ILi2ELi1ELi1EN4cute5tupleIJNS5_1CILi1EEES8_S8_EEENS6_IJNS7_ILi64EEENS7_ILi96EEENS7_ILi192EEEEEENS_10bfloat16_tEfNS_4arch4Sm90ELb0ELb1ELb1ELb0ELb0ELb0ELb1ELb0ELi3ELi1ELi1ELi1ELb0EEENS1_21CollectiveEpilogueBwdISD_SE_SG_Li384ELb0ELb1ELi3EEENS1_19SingleTileSchedulerILb0ELb0ELb0ELi96EEEEEEEEEvNT_6ParamsE,(.L_x_120 - _ZN7cutlass13device_kernelIN5flash11enable_sm90INS1_16FlashAttnBwdSm90INS1_25CollectiveMainloopBwdSm90ILi2ELi1ELi1EN4cute5tupleIJNS5_1CILi1EEES8_S8_EEENS6_IJNS7_ILi64EEENS7_ILi96EEENS7_ILi192EEEEEENS_10bfloat16_tEfNS_4arch4Sm90ELb0ELb1ELb1ELb0ELb0ELb0ELb1ELb0ELi3ELi1ELi1ELi1ELb0EEENS1_21CollectiveEpilogueBwdISD_SE_SG_Li384ELb0ELb1ELi3EEENS1_19SingleTileSchedulerILb0ELb0ELb0ELi96EEEEEEEEEvNT_6ParamsE)
        .other          _ZN7cutlass13device_kernelIN5flash11enable_sm90INS1_16FlashAttnBwdSm90INS1_25CollectiveMainloopBwdSm90ILi2ELi1ELi1EN4cute5tupleIJNS5_1CILi1EEES8_S8_EEENS6_IJNS7_ILi64EEENS7_ILi96EEENS7_ILi192EEEEEENS_10bfloat16_tEfNS_4arch4Sm90ELb0ELb1ELb1ELb0ELb0ELb0ELb1ELb0ELi3ELi1ELi1ELi1ELb0EEENS1_21CollectiveEpilogueBwdISD_SE_SG_Li384ELb0ELb1ELi3EEENS1_19SingleTileSchedulerILb0ELb0ELb0ELi96EEEEEEEEEvNT_6ParamsE,@"STO_CUDA_ENTRY STV_DEFAULT"
_ZN7cutlass13device_kernelIN5flash11enable_sm90INS1_16FlashAttnBwdSm90INS1_25CollectiveMainloopBwdSm90ILi2ELi1ELi1EN4cute5tupleIJNS5_1CILi1EEES8_S8_EEENS6_IJNS7_ILi64EEENS7_ILi96EEENS7_ILi192EEEEEENS_10bfloat16_tEfNS_4arch4Sm90ELb0ELb1ELb1ELb0ELb0ELb0ELb1ELb0ELi3ELi1ELi1ELi1ELb0EEENS1_21CollectiveEpilogueBwdISD_SE_SG_Li384ELb0ELb1ELi3EEENS1_19SingleTileSchedulerILb0ELb0ELb0ELi96EEEEEEEEEvNT_6ParamsE:
[----:B------:R-:W-:Y:S01]  /*0000*/  LDC R1, c[0x0][0x37c] ;  /* 0x0000df00ff017b82 */ /* 0x000fe20000000800 */
[----:B------:R-:W-:Y:S05]  /*0010*/  EXIT ;  /* 0x000000000000794d */ /* 0x000fea0003800000 */
.L_x_8:
        /* <DEDUP_REMOVED lines=14> */
.L_x_120:


//--------------------- .text._ZN7cutlass13device_kernelIN5flash11enable_sm90INS1_16FlashAttnBwdSm90INS1_25CollectiveMainloopBwdSm90ILi2ELi1ELi1EN4cute5tupleIJNS5_1CILi1EEES8_S8_EEENS6_IJNS7_ILi64EEENS7_ILi96EEENS7_ILi192EEEEEENS_10bfloat16_tEfNS_4arch4Sm90ELb0ELb1ELb1ELb0ELb1ELb0ELb1ELb0ELi3ELi1ELi1ELi1ELb0EEENS1_21CollectiveEpilogueBwdISD_SE_SG_Li384ELb0ELb1ELi3EEENS1_19SingleTileSchedulerILb0ELb0ELb0ELi96EEEEEEEEEvNT_6ParamsE --------------------------
	.section	.text._ZN7cutlass13device_kernelIN5flash11enable_sm90INS1_16FlashAttnBwdSm90INS1_25CollectiveMainloopBwdSm90ILi2ELi1ELi1EN4cute5tupleIJNS5_1CILi1EEES8_S8_EEENS6_IJNS7_ILi64EEENS7_ILi96EEENS7_ILi192EEEEEENS_10bfloat16_tEfNS_4arch4Sm90ELb0ELb1ELb1ELb0ELb1ELb0ELb1ELb0ELi3ELi1ELi1ELi1ELb0EEENS1_21CollectiveEpilogueBwdISD_SE_SG_Li384ELb0ELb1ELi3EEENS1_19SingleTileSchedulerILb0ELb0ELb0ELi96EEEEEEEEEvNT_6ParamsE,"ax",@progbits
	.align	128
.text._ZN7cutlass13device_kernelIN5flash11enable_sm90INS1_16FlashAttnBwdSm90INS1_25CollectiveMainloopBwdSm90ILi2ELi1ELi1EN4cute5tupleIJNS5_1CILi1EEES8_S8_EEENS6_IJNS7_ILi64EEENS7_ILi96EEENS7_ILi192EEEEEENS_10bfloat16_tEfNS_4arch4Sm90ELb0ELb1ELb1ELb0ELb1ELb0ELb1ELb0ELi3ELi1ELi1ELi1ELb0EEENS1_21CollectiveEpilogueBwdISD_SE_SG_Li384ELb0ELb1ELi3EEENS1_19SingleTileSchedulerILb0ELb0ELb0ELi96EEEEEEEEEvNT_6ParamsE:
        .type           _ZN7cutlass13device_kernelIN5flash11enable_sm90INS1_16FlashAttnBwdSm90INS1_25CollectiveMainloopBwdSm90ILi2ELi1ELi1EN4cute5tupleIJNS5_1CILi1EEES8_S8_EEENS6_IJNS7_ILi64EEENS7_ILi96EEENS7_ILi192EEEEEENS_10bfloat16_tEfNS_4arch4Sm90ELb0ELb1ELb1ELb0ELb1ELb0ELb1ELb0ELi3ELi1ELi1ELi1ELb0EEENS1_21CollectiveEpilogueBwdISD_SE_SG_Li384ELb0ELb1ELi3EEENS1_19SingleTileSchedulerILb0ELb0ELb0ELi96EEEEEEEEEvNT_6ParamsE,@function
        .size           _ZN7cutlass13device_kernelIN5flash11enable_sm90INS1_16FlashAttnBwdSm90INS1_25CollectiveMainloopBwdSm90ILi2ELi1ELi1EN4cute5tupleIJNS5_1CILi1EEES8_S8_EEENS6_IJNS7_ILi64EEENS7_ILi96EEENS7_ILi192EEEEEENS_10bfloat16_tEfNS_4arch4Sm90ELb0ELb1ELb1ELb0ELb1ELb0ELb1ELb0ELi3ELi1ELi1ELi1ELb0EEENS1_21CollectiveEpilogueBwdISD_SE_SG_Li384ELb0ELb1ELi3EEENS1_19SingleTileSchedulerILb0ELb0ELb0ELi96EEEEEEEEEvNT_6ParamsE,(.L_x_121 - _ZN7cutlass13device_kernelIN5flash11enable_sm90INS1_16FlashAttnBwdSm90INS1_25CollectiveMainloopBwdSm90ILi2ELi1ELi1EN4cute5tupleIJNS5_1CILi1EEES8_S8_EEENS6_IJNS7_ILi64EEENS7_ILi96EEENS7_ILi192EEEEEENS_10bfloat16_tEfNS_4arch4Sm90ELb0ELb1ELb1ELb0ELb1ELb0ELb1ELb0ELi3ELi1ELi1ELi1ELb0EEENS1_21CollectiveEpilogueBwdISD_SE_SG_Li384ELb0ELb1ELi3EEENS1_19SingleTileSchedulerILb0ELb0ELb0ELi96EEEEEEEEEvNT_6ParamsE)
        .other          _ZN7cutlass13device_kernelIN5flash11enable_sm90INS1_16FlashAttnBwdSm90INS1_25CollectiveMainloopBwdSm90ILi2ELi1ELi1EN4cute5tupleIJNS5_1CILi1EEES8_S8_EEENS6_IJNS7_ILi64EEENS7_ILi96EEENS7_ILi192EEEEEENS_10bfloat16_tEfNS_4arch4Sm90ELb0ELb1ELb1ELb0ELb1ELb0ELb1ELb0ELi3ELi1ELi1ELi1ELb0EEENS1_21CollectiveEpilogueBwdISD_SE_SG_Li384ELb0ELb1ELi3EEENS1_19SingleTileSchedulerILb0ELb0ELb0ELi96EEEEEEEEEvNT_6ParamsE,@"STO_CUDA_ENTRY STV_DEFAULT"
_ZN7cutlass13device_kernelIN5flash11enable_sm90INS1_16FlashAttnBwdSm90INS1_25CollectiveMainloopBwdSm90ILi2ELi1ELi1EN4cute5tupleIJNS5_1CILi1EEES8_S8_EEENS6_IJNS7_ILi64EEENS7_ILi96EEENS7_ILi192EEEEEENS_10bfloat16_tEfNS_4arch4Sm90ELb0ELb1ELb1ELb0ELb1ELb0ELb1ELb0ELi3ELi1ELi1ELi1ELb0EEENS1_21CollectiveEpilogueBwdISD_SE_SG_Li384ELb0ELb1ELi3EEENS1_19SingleTileSchedulerILb0ELb0ELb0ELi96EEEEEEEEEvNT_6ParamsE:
[----:B------:R-:W-:Y:S01]  /*0000*/  LDC R1, c[0x0][0x37c] ;  /* 0x0000df00ff017b82 */ /* 0x000fe20000000800 */
[----:B------:R-:W-:Y:S05]  /*0010*/  EXIT ;  /* 0x000000000000794d */ /* 0x000fea0003800000 */
.L_x_9:
        /* <DEDUP_REMOVED lines=14> */
.L_x_121:


//--------------------- .text._ZN7cutlass13device_kernelIN5flash11enable_sm90INS1_16FlashAttnBwdSm90INS1_25CollectiveMainloopBwdSm90ILi2ELi1ELi1EN4cute5tupleIJNS5_1CILi1EEES8_S8_EEENS6_IJNS7_ILi64EEENS7_ILi96EEENS7_ILi192EEEEEENS_10bfloat16_tEfNS_4arch4Sm90ELb0ELb1ELb1ELb0ELb0ELb0ELb1ELb0ELi3ELi1ELi1ELi1ELb0EEENS1_24CollectiveEpilogueBwdGQAISD_fSG_Li384ELb0ELb0EEENS1_19SingleTileSchedulerILb0ELb0ELb0ELi96EEEEEEEEEvNT_6ParamsE --------------------------
	.section	.text._ZN7cutlass13device_kernelIN5flash11enable_sm90INS1_16FlashAttnBwdSm90INS1_25CollectiveMainloopBwdSm90ILi2ELi1ELi1EN4cute5tupleIJNS5_1CILi1EEES8_S8_EEENS6_IJNS7_ILi64EEENS7_ILi96EEENS7_ILi192EEEEEENS_10bfloat16_tEfNS_4arch4Sm90ELb0ELb1ELb1ELb0ELb0ELb0ELb1ELb0ELi3ELi1ELi1ELi1ELb0EEENS1_24CollectiveEpilogueBwdGQAISD_fSG_Li384ELb0ELb0EEENS1_19SingleTileSchedulerILb0ELb0ELb0ELi96EEEEEEEEEvNT_6ParamsE,"ax",@progbits
	.align	128
.text._ZN7cutlass13device_kernelIN5flash11enable_sm90INS1_16FlashAttnBwdSm90INS1_25CollectiveMainloopBwdSm90ILi2ELi1ELi1EN4cute5tupleIJNS5_1CILi1EEES8_S8_EEENS6_IJNS7_ILi64EEENS7_ILi96EEENS7_ILi192EEEEEENS_10bfloat16_tEfNS_4arch4Sm90ELb0ELb1ELb1ELb0ELb0ELb0ELb1ELb0ELi3ELi1ELi1ELi1ELb0EEENS1_24CollectiveEpilogueBwdGQAISD_fSG_Li384ELb0ELb0EEENS1_19SingleTileSchedulerILb0ELb0ELb0ELi96EEEEEEEEEvNT_6ParamsE:
        .type           _ZN7cutlass13device_kernelIN5flash11enable_sm90INS1_16FlashAttnBwdSm90INS1_25CollectiveMainloopBwdSm90ILi2ELi1ELi1EN4cute5tupleIJNS5_1CILi1EEES8_S8_EEENS6_IJNS7_ILi64EEENS7_ILi96EEENS7_ILi192EEEEEENS_10bfloat16_tEfNS_4arch4Sm90ELb0ELb1ELb1ELb0ELb0ELb0ELb1ELb0ELi3ELi1ELi1ELi1ELb0EEENS1_24CollectiveEpilogueBwdGQAISD_fSG_Li384ELb0ELb0EEENS1_19SingleTileSchedulerILb0ELb0ELb0ELi96EEEEEEEEEvNT_6ParamsE,@function
        .size           _ZN7cutlass13device_kernelIN5flash11enable_sm90INS1_16FlashAttnBwdSm90INS1_25CollectiveMainloopBwdSm90ILi2ELi1ELi1EN4cute5tupleIJNS5_1CILi1EEES8_S8_EEENS6_IJNS7_ILi64EEENS7_ILi96EEENS7_ILi192EEEEEENS_10bfloat16_tEfNS_4arch4Sm90ELb0ELb1ELb1ELb0ELb0ELb0ELb1ELb0ELi3ELi1ELi1ELi1ELb0EEENS1_24CollectiveEpilogueBwdGQAISD_fSG_Li384ELb0ELb0EEENS1_19SingleTileSchedulerILb0ELb0ELb0ELi96EEEEEEEEEvNT_6ParamsE,(.L_x_122 - _ZN7cutlass13device_kernelIN5flash11enable_sm90INS1_16FlashAttnBwdSm90INS1_25CollectiveMainloopBwdSm90ILi2ELi1ELi1EN4cute5tupleIJNS5_1CILi1EEES8_S8_EEENS6_IJNS7_ILi64EEENS7_ILi96EEENS7_ILi192EEEEEENS_10bfloat16_tEfNS_4arch4Sm90ELb0ELb1ELb1ELb0ELb0ELb0ELb1ELb0ELi3ELi1ELi1ELi1ELb0EEENS1_24CollectiveEpilogueBwdGQAISD_fSG_Li384ELb0ELb0EEENS1_19SingleTileSchedulerILb0ELb0ELb0ELi96EEEEEEEEEvNT_6ParamsE)
        .other          _ZN7cutlass13device_kernelIN5flash11enable_sm90INS1_16FlashAttnBwdSm90INS1_25CollectiveMainloopBwdSm90ILi2ELi1ELi1EN4cute5tupleIJNS5_1CILi1EEES8_S8_EEENS6_IJNS7_ILi64EEENS7_ILi96EEENS7_ILi192EEEEEENS_10bfloat16_tEfNS_4arch4Sm90ELb0ELb1ELb1ELb0ELb0ELb0ELb1ELb0ELi3ELi1ELi1ELi1ELb0EEENS1_24CollectiveEpilogueBwdGQAISD_fSG_Li384ELb0ELb0EEENS1_19SingleTileSchedulerILb0ELb0ELb0ELi96EEEEEEEEEvNT_6ParamsE,@"STO_CUDA_ENTRY STV_DEFAULT"
_ZN7cutlass13device_kernelIN5flash11enable_sm90INS1_16FlashAttnBwdSm90INS1_25CollectiveMainloopBwdSm90ILi2ELi1ELi1EN4cute5tupleIJNS5_1CILi1EEES8_S8_EEENS6_IJNS7_ILi64EEENS7_ILi96EEENS7_ILi192EEEEEENS_10bfloat16_tEfNS_4arch4Sm90ELb0ELb1ELb1ELb0ELb0ELb0ELb1ELb0ELi3ELi1ELi1ELi1ELb0EEENS1_24CollectiveEpilogueBwdGQAISD_fSG_Li384ELb0ELb0EEENS1_19SingleTileSchedulerILb0ELb0ELb0ELi96EEEEEEEEEvNT_6ParamsE:
[----:B------:R-:W-:Y:S01]  /*0000*/  LDC R1, c[0x0][0x37c] ;  /* 0x0000df00ff017b82 */ /* 0x000fe20000000800 */
[----:B------:R-:W-:Y:S05]  /*0010*/  EXIT ;  /* 0x000000000000794d */ /* 0x000fea0003800000 */
.L_x_10:
        /* <DEDUP_REMOVED lines=14> */
.L_x_122:


//--------------------- .text._ZN7cutlass13device_kernelIN5flash11enable_sm90INS1_16FlashAttnBwdSm90INS1_25CollectiveMainloopBwdSm90ILi2ELi1ELi1EN4cute5tupleIJNS5_1CILi1EEES8_S8_EEENS6_IJNS7_ILi64EEENS7_ILi96EEENS7_ILi192EEEEEENS_10bfloat16_tEfNS_4arch4Sm90ELb0ELb1ELb1ELb0ELb1ELb0ELb1ELb0ELi3ELi1ELi1ELi1ELb0EEENS1_24CollectiveEpilogueBwdGQAISD_fSG_Li384ELb0ELb1EEENS1_19SingleTileSchedulerILb0ELb0ELb0ELi96EEEEEEEEEvNT_6ParamsE --------------------------
	.section	.text._ZN7cutlass13device_kernelIN5flash11enable_sm90INS1_16FlashAttnBwdSm90INS1_25CollectiveMainloopBwdSm90ILi2ELi1ELi1EN4cute5tupleIJNS5_1CILi1EEES8_S8_EEENS6_IJNS7_ILi64EEENS7_ILi96EEENS7_ILi192EEEEEENS_10bfloat16_tEfNS_4arch4Sm90ELb0ELb1ELb1ELb0ELb1ELb0ELb1ELb0ELi3ELi1ELi1ELi1ELb0EEENS1_24CollectiveEpilogueBwdGQAISD_fSG_Li384ELb0ELb1EEENS1_19SingleTileSchedulerILb0ELb0ELb0ELi96EEEEEEEEEvNT_6ParamsE,"ax",@progbits
	.align	128
.text._ZN7cutlass13device_kernelIN5flash11enable_sm90INS1_16FlashAttnBwdSm90INS1_25CollectiveMainloopBwdSm90ILi2ELi1ELi1EN4cute5tupleIJNS5_1CILi1EEES8_S8_EEENS6_IJNS7_ILi64EEENS7_ILi96EEENS7_ILi192EEEEEENS_10bfloat16_tEfNS_4arch4Sm90ELb0ELb1ELb1ELb0ELb1ELb0ELb1ELb0ELi3ELi1ELi1ELi1ELb0EEENS1_24CollectiveEpilogueBwdGQAISD_fSG_Li384ELb0ELb1EEENS1_19SingleTileSchedulerILb0ELb0ELb0ELi96EEEEEEEEEvNT_6ParamsE:
        .type           _ZN7cutlass13device_kernelIN5flash11enable_sm90INS1_16FlashAttnBwdSm90INS1_25CollectiveMainloopBwdSm90ILi2ELi1ELi1EN4cute5tupleIJNS5_1CILi1EEES8_S8_EEENS6_IJNS7_ILi64EEENS7_ILi96EEENS7_ILi192EEEEEENS_10bfloat16_tEfNS_4arch4Sm90ELb0ELb1ELb1ELb0ELb1ELb0ELb1ELb0ELi3ELi1ELi1ELi1ELb0EEENS1_24CollectiveEpilogueBwdGQAISD_fSG_Li384ELb0ELb1EEENS1_19SingleTileSchedulerILb0ELb0ELb0ELi96EEEEEEEEEvNT_6ParamsE,@function
        .size           _ZN7cutlass13device_kernelIN5flash11enable_sm90INS1_16FlashAttnBwdSm90INS1_25CollectiveMainloopBwdSm90ILi2ELi1ELi1EN4cute5tupleIJNS5_1CILi1EEES8_S8_EEENS6_IJNS7_ILi64EEENS7_ILi96EEENS7_ILi192EEEEEENS_10bfloat16_tEfNS_4arch4Sm90ELb0ELb1ELb1ELb0ELb1ELb0ELb1ELb0ELi3ELi1ELi1ELi1ELb0EEENS1_24CollectiveEpilogueBwdGQAISD_fSG_Li384ELb0ELb1EEENS1_19SingleTileSchedulerILb0ELb0ELb0ELi96EEEEEEEEEvNT_6ParamsE,(.L_x_123 - _ZN7cutlass13device_kernelIN5flash11enable_sm90INS1_16FlashAttnBwdSm90INS1_25CollectiveMainloopBwdSm90ILi2ELi1ELi1EN4cute5tupleIJNS5_1CILi1EEES8_S8_EEENS6_IJNS7_ILi64EEENS7_ILi96EEENS7_ILi192EEEEEENS_10bfloat16_tEfNS_4arch4Sm90ELb0ELb1ELb1ELb0ELb1ELb0ELb1ELb0ELi3ELi1ELi1ELi1ELb0EEENS1_24CollectiveEpilogueBwdGQAISD_fSG_Li384ELb0ELb1EEENS1_19SingleTileSchedulerILb0ELb0ELb0ELi96EEEEEEEEEvNT_6ParamsE)
        .other          _ZN7cutlass13device_kernelIN5flash11enable_sm90INS1_16FlashAttnBwdSm90INS1_25CollectiveMainloopBwdSm90ILi2ELi1ELi1EN4cute5tupleIJNS5_1CILi1EEES8_S8_EEENS6_IJNS7_ILi64EEENS7_ILi96EEENS7_ILi192EEEEEENS_10bfloat16_tEfNS_4arch4Sm90ELb0ELb1ELb1ELb0ELb1ELb0ELb1ELb0ELi3ELi1ELi1ELi1ELb0EEENS1_24CollectiveEpilogueBwdGQAISD_fSG_Li384ELb0ELb1EEENS1_19SingleTileSchedulerILb0ELb0ELb0ELi96EEEEEEEEEvNT_6ParamsE,@"STO_CUDA_ENTRY STV_DEFAULT"
_ZN7cutlass13device_kernelIN5flash11enable_sm90INS1_16FlashAttnBwdSm90INS1_25CollectiveMainloopBwdSm90ILi2ELi1ELi1EN4cute5tupleIJNS5_1CILi1EEES8_S8_EEENS6_IJNS7_ILi64EEENS7_ILi96EEENS7_ILi192EEEEEENS_10bfloat16_tEfNS_4arch4Sm90ELb0ELb1ELb1ELb0ELb1ELb0ELb1ELb0ELi3ELi1ELi1ELi1ELb0EEENS1_24CollectiveEpilogueBwdGQAISD_fSG_Li384ELb0ELb1EEENS1_19SingleTileSchedulerILb0ELb0ELb0ELi96EEEEEEEEEvNT_6ParamsE:
[----:B------:R-:W-:Y:S01]  /*0000*/  LDC R1, c[0x0][0x37c] ;  /* 0x0000df00ff017b82 */ /* 0x000fe20000000800 */
[----:B------:R-:W-:Y:S05]  /*0010*/  EXIT ;  /* 0x000000000000794d */ /* 0x000fea0003800000 */
.L_x_11:
        /* <DEDUP_REMOVED lines=14> */
.L_x_123:


//--------------------- .text._ZN7cutlass13device_kernelIN5flash11enable_sm90INS1_16FlashAttnBwdSm90INS1_25CollectiveMainloopBwdSm90ILi2ELi1ELi1EN4cute5tupleIJNS5_1CILi1EEES8_S8_EEENS6_IJNS7_ILi64EEENS7_ILi96EEENS7_ILi192EEEEEENS_10bfloat16_tEfNS_4arch4Sm90ELb0ELb1ELb1ELb1ELb0ELb0ELb1ELb0ELi3ELi1ELi1ELi1ELb0EEENS1_21CollectiveEpilogueBwdISD_SE_SG_Li384ELb1ELb1ELi3EEENS1_19SingleTileSchedulerILb1ELb0ELb0ELi96EEEEEEEEEvNT_6ParamsE --------------------------
	.section	.text._ZN7cutlass13device_kernelIN5flash11enable_sm90INS1_16FlashAttnBwdSm90INS1_25CollectiveMainloopBwdSm90ILi2ELi1ELi1EN4cute5tupleIJNS5_1CILi1EEES8_S8_EEENS6_IJNS7_ILi64EEENS7_ILi96EEENS7_ILi192EEEEEENS_10bfloat16_tEfNS_4arch4Sm90ELb0ELb1ELb1ELb1ELb0ELb0ELb1ELb0ELi3ELi1ELi1ELi1ELb0EEENS1_21CollectiveEpilogueBwdISD_SE_SG_Li384ELb1ELb1ELi3EEENS1_19SingleTileSchedulerILb1ELb0ELb0ELi96EEEEEEEEEvNT_6ParamsE,"ax",@progbits
	.align	128
.text._ZN7cutlass13device_kernelIN5flash11enable_sm90INS1_16FlashAttnBwdSm90INS1_25CollectiveMainloopBwdSm90ILi2ELi1ELi1EN4cute5tupleIJNS5_1CILi1EEES8_S8_EEENS6_IJNS7_ILi64EEENS7_ILi96EEENS7_ILi192EEEEEENS_10bfloat16_tEfNS_4arch4Sm90ELb0ELb1ELb1ELb1ELb0ELb0ELb1ELb0ELi3ELi1ELi1ELi1ELb0EEENS1_21CollectiveEpilogueBwdISD_SE_SG_Li384ELb1ELb1ELi3EEENS1_19SingleTileSchedulerILb1ELb0ELb0ELi96EEEEEEEEEvNT_6ParamsE:
        .type           _ZN7cutlass13device_kernelIN5flash11enable_sm90INS1_16FlashAttnBwdSm90INS1_25CollectiveMainloopBwdSm90ILi2ELi1ELi1EN4cute5tupleIJNS5_1CILi1EEES8_S8_EEENS6_IJNS7_ILi64EEENS7_ILi96EEENS7_ILi192EEEEEENS_10bfloat16_tEfNS_4arch4Sm90ELb0ELb1ELb1ELb1ELb0ELb0ELb1ELb0ELi3ELi1ELi1ELi1ELb0EEENS1_21CollectiveEpilogueBwdISD_SE_SG_Li384ELb1ELb1ELi3EEENS1_19SingleTileSchedulerILb1ELb0ELb0ELi96EEEEEEEEEvNT_6ParamsE,@function
        .size           _ZN7cutlass13device_kernelIN5flash11enable_sm90INS1_16FlashAttnBwdSm90INS1_25CollectiveMainloopBwdSm90ILi2ELi1ELi1EN4cute5tupleIJNS5_1CILi1EEES8_S8_EEENS6_IJNS7_ILi64EEENS7_ILi96EEENS7_ILi192EEEEEENS_10bfloat16_tEfNS_4arch4Sm90ELb0ELb1ELb1ELb1ELb0ELb0ELb1ELb0ELi3ELi1ELi1ELi1ELb0EEENS1_21CollectiveEpilogueBwdISD_SE_SG_Li384ELb1ELb1ELi3EEENS1_19SingleTileSchedulerILb1ELb0ELb0ELi96EEEEEEEEEvNT_6ParamsE,(.L_x_124 - _ZN7cutlass13device_kernelIN5flash11enable_sm90INS1_16FlashAttnBwdSm90INS1_25CollectiveMainloopBwdSm90ILi2ELi1ELi1EN4cute5tupleIJNS5_1CILi1EEES8_S8_EEENS6_IJNS7_ILi64EEENS7_ILi96EEENS7_ILi192EEEEEENS_10bfloat16_tEfNS_4arch4Sm90ELb0ELb1ELb1ELb1ELb0ELb0ELb1ELb0ELi3ELi1ELi1ELi1ELb0EEENS1_21CollectiveEpilogueBwdISD_SE_SG_Li384ELb1ELb1ELi3EEENS1_19SingleTileSchedulerILb1ELb0ELb0ELi96EEEEEEEEEvNT_6ParamsE)
        .other          _ZN7cutlass13device_kernelIN5flash11enable_sm90INS1_16FlashAttnBwdSm90INS1_25CollectiveMainloopBwdSm90ILi2ELi1ELi1EN4cute5tupleIJNS5_1CILi1EEES8_S8_EEENS6_IJNS7_ILi64EEENS7_ILi96EEENS7_ILi192EEEEEENS_10bfloat16_tEfNS_4arch4Sm90ELb0ELb1ELb1ELb1ELb0ELb0ELb1ELb0ELi3ELi1ELi1ELi1ELb0EEENS1_21CollectiveEpilogueBwdISD_SE_SG_Li384ELb1ELb1ELi3EEENS1_19SingleTileSchedulerILb1ELb0ELb0ELi96EEEEEEEEEvNT_6ParamsE,@"STO_CUDA_ENTRY STV_DEFAULT"
_ZN7cutlass13device_kernelIN5flash11enable_sm90INS1_16FlashAttnBwdSm90INS1_25CollectiveMainloopBwdSm90ILi2ELi1ELi1EN4cute5tupleIJNS5_1CILi1EEES8_S8_EEENS6_IJNS7_ILi64EEENS7_ILi96EEENS7_ILi192EEEEEENS_10bfloat16_tEfNS_4arch4Sm90ELb0ELb1ELb1ELb1ELb0ELb0ELb1ELb0ELi3ELi1ELi1ELi1ELb0EEENS1_21CollectiveEpilogueBwdISD_SE_SG_Li384ELb1ELb1ELi3EEENS1_19SingleTileSchedulerILb1ELb0ELb0ELi96EEEEEEEEEvNT_6ParamsE:
[----:B------:R-:W-:Y:S01]  /*0000*/  LDC R1, c[0x0][0x37c] ;  /* 0x0000df00ff017b82 */ /* 0x000fe20000000800 */
[----:B------:R-:W-:Y:S05]  /*0010*/  EXIT ;  /* 0x000000000000794d */ /* 0x000fea0003800000 */
.L_x_12:
        /* <DEDUP_REMOVED lines=14> */
.L_x_124:


//--------------------- .text._ZN7cutlass13device_kernelIN5flash11enable_sm90INS1_16FlashAttnBwdSm90INS1_25CollectiveMainloopBwdSm90ILi2ELi1ELi1EN4cute5tupleIJNS5_1CILi1EEES8_S8_EEENS6_IJNS7_ILi64EEENS7_ILi96EEENS7_ILi192EEEEEENS_10bfloat16_tEfNS_4arch4Sm90ELb0ELb1ELb1ELb1ELb1ELb0ELb1ELb0ELi3ELi1ELi1ELi1ELb0EEENS1_21CollectiveEpilogueBwdISD_SE_SG_Li384ELb1ELb1ELi3EEENS1_19SingleTileSchedulerILb1ELb0ELb0ELi96EEEEEEEEEvNT_6ParamsE --------------------------
	.section	.text._ZN7cutlass13device_kernelIN5flash11enable_sm90INS1_16FlashAttnBwdSm90INS1_25CollectiveMainloopBwdSm90ILi2ELi1ELi1EN4cute5tupleIJNS5_1CILi1EEES8_S8_EEENS6_IJNS7_ILi64EEENS7_ILi96EEENS7_ILi192EEEEEENS_10bfloat16_tEfNS_4arch4Sm90ELb0ELb1ELb1ELb1ELb1ELb0ELb1ELb0ELi3ELi1ELi1ELi1ELb0EEENS1_21CollectiveEpilogueBwdISD_SE_SG_Li384ELb1ELb1ELi3EEENS1_19SingleTileSchedulerILb1ELb0ELb0ELi96EEEEEEEEEvNT_6ParamsE,"ax",@progbits
	.align	128
.text._ZN7cutlass13device_kernelIN5flash11enable_sm90INS1_16FlashAttnBwdSm90INS1_25CollectiveMainloopBwdSm90ILi2ELi1ELi1EN4cute5tupleIJNS5_1CILi1EEES8_S8_EEENS6_IJNS7_ILi64EEENS7_ILi96EEENS7_ILi192EEEEEENS_10bfloat16_tEfNS_4arch4Sm90ELb0ELb1ELb1ELb1ELb1ELb0ELb1ELb0ELi3ELi1ELi1ELi1ELb0EEENS1_21CollectiveEpilogueBwdISD_SE_SG_Li384ELb1ELb1ELi3EEENS1_19SingleTileSchedulerILb1ELb0ELb0ELi96EEEEEEEEEvNT_6ParamsE:
        .type           _ZN7cutlass13device_kernelIN5flash11enable_sm90INS1_16FlashAttnBwdSm90INS1_25CollectiveMainloopBwdSm90ILi2ELi1ELi1EN4cute5tupleIJNS5_1CILi1EEES8_S8_EEENS6_IJNS7_ILi64EEENS7_ILi96EEENS7_ILi192EEEEEENS_10bfloat16_tEfNS_4arch4Sm90ELb0ELb1ELb1ELb1ELb1ELb0ELb1ELb0ELi3ELi1ELi1ELi1ELb0EEENS1_21CollectiveEpilogueBwdISD_SE_SG_Li384ELb1ELb1ELi3EEENS1_19SingleTileSchedulerILb1ELb0ELb0ELi96EEEEEEEEEvNT_6ParamsE,@function
        .size           _ZN7cutlass13device_kernelIN5flash11enable_sm90INS1_16FlashAttnBwdSm90INS1_25CollectiveMainloopBwdSm90ILi2ELi1ELi1EN4cute5tupleIJNS5_1CILi1EEES8_S8_EEENS6_IJNS7_ILi64EEENS7_ILi96EEENS7_ILi192EEEEEENS_10bfloat16_tEfNS_4arch4Sm90ELb0ELb1ELb1ELb1ELb1ELb0ELb1ELb0ELi3ELi1ELi1ELi1ELb0EEENS1_21CollectiveEpilogueBwdISD_SE_SG_Li384ELb1ELb1ELi3EEENS1_19SingleTileSchedulerILb1ELb0ELb0ELi96EEEEEEEEEvNT_6ParamsE,(.L_x_125 - _ZN7cutlass13device_kernelIN5flash11enable_sm90INS1_16FlashAttnBwdSm90INS1_25CollectiveMainloopBwdSm90ILi2ELi1ELi1EN4cute5tupleIJNS5_1CILi1EEES8_S8_EEENS6_IJNS7_ILi64EEENS7_ILi96EEENS7_ILi192EEEEEENS_10bfloat16_tEfNS_4arch4Sm90ELb0ELb1ELb1ELb1ELb1ELb0ELb1ELb0ELi3ELi1ELi1ELi1ELb0EEENS1_21CollectiveEpilogueBwdISD_SE_SG_Li384ELb1ELb1ELi3EEENS1_19SingleTileSchedulerILb1ELb0ELb0ELi96EEEEEEEEEvNT_6ParamsE)
        .other          _ZN7cutlass13device_kernelIN5flash11enable_sm90INS1_16FlashAttnBwdSm90INS1_25CollectiveMainloopBwdSm90ILi2ELi1ELi1EN4cute5tupleIJNS5_1CILi1EEES8_S8_EEENS6_IJNS7_ILi64EEENS7_ILi96EEENS7_ILi192EEEEEENS_10bfloat16_tEfNS_4arch4Sm90ELb0ELb1ELb1ELb1ELb1ELb0ELb1ELb0ELi3ELi1ELi1ELi1ELb0EEENS1_21CollectiveEpilogueBwdISD_SE_SG_Li384ELb1ELb1ELi3EEENS1_19SingleTileSchedulerILb1ELb0ELb0ELi96EEEEEEEEEvNT_6ParamsE,@"STO_CUDA_ENTRY STV_DEFAULT"
_ZN7cutlass13device_kernelIN5flash11enable_sm90INS1_16FlashAttnBwdSm90INS1_25CollectiveMainloopBwdSm90ILi2ELi1ELi1EN4cute5tupleIJNS5_1CILi1EEES8_S8_EEENS6_IJNS7_ILi64EEENS7_ILi96EEENS7_ILi192EEEEEENS_10bfloat16_tEfNS_4arch4Sm90ELb0ELb1ELb1ELb1ELb1ELb0ELb1ELb0ELi3ELi1ELi1ELi1ELb0EEENS1_21CollectiveEpilogueBwdISD_SE_SG_Li384ELb1ELb1ELi3EEENS1_19SingleTileSchedulerILb1ELb0ELb0ELi96EEEEEEEEEvNT_6ParamsE:
[----:B------:R-:W-:Y:S01]  /*0000*/  LDC R1, c[0x0][0x37c] ;  /* 0x0000df00ff017b82 */ /* 0x000fe20000000800 */
[----:B------:R-:W-:Y:S05]  /*0010*/  EXIT ;  /* 0x000000000000794d */ /* 0x000fea0003800000 */
.L_x_13:
        /* <DEDUP_REMOVED lines=14> */
.L_x_125:


//--------------------- .text._ZN7cutlass13device_kernelIN5flash11enable_sm90INS1_16FlashAttnBwdSm90INS1_25CollectiveMainloopBwdSm90ILi2ELi1ELi1EN4cute5tupleIJNS5_1CILi1EEES8_S8_EEENS6_IJNS7_ILi64EEENS7_ILi96EEENS7_ILi192EEEEEENS_10bfloat16_tEfNS_4arch4Sm90ELb0ELb1ELb1ELb1ELb0ELb0ELb1ELb0ELi3ELi1ELi1ELi1ELb0EEENS1_24CollectiveEpilogueBwdGQAISD_fSG_Li384ELb1ELb0EEENS1_19SingleTileSchedulerILb1ELb0ELb0ELi96EEEEEEEEEvNT_6ParamsE --------------------------
	.section	.text._ZN7cutlass13device_kernelIN5flash11enable_sm90INS1_16FlashAttnBwdSm90INS1_25CollectiveMainloopBwdSm90ILi2ELi1ELi1EN4cute5tupleIJNS5_1CILi1EEES8_S8_EEENS6_IJNS7_ILi64EEENS7_ILi96EEENS7_ILi192EEEEEENS_10bfloat16_tEfNS_4arch4Sm90ELb0ELb1ELb1ELb1ELb0ELb0ELb1ELb0ELi3ELi1ELi1ELi1ELb0EEENS1_24CollectiveEpilogueBwdGQAISD_fSG_Li384ELb1ELb0EEENS1_19SingleTileSchedulerILb1ELb0ELb0ELi96EEEEEEEEEvNT_6ParamsE,"ax",@progbits
	.align	128
.text._ZN7cutlass13device_kernelIN5flash11enable_sm90INS1_16FlashAttnBwdSm90INS1_25CollectiveMainloopBwdSm90ILi2ELi1ELi1EN4cute5tupleIJNS5_1CILi1EEES8_S8_EEENS6_IJNS7_ILi64EEENS7_ILi96EEENS7_ILi192EEEEEENS_10bfloat16_tEfNS_4arch4Sm90ELb0ELb1ELb1ELb1ELb0ELb0ELb1ELb0ELi3ELi1ELi1ELi1ELb0EEENS1_24CollectiveEpilogueBwdGQAISD_fSG_Li384ELb1ELb0EEENS1_19SingleTileSchedulerILb1ELb0ELb0ELi96EEEEEEEEEvNT_6ParamsE:
        .type           _ZN7cutlass13device_kernelIN5flash11enable_sm90INS1_16FlashAttnBwdSm90INS1_25CollectiveMainloopBwdSm90ILi2ELi1ELi1EN4cute5tupleIJNS5_1CILi1EEES8_S8_EEENS6_IJNS7_ILi64EEENS7_ILi96EEENS7_ILi192EEEEEENS_10bfloat16_tEfNS_4arch4Sm90ELb0ELb1ELb1ELb1ELb0ELb0ELb1ELb0ELi3ELi1ELi1ELi1ELb0EEENS1_24CollectiveEpilogueBwdGQAISD_fSG_Li384ELb1ELb0EEENS1_19SingleTileSchedulerILb1ELb0ELb0ELi96EEEEEEEEEvNT_6ParamsE,@function
        .size           _ZN7cutlass13device_kernelIN5flash11enable_sm90INS1_16FlashAttnBwdSm90INS1_25CollectiveMainloopBwdSm90ILi2ELi1ELi1EN4cute5tupleIJNS5_1CILi1EEES8_S8_EEENS6_IJNS7_ILi64EEENS7_ILi96EEENS7_ILi192EEEEEENS_10bfloat16_tEfNS_4arch4Sm90ELb0ELb1ELb1ELb1ELb0ELb0ELb1ELb0ELi3ELi1ELi1ELi1ELb0EEENS1_24CollectiveEpilogueBwdGQAISD_fSG_Li384ELb1ELb0EEENS1_19SingleTileSchedulerILb1ELb0ELb0ELi96EEEEEEEEEvNT_6ParamsE,(.L_x_126 - _ZN7cutlass13device_kernelIN5flash11enable_sm90INS1_16FlashAttnBwdSm90INS1_25CollectiveMainloopBwdSm90ILi2ELi1ELi1EN4cute5tupleIJNS5_1CILi1EEES8_S8_EEENS6_IJNS7_ILi64EEENS7_ILi96EEENS7_ILi192EEEEEENS_10bfloat16_tEfNS_4arch4Sm90ELb0ELb1ELb1ELb1ELb0ELb0ELb1ELb0ELi3ELi1ELi1ELi1ELb0EEENS1_24CollectiveEpilogueBwdGQAISD_fSG_Li384ELb1ELb0EEENS1_19SingleTileSchedulerILb1ELb0ELb0ELi96EEEEEEEEEvNT_6ParamsE)
        .other          _ZN7cutlass13device_kernelIN5flash11enable_sm90INS1_16FlashAttnBwdSm90INS1_25CollectiveMainloopBwdSm90ILi2ELi1ELi1EN4cute5tupleIJNS5_1CILi1EEES8_S8_EEENS6_IJNS7_ILi64EEENS7_ILi96EEENS7_ILi192EEEEEENS_10bfloat16_tEfNS_4arch4Sm90ELb0ELb1ELb1ELb1ELb0ELb0ELb1ELb0ELi3ELi1ELi1ELi1ELb0EEENS1_24CollectiveEpilogueBwdGQAISD_fSG_Li384ELb1ELb0EEENS1_19SingleTileSchedulerILb1ELb0ELb0ELi96EEEEEEEEEvNT_6ParamsE,@"STO_CUDA_ENTRY STV_DEFAULT"
_ZN7cutlass13device_kernelIN5flash11enable_sm90INS1_16FlashAttnBwdSm90INS1_25CollectiveMainloopBwdSm90ILi2ELi1ELi1EN4cute5tupleIJNS5_1CILi1EEES8_S8_EEENS6_IJNS7_ILi64EEENS7_ILi96EEENS7_ILi192EEEEEENS_10bfloat16_tEfNS_4arch4Sm90ELb0ELb1ELb1ELb1ELb0ELb0ELb1ELb0ELi3ELi1ELi1ELi1ELb0EEENS1_24CollectiveEpilogueBwdGQAISD_fSG_Li384ELb1ELb0EEENS1_19SingleTileSchedulerILb1ELb0ELb0ELi96EEEEEEEEEvNT_6ParamsE:
[----:B------:R-:W-:Y:S01]  /*0000*/  LDC R1, c[0x0][0x37c] ;  /* 0x0000df00ff017b82 */ /* 0x000fe20000000800 */
[----:B------:R-:W-:Y:S05]  /*0010*/  EXIT ;  /* 0x000000000000794d */ /* 0x000fea0003800000 */
.L_x_14:
        /* <DEDUP_REMOVED lines=14> */
.L_x_126:


//--------------------- .text._ZN7cutlass13device_kernelIN5flash11enable_sm90INS1_16FlashAttnBwdSm90INS1_25CollectiveMainloopBwdSm90ILi2ELi1ELi1EN4cute5tupleIJNS5_1CILi1EEES8_S8_EEENS6_IJNS7_ILi64EEENS7_ILi96EEENS7_ILi192EEEEEENS_10bfloat16_tEfNS_4arch4Sm90ELb0ELb1ELb1ELb1ELb1ELb0ELb1ELb0ELi3ELi1ELi1ELi1ELb0EEENS1_24CollectiveEpilogueBwdGQAISD_fSG_Li384ELb1ELb1EEENS1_19SingleTileSchedulerILb1ELb0ELb0ELi96EEEEEEEEEvNT_6ParamsE --------------------------
	.section	.text._ZN7cutlass13device_kernelIN5flash11enable_sm90INS1_16FlashAttnBwdSm90INS1_25CollectiveMainloopBwdSm90ILi2ELi1ELi1EN4cute5tupleIJNS5_1CILi1EEES8_S8_EEENS6_IJNS7_ILi64EEENS7_ILi96EEENS7_ILi192EEEEEENS_10bfloat16_tEfNS_4arch4Sm90ELb0ELb1ELb1ELb1ELb1ELb0ELb1ELb0ELi3ELi1ELi1ELi1ELb0EEENS1_24CollectiveEpilogueBwdGQAISD_fSG_Li384ELb1ELb1EEENS1_19SingleTileSchedulerILb1ELb0ELb0ELi96EEEEEEEEEvNT_6ParamsE,"ax",@progbits
	.align	128
.text._ZN7cutlass13device_kernelIN5flash11enable_sm90INS1_16FlashAttnBwdSm90INS1_25CollectiveMainloopBwdSm90ILi2ELi1ELi1EN4cute5tupleIJNS5_1CILi1EEES8_S8_EEENS6_IJNS7_ILi64EEENS7_ILi96EEENS7_ILi192EEEEEENS_10bfloat16_tEfNS_4arch4Sm90ELb0ELb1ELb1ELb1ELb1ELb0ELb1ELb0ELi3ELi1ELi1ELi1ELb0EEENS1_24CollectiveEpilogueBwdGQAISD_fSG_Li384ELb1ELb1EEENS1_19SingleTileSchedulerILb1ELb0ELb0ELi96EEEEEEEEEvNT_6ParamsE:
        .type           _ZN7cutlass13device_kernelIN5flash11enable_sm90INS1_16FlashAttnBwdSm90INS1_25CollectiveMainloopBwdSm90ILi2ELi1ELi1EN4cute5tupleIJNS5_1CILi1EEES8_S8_EEENS6_IJNS7_ILi64EEENS7_ILi96EEENS7_ILi192EEEEEENS_10bfloat16_tEfNS_4arch4Sm90ELb0ELb1ELb1ELb1ELb1ELb0ELb1ELb0ELi3ELi1ELi1ELi1ELb0EEENS1_24CollectiveEpilogueBwdGQAISD_fSG_Li384ELb1ELb1EEENS1_19SingleTileSchedulerILb1ELb0ELb0ELi96EEEEEEEEEvNT_6ParamsE,@function
        .size           _ZN7cutlass13device_kernelIN5flash11enable_sm90INS1_16FlashAttnBwdSm90INS1_25CollectiveMainloopBwdSm90ILi2ELi1ELi1EN4cute5tupleIJNS5_1CILi1EEES8_S8_EEENS6_IJNS7_ILi64EEENS7_ILi96EEENS7_ILi192EEEEEENS_10bfloat16_tEfNS_4arch4Sm90ELb0ELb1ELb1ELb1ELb1ELb0ELb1ELb0ELi3ELi1ELi1ELi1ELb0EEENS1_24CollectiveEpilogueBwdGQAISD_fSG_Li384ELb1ELb1EEENS1_19SingleTileSchedulerILb1ELb0ELb0ELi96EEEEEEEEEvNT_6ParamsE,(.L_x_127 - _ZN7cutlass13device_kernelIN5flash11enable_sm90INS1_16FlashAttnBwdSm90INS1_25CollectiveMainloopBwdSm90ILi2ELi1ELi1EN4cute5tupleIJNS5_1CILi1EEES8_S8_EEENS6_IJNS7_ILi64EEENS7_ILi96EEENS7_ILi192EEEEEENS_10bfloat16_tEfNS_4arch4Sm90ELb0ELb1ELb1ELb1ELb1ELb0ELb1ELb0ELi3ELi1ELi1ELi1ELb0EEENS1_24CollectiveEpilogueBwdGQAISD_fSG_Li384ELb1ELb1EEENS1_19SingleTileSchedulerILb1ELb0ELb0ELi96EEEEEEEEEvNT_6ParamsE)
        .other          _ZN7cutlass13device_kernelIN5flash11enable_sm90INS1_16FlashAttnBwdSm90INS1_25CollectiveMainloopBwdSm90ILi2ELi1ELi1EN4cute5tupleIJNS5_1CILi1EEES8_S8_EEENS6_IJNS7_ILi64EEENS7_ILi96EEENS7_ILi192EEEEEENS_10bfloat16_tEfNS_4arch4Sm90ELb0ELb1ELb1ELb1ELb1ELb0ELb1ELb0ELi3ELi1ELi1ELi1ELb0EEENS1_24CollectiveEpilogueBwdGQAISD_fSG_Li384ELb1ELb1EEENS1_19SingleTileSchedulerILb1ELb0ELb0ELi96EEEEEEEEEvNT_6ParamsE,@"STO_CUDA_ENTRY STV_DEFAULT"
_ZN7cutlass13device_kernelIN5flash11enable_sm90INS1_16FlashAttnBwdSm90INS1_25CollectiveMainloopBwdSm90ILi2ELi1ELi1EN4cute5tupleIJNS5_1CILi1EEES8_S8_EEENS6_IJNS7_ILi64EEENS7_ILi96EEENS7_ILi192EEEEEENS_10bfloat16_tEfNS_4arch4Sm90ELb0ELb1ELb1ELb1ELb1ELb0ELb1ELb0ELi3ELi1ELi1ELi1ELb0EEENS1_24CollectiveEpilogueBwdGQAISD_fSG_Li384ELb1ELb1EEENS1_19SingleTileSchedulerILb1ELb0ELb0ELi96EEEEEEEEEvNT_6ParamsE:
[----:B------:R-:W-:Y:S01]  /*0000*/  LDC R1, c[0x0][0x37c] ;  /* 0x0000df00ff017b82 */ /* 0x000fe20000000800 */
[----:B------:R-:W-:Y:S05]  /*0010*/  EXIT ;  /* 0x000000000000794d */ /* 0x000fea0003800000 */
.L_x_15:
        /* <DEDUP_REMOVED lines=14> */
.L_x_127:


//--------------------- .text._ZN7cutlass13device_kernelIN5flash11enable_sm90INS1_16FlashAttnBwdSm90INS1_25CollectiveMainloopBwdSm90ILi2ELi1ELi1EN4cute5tupleIJNS5_1CILi1EEES8_S8_EEENS6_IJNS7_ILi64EEENS7_ILi96EEENS7_ILi192EEEEEENS_10bfloat16_tEfNS_4arch4Sm90ELb1ELb0ELb1ELb0ELb0ELb0ELb1ELb0ELi3ELi1ELi1ELi1ELb0EEENS1_21CollectiveEpilogueBwdISD_SE_SG_Li384ELb0ELb1ELi3EEENS1_25SingleTileBwdLPTSchedulerILb0ELi96ELb0EEEEEEEEEvNT_6ParamsE --------------------------
	.section	.text._ZN7cutlass13device_kernelIN5flash11enable_sm90INS1_16FlashAttnBwdSm90INS1_25CollectiveMainloopBwdSm90ILi2ELi1ELi1EN4cute5tupleIJNS5_1CILi1EEES8_S8_EEENS6_IJNS7_ILi64EEENS7_ILi96EEENS7_ILi192EEEEEENS_10bfloat16_tEfNS_4arch4Sm90ELb1ELb0ELb1ELb0ELb0ELb0ELb1ELb0ELi3ELi1ELi1ELi1ELb0EEENS1_21CollectiveEpilogueBwdISD_SE_SG_Li384ELb0ELb1ELi3EEENS1_25SingleTileBwdLPTSchedulerILb0ELi96ELb0EEEEEEEEEvNT_6ParamsE,"ax",@progbits
	.align	128
.text._ZN7cutlass13device_kernelIN5flash11enable_sm90INS1_16FlashAttnBwdSm90INS1_25CollectiveMainloopBwdSm90ILi2ELi1ELi1EN4cute5tupleIJNS5_1CILi1EEES8_S8_EEENS6_IJNS7_ILi64EEENS7_ILi96EEENS7_ILi192EEEEEENS_10bfloat16_tEfNS_4arch4Sm90ELb1ELb0ELb1ELb0ELb0ELb0ELb1ELb0ELi3ELi1ELi1ELi1ELb0EEENS1_21CollectiveEpilogueBwdISD_SE_SG_Li384ELb0ELb1ELi3EEENS1_25SingleTileBwdLPTSchedulerILb0ELi96ELb0EEEEEEEEEvNT_6ParamsE:
        .type           _ZN7cutlass13device_kernelIN5flash11enable_sm90INS1_16FlashAttnBwdSm90INS1_25CollectiveMainloopBwdSm90ILi2ELi1ELi1EN4cute5tupleIJNS5_1CILi1EEES8_S8_EEENS6_IJNS7_ILi64EEENS7_ILi96EEENS7_ILi192EEEEEENS_10bfloat16_tEfNS_4arch4Sm90ELb1ELb0ELb1ELb0ELb0ELb0ELb1ELb0ELi3ELi1ELi1ELi1ELb0EEENS1_21CollectiveEpilogueBwdISD_SE_SG_Li384ELb0ELb1ELi3EEENS1_25SingleTileBwdLPTSchedulerILb0ELi96ELb0EEEEEEEEEvNT_6ParamsE,@function
        .size           _ZN7cutlass13device_kernelIN5flash11enable_sm90INS1_16FlashAttnBwdSm90INS1_25CollectiveMainloopBwdSm90ILi2ELi1ELi1EN4cute5tupleIJNS5_1CILi1EEES8_S8_EEENS6_IJNS7_ILi64EEENS7_ILi96EEENS7_ILi192EEEEEENS_10bfloat16_tEfNS_4arch4Sm90ELb1ELb0ELb1ELb0ELb0ELb0ELb1ELb0ELi3ELi1ELi1ELi1ELb0EEENS1_21CollectiveEpilogueBwdISD_SE_SG_Li384ELb0ELb1ELi3EEENS1_25SingleTileBwdLPTSchedulerILb0ELi96ELb0EEEEEEEEEvNT_6ParamsE,(.L_x_128 - _ZN7cutlass13device_kernelIN5flash11enable_sm90INS1_16FlashAttnBwdSm90INS1_25CollectiveMainloopBwdSm90ILi2ELi1ELi1EN4cute5tupleIJNS5_1CILi1EEES8_S8_EEENS6_IJNS7_ILi64EEENS7_ILi96EEENS7_ILi192EEEEEENS_10bfloat16_tEfNS_4arch4Sm90ELb1ELb0ELb1ELb0ELb0ELb0ELb1ELb0ELi3ELi1ELi1ELi1ELb0EEENS1_21CollectiveEpilogueBwdISD_SE_SG_Li384ELb0ELb1ELi3EEENS1_25SingleTileBwdLPTSchedulerILb0ELi96ELb0EEEEEEEEEvNT_6ParamsE)
        .other          _ZN7cutlass13device_kernelIN5flash11enable_sm90INS1_16FlashAttnBwdSm90INS1_25CollectiveMainloopBwdSm90ILi2ELi1ELi1EN4cute5tupleIJNS5_1CILi1EEES8_S8_EEENS6_IJNS7_ILi64EEENS7_ILi96EEENS7_ILi192EEEEEENS_10bfloat16_tEfNS_4arch4Sm90ELb1ELb0ELb1ELb0ELb0ELb0ELb1ELb0ELi3ELi1ELi1ELi1ELb0EEENS1_21CollectiveEpilogueBwdISD_SE_SG_Li384ELb0ELb1ELi3EEENS1_25SingleTileBwdLPTSchedulerILb0ELi96ELb0EEEEEEEEEvNT_6ParamsE,@"STO_CUDA_ENTRY STV_DEFAULT"
_ZN7cutlass13device_kernelIN5flash11enable_sm90INS1_16FlashAttnBwdSm90INS1_25CollectiveMainloopBwdSm90ILi2ELi1ELi1EN4cute5tupleIJNS5_1CILi1EEES8_S8_EEENS6_IJNS7_ILi64EEENS7_ILi96EEENS7_ILi192EEEEEENS_10bfloat16_tEfNS_4arch4Sm90ELb1ELb0ELb1ELb0ELb0ELb0ELb1ELb0ELi3ELi1ELi1ELi1ELb0EEENS1_21CollectiveEpilogueBwdISD_SE_SG_Li384ELb0ELb1ELi3EEENS1_25SingleTileBwdLPTSchedulerILb0ELi96ELb0EEEEEEEEEvNT_6ParamsE:
[----:B------:R-:W-:Y:S01]  /*0000*/  LDC R1, c[0x0][0x37c] ;  /* 0x0000df00ff017b82 */ /* 0x000fe20000000800 */
[----:B------:R-:W-:Y:S05]  /*0010*/  EXIT ;  /* 0x000000000000794d */ /* 0x000fea0003800000 */
.L_x_16:
        /* <DEDUP_REMOVED lines=14> */
.L_x_128:


//--------------------- .text._ZN7cutlass13device_kernelIN5flash11enable_sm90INS1_16FlashAttnBwdSm90INS1_25CollectiveMainloopBwdSm90ILi2ELi1ELi1EN4cute5tupleIJNS5_1CILi1EEES8_S8_EEENS6_IJNS7_ILi64EEENS7_ILi96EEENS7_ILi192EEEEEENS_10bfloat16_tEfNS_4arch4Sm90ELb1ELb0ELb1ELb0ELb1ELb0ELb1ELb0ELi3ELi1ELi1ELi1ELb0EEENS1_21CollectiveEpilogueBwdISD_SE_SG_Li384ELb0ELb1ELi3EEENS1_25SingleTileBwdLPTSchedulerILb0ELi96ELb1EEEEEEEEEvNT_6ParamsE --------------------------
	.section	.text._ZN7cutlass13device_kernelIN5flash11enable_sm90INS1_16FlashAttnBwdSm90INS1_25CollectiveMainloopBwdSm90ILi2ELi1ELi1EN4cute5tupleIJNS5_1CILi1EEES8_S8_EEENS6_IJNS7_ILi64EEENS7_ILi96EEENS7_ILi192EEEEEENS_10bfloat16_tEfNS_4arch4Sm90ELb1ELb0ELb1ELb0ELb1ELb0ELb1ELb0ELi3ELi1ELi1ELi1ELb0EEENS1_21CollectiveEpilogueBwdISD_SE_SG_Li384ELb0ELb1ELi3EEENS1_25SingleTileBwdLPTSchedulerILb0ELi96ELb1EEEEEEEEEvNT_6ParamsE,"ax",@progbits
	.align	128
.text._ZN7cutlass13device_kernelIN5flash11enable_sm90INS1_16FlashAttnBwdSm90INS1_25CollectiveMainloopBwdSm90ILi2ELi1ELi1EN4cute5tupleIJNS5_1CILi1EEES8_S8_EEENS6_IJNS7_ILi64EEENS7_ILi96EEENS7_ILi192EEEEEENS_10bfloat16_tEfNS_4arch4Sm90ELb1ELb0ELb1ELb0ELb1ELb0ELb1ELb0ELi3ELi1ELi1ELi1ELb0EEENS1_21CollectiveEpilogueBwdISD_SE_SG_Li384ELb0ELb1ELi3EEENS1_25SingleTileBwdLPTSchedulerILb0ELi96ELb1EEEEEEEEEvNT_6ParamsE:
        .type           _ZN7cutlass13device_kernelIN5flash11enable_sm90INS1_16FlashAttnBwdSm90INS1_25CollectiveMainloopBwdSm90ILi2ELi1ELi1EN4cute5tupleIJNS5_1CILi1EEES8_S8_EEENS6_IJNS7_ILi64EEENS7_ILi96EEENS7_ILi192EEEEEENS_10bfloat16_tEfNS_4arch4Sm90ELb1ELb0ELb1ELb0ELb1ELb0ELb1ELb0ELi3ELi1ELi1ELi1ELb0EEENS1_21CollectiveEpilogueBwdISD_SE_SG_Li384ELb0ELb1ELi3EEENS1_25SingleTileBwdLPTSchedulerILb0ELi96ELb1EEEEEEEEEvNT_6ParamsE,@function
        .size           _ZN7cutlass13device_kernelIN5flash11enable_sm90INS1_16FlashAttnBwdSm90INS1_25CollectiveMainloopBwdSm90ILi2ELi1ELi1EN4cute5tupleIJNS5_1CILi1EEES8_S8_EEENS6_IJNS7_ILi64EEENS7_ILi96EEENS7_ILi192EEEEEENS_10bfloat16_tEfNS_4arch4Sm90ELb1ELb0ELb1ELb0ELb1ELb0ELb1ELb0ELi3ELi1ELi1ELi1ELb0EEENS1_21CollectiveEpilogueBwdISD_SE_SG_Li384ELb0ELb1ELi3EEENS1_25SingleTileBwdLPTSchedulerILb0ELi96ELb1EEEEEEEEEvNT_6ParamsE,(.L_x_129 - _ZN7cutlass13device_kernelIN5flash11enable_sm90INS1_16FlashAttnBwdSm90INS1_25CollectiveMainloopBwdSm90ILi2ELi1ELi1EN4cute5tupleIJNS5_1CILi1EEES8_S8_EEENS6_IJNS7_ILi64EEENS7_ILi96EEENS7_ILi192EEEEEENS_10bfloat16_tEfNS_4arch4Sm90ELb1ELb0ELb1ELb0ELb1ELb0ELb1ELb0ELi3ELi1ELi1ELi1ELb0EEENS1_21CollectiveEpilogueBwdISD_SE_SG_Li384ELb0ELb1ELi3EEENS1_25SingleTileBwdLPTSchedulerILb0ELi96ELb1EEEEEEEEEvNT_6ParamsE)
        .other          _ZN7cutlass13device_kernelIN5flash11enable_sm90INS1_16FlashAttnBwdSm90INS1_25CollectiveMainloopBwdSm90ILi2ELi1ELi1EN4cute5tupleIJNS5_1CILi1EEES8_S8_EEENS6_IJNS7_ILi64EEENS7_ILi96EEENS7_ILi192EEEEEENS_10bfloat16_tEfNS_4arch4Sm90ELb1ELb0ELb1ELb0ELb1ELb0ELb1ELb0ELi3ELi1ELi1ELi1ELb0EEENS1_21CollectiveEpilogueBwdISD_SE_SG_Li384ELb0ELb1ELi3EEENS1_25SingleTileBwdLPTSchedulerILb0ELi96ELb1EEEEEEEEEvNT_6ParamsE,@"STO_CUDA_ENTRY STV_DEFAULT"
_ZN7cutlass13device_kernelIN5flash11enable_sm90INS1_16FlashAttnBwdSm90INS1_25CollectiveMainloopBwdSm90ILi2ELi1ELi1EN4cute5tupleIJNS5_1CILi1EEES8_S8_EEENS6_IJNS7_ILi64EEENS7_ILi96EEENS7_ILi192EEEEEENS_10bfloat16_tEfNS_4arch4Sm90ELb1ELb0ELb1ELb0ELb1ELb0ELb1ELb0ELi3ELi1ELi1ELi1ELb0EEENS1_21CollectiveEpilogueBwdISD_SE_SG_Li384ELb0ELb1ELi3EEENS1_25SingleTileBwdLPTSchedulerILb0ELi96ELb1EEEEEEEEEvNT_6ParamsE:
[----:B------:R-:W-:Y:S01]  /*0000*/  LDC R1, c[0x0][0x37c] ;  /* 0x0000df00ff017b82 */ /* 0x000fe20000000800 */
[----:B------:R-:W-:Y:S05]  /*0010*/  EXIT ;  /* 0x000000000000794d */ /* 0x000fea0003800000 */
.L_x_17:
        /* <DEDUP_REMOVED lines=14> */
.L_x_129:


//--------------------- .text._ZN7cutlass13device_kernelIN5flash11enable_sm90INS1_16FlashAttnBwdSm90INS1_25CollectiveMainloopBwdSm90ILi2ELi1ELi1EN4cute5tupleIJNS5_1CILi1EEES8_S8_EEENS6_IJNS7_ILi64EEENS7_ILi96EEENS7_ILi192EEEEEENS_10bfloat16_tEfNS_4arch4Sm90ELb1ELb0ELb1ELb0ELb0ELb0ELb1ELb0ELi3ELi1ELi1ELi1ELb0EEENS1_24CollectiveEpilogueBwdGQAISD_fSG_Li384ELb0ELb0EEENS1_25SingleTileBwdLPTSchedulerILb0ELi96ELb0EEEEEEEEEvNT_6ParamsE --------------------------
	.section	.text._ZN7cutlass13device_kernelIN5flash11enable_sm90INS1_16FlashAttnBwdSm90INS1_25CollectiveMainloopBwdSm90ILi2ELi1ELi1EN4cute5tupleIJNS5_1CILi1EEES8_S8_EEENS6_IJNS7_ILi64EEENS7_ILi96EEENS7_ILi192EEEEEENS_10bfloat16_tEfNS_4arch4Sm90ELb1ELb0ELb1ELb0ELb0ELb0ELb1ELb0ELi3ELi1ELi1ELi1ELb0EEENS1_24CollectiveEpilogueBwdGQAISD_fSG_Li384ELb0ELb0EEENS1_25SingleTileBwdLPTSchedulerILb0ELi96ELb0EEEEEEEEEvNT_6ParamsE,"ax",@progbits
	.align	128
.text._ZN7cutlass13device_kernelIN5flash11enable_sm90INS1_16FlashAttnBwdSm90INS1_25CollectiveMainloopBwdSm90ILi2ELi1ELi1EN4cute5tupleIJNS5_1CILi1EEES8_S8_EEENS6_IJNS7_ILi64EEENS7_ILi96EEENS7_ILi192EEEEEENS_10bfloat16_tEfNS_4arch4Sm90ELb1ELb0ELb1ELb0ELb0ELb0ELb1ELb0ELi3ELi1ELi1ELi1ELb0EEENS1_24CollectiveEpilogueBwdGQAISD_fSG_Li384ELb0ELb0EEENS1_25SingleTileBwdLPTSchedulerILb0ELi96ELb0EEEEEEEEEvNT_6ParamsE:
        .type           _ZN7cutlass13device_kernelIN5flash11enable_sm90INS1_16FlashAttnBwdSm90INS1_25CollectiveMainloopBwdSm90ILi2ELi1ELi1EN4cute5tupleIJNS5_1CILi1EEES8_S8_EEENS6_IJNS7_ILi64EEENS7_ILi96EEENS7_ILi192EEEEEENS_10bfloat16_tEfNS_4arch4Sm90ELb1ELb0ELb1ELb0ELb0ELb0ELb1ELb0ELi3ELi1ELi1ELi1ELb0EEENS1_24CollectiveEpilogueBwdGQAISD_fSG_Li384ELb0ELb0EEENS1_25SingleTileBwdLPTSchedulerILb0ELi96ELb0EEEEEEEEEvNT_6ParamsE,@function
        .size           _ZN7cutlass13device_kernelIN5flash11enable_sm90INS1_16FlashAttnBwdSm90INS1_25CollectiveMainloopBwdSm90ILi2ELi1ELi1EN4cute5tupleIJNS5_1CILi1EEES8_S8_EEENS6_IJNS7_ILi64EEENS7_ILi96EEENS7_ILi192EEEEEENS_10bfloat16_tEfNS_4arch4Sm90ELb1ELb0ELb1ELb0ELb0ELb0ELb1ELb0ELi3ELi1ELi1ELi1ELb0EEENS1_24CollectiveEpilogueBwdGQAISD_fSG_Li384ELb0ELb0EEENS1_25SingleTileBwdLPTSchedulerILb0ELi96ELb0EEEEEEEEEvNT_6ParamsE,(.L_x_130 - _ZN7cutlass13device_kernelIN5flash11enable_sm90INS1_16FlashAttnBwdSm90INS1_25CollectiveMainloopBwdSm90ILi2ELi1ELi1EN4cute5tupleIJNS5_1CILi1EEES8_S8_EEENS6_IJNS7_ILi64EEENS7_ILi96EEENS7_ILi192EEEEEENS_10bfloat16_tEfNS_4arch4Sm90ELb1ELb0ELb1ELb0ELb0ELb0ELb1ELb0ELi3ELi1ELi1ELi1ELb0EEENS1_24CollectiveEpilogueBwdGQAISD_fSG_Li384ELb0ELb0EEENS1_25SingleTileBwdLPTSchedulerILb0ELi96ELb0EEEEEEEEEvNT_6ParamsE)
        .other          _ZN7cutlass13device_kernelIN5flash11enable_sm90INS1_16FlashAttnBwdSm90INS1_25CollectiveMainloopBwdSm90ILi2ELi1ELi1EN4cute5tupleIJNS5_1CILi1EEES8_S8_EEENS6_IJNS7_ILi64EEENS7_ILi96EEENS7_ILi192EEEEEENS_10bfloat16_tEfNS_4arch4Sm90ELb1ELb0ELb1ELb0ELb0ELb0ELb1ELb0ELi3ELi1ELi1ELi1ELb0EEENS1_24CollectiveEpilogueBwdGQAISD_fSG_Li384ELb0ELb0EEENS1_25SingleTileBwdLPTSchedulerILb0ELi96ELb0EEEEEEEEEvNT_6ParamsE,@"STO_CUDA_ENTRY STV_DEFAULT"
_ZN7cutlass13device_kernelIN5flash11enable_sm90INS1_16FlashAttnBwdSm90INS1_25CollectiveMainloopBwdSm90ILi2ELi1ELi1EN4cute5tupleIJNS5_1CILi1EEES8_S8_EEENS6_IJNS7_ILi64EEENS7_ILi96EEENS7_ILi192EEEEEENS_10bfloat16_tEfNS_4arch4Sm90ELb1ELb0ELb1ELb0ELb0ELb0ELb1ELb0ELi3ELi1ELi1ELi1ELb0EEENS1_24CollectiveEpilogueBwdGQAISD_fSG_Li384ELb0ELb0EEENS1_25SingleTileBwdLPTSchedulerILb0ELi96ELb0EEEEEEEEEvNT_6ParamsE:
[----:B------:R-:W-:Y:S01]  /*0000*/  LDC R1, c[0x0][0x37c] ;  /* 0x0000df00ff017b82 */ /* 0x000fe20000000800 */
[----:B------:R-:W-:Y:S05]  /*0010*/  EXIT ;  /* 0x000000000000794d */ /* 0x000fea0003800000 */
.L_x_18:
        /* <DEDUP_REMOVED lines=14> */
.L_x_130:


//--------------------- .text._ZN7cutlass13device_kernelIN5flash11enable_sm90INS1_16FlashAttnBwdSm90INS1_25CollectiveMainloopBwdSm90ILi2ELi1ELi1EN4cute5tupleIJNS5_1CILi1EEES8_S8_EEENS6_IJNS7_ILi64EEENS7_ILi96EEENS7_ILi192EEEEEENS_10bfloat16_tEfNS_4arch4Sm90ELb1ELb0ELb1ELb0ELb1ELb0ELb1ELb0ELi3ELi1ELi1ELi1ELb0EEENS1_24CollectiveEpilogueBwdGQAISD_fSG_Li384ELb0ELb1EEENS1_25SingleTileBwdLPTSchedulerILb0ELi96ELb1EEEEEEEEEvNT_6ParamsE --------------------------
	.section	.text._ZN7cutlass13device_kernelIN5flash11enable_sm90INS1_16FlashAttnBwdSm90INS1_25CollectiveMainloopBwdSm90ILi2ELi1ELi1EN4cute5tupleIJNS5_1CILi1EEES8_S8_EEENS6_IJNS7_ILi64EEENS7_ILi96EEENS7_ILi192EEEEEENS_10bfloat16_tEfNS_4arch4Sm90ELb1ELb0ELb1ELb0ELb1ELb0ELb1ELb0ELi3ELi1ELi1ELi1ELb0EEENS1_24CollectiveEpilogueBwdGQAISD_fSG_Li384ELb0ELb1EEENS1_25SingleTileBwdLPTSchedulerILb0ELi96ELb1EEEEEEEEEvNT_6ParamsE,"ax",@progbits
	.align	128
.text._ZN7cutlass13device_kernelIN5flash11enable_sm90INS1_16FlashAttnBwdSm90INS1_25CollectiveMainloopBwdSm90ILi2ELi1ELi1EN4cute5tupleIJNS5_1CILi1EEES8_S8_EEENS6_IJNS7_ILi64EEENS7_ILi96EEENS7_ILi192EEEEEENS_10bfloat16_tEfNS_4arch4Sm90ELb1ELb0ELb1ELb0ELb1ELb0ELb1ELb0ELi3ELi1ELi1ELi1ELb0EEENS1_24CollectiveEpilogueBwdGQAISD_fSG_Li384ELb0ELb1EEENS1_25SingleTileBwdLPTSchedulerILb0ELi96ELb1EEEEEEEEEvNT_6ParamsE:
        .type           _ZN7cutlass13device_kernelIN5flash11enable_sm90INS1_16FlashAttnBwdSm90INS1_25CollectiveMainloopBwdSm90ILi2ELi1ELi1EN4cute5tupleIJNS5_1CILi1EEES8_S8_EEENS6_IJNS7_ILi64EEENS7_ILi96EEENS7_ILi192EEEEEENS_10bfloat16_tEfNS_4arch4Sm90ELb1ELb0ELb1ELb0ELb1ELb0ELb1ELb0ELi3ELi1ELi1ELi1ELb0EEENS1_24CollectiveEpilogueBwdGQAISD_fSG_Li384ELb0ELb1EEENS1_25SingleTileBwdLPTSchedulerILb0ELi96ELb1EEEEEEEEEvNT_6ParamsE,@function
        .size           _ZN7cutlass13device_kernelIN5flash11enable_sm90INS1_16FlashAttnBwdSm90INS1_25CollectiveMainloopBwdSm90ILi2ELi1ELi1EN4cute5tupleIJNS5_1CILi1EEES8_S8_EEENS6_IJNS7_ILi64EEENS7_ILi96EEENS7_ILi192EEEEEENS_10bfloat16_tEfNS_4arch4Sm90ELb1ELb0ELb1ELb0ELb1ELb0ELb1ELb0ELi3ELi1ELi1ELi1ELb0EEENS1_24CollectiveEpilogueBwdGQAISD_fSG_Li384ELb0ELb1EEENS1_25SingleTileBwdLPTSchedulerILb0ELi96ELb1EEEEEEEEEvNT_6ParamsE,(.L_x_131 - _ZN7cutlass13device_kernelIN5flash11enable_sm90INS1_16FlashAttnBwdSm90INS1_25CollectiveMainloopBwdSm90ILi2ELi1ELi1EN4cute5tupleIJNS5_1CILi1EEES8_S8_EEENS6_IJNS7_ILi64EEENS7_ILi96EEENS7_ILi192EEEEEENS_10bfloat16_tEfNS_4arch4Sm90ELb1ELb0ELb1ELb0ELb1ELb0ELb1ELb0ELi3ELi1ELi1ELi1ELb0EEENS1_24CollectiveEpilogueBwdGQAISD_fSG_Li384ELb0ELb1EEENS1_25SingleTileBwdLPTSchedulerILb0ELi96ELb1EEEEEEEEEvNT_6ParamsE)
        .other          _ZN7cutlass13device_kernelIN5flash11enable_sm90INS1_16FlashAttnBwdSm90INS1_25CollectiveMainloopBwdSm90ILi2ELi1ELi1EN4cute5tupleIJNS5_1CILi1EEES8_S8_EEENS6_IJNS7_ILi64EEENS7_ILi96EEENS7_ILi192EEEEEENS_10bfloat16_tEfNS_4arch4Sm90ELb1ELb0ELb1ELb0ELb1ELb0ELb1ELb0ELi3ELi1ELi1ELi1ELb0EEENS1_24CollectiveEpilogueBwdGQAISD_fSG_Li384ELb0ELb1EEENS1_25SingleTileBwdLPTSchedulerILb0ELi96ELb1EEEEEEEEEvNT_6ParamsE,@"STO_CUDA_ENTRY STV_DEFAULT"
_ZN7cutlass13device_kernelIN5flash11enable_sm90INS1_16FlashAttnBwdSm90INS1_25CollectiveMainloopBwdSm90ILi2ELi1ELi1EN4cute5tupleIJNS5_1CILi1EEES8_S8_EEENS6_IJNS7_ILi64EEENS7_ILi96EEENS7_ILi192EEEEEENS_10bfloat16_tEfNS_4arch4Sm90ELb1ELb0ELb1ELb0ELb1ELb0ELb1ELb0ELi3ELi1ELi1ELi1ELb0EEENS1_24CollectiveEpilogueBwdGQAISD_fSG_Li384ELb0ELb1EEENS1_25SingleTileBwdLPTSchedulerILb0ELi96ELb1EEEEEEEEEvNT_6ParamsE:
[----:B------:R-:W-:Y:S01]  /*0000*/  LDC R1, c[0x0][0x37c] ;  /* 0x0000df00ff017b82 */ /* 0x000fe20000000800 */
[----:B------:R-:W-:Y:S05]  /*0010*/  EXIT ;  /* 0x000000000000794d */ /* 0x000fea0003800000 */
.L_x_19:
        /* <DEDUP_REMOVED lines=14> */
.L_x_131:


//--------------------- .text._ZN7cutlass13device_kernelIN5flash11enable_sm90INS1_16FlashAttnBwdSm90INS1_25CollectiveMainloopBwdSm90ILi2ELi1ELi1EN4cute5tupleIJNS5_1CILi1EEES8_S8_EEENS6_IJNS7_ILi64EEENS7_ILi96EEENS7_ILi192EEEEEENS_10bfloat16_tEfNS_4arch4Sm90ELb1ELb0ELb1ELb1ELb0ELb0ELb1ELb0ELi3ELi1ELi1ELi1ELb0EEENS1_21CollectiveEpilogueBwdISD_SE_SG_Li384ELb1ELb1ELi3EEENS1_25SingleTileBwdLPTSchedulerILb1ELi96ELb0EEEEEEEEEvNT_6ParamsE --------------------------
	.section	.text._ZN7cutlass13device_kernelIN5flash11enable_sm90INS1_16FlashAttnBwdSm90INS1_25CollectiveMainloopBwdSm90ILi2ELi1ELi1EN4cute5tupleIJNS5_1CILi1EEES8_S8_EEENS6_IJNS7_ILi64EEENS7_ILi96EEENS7_ILi192EEEEEENS_10bfloat16_tEfNS_4arch4Sm90ELb1ELb0ELb1ELb1ELb0ELb0ELb1ELb0ELi3ELi1ELi1ELi1ELb0EEENS1_21CollectiveEpilogueBwdISD_SE_SG_Li384ELb1ELb1ELi3EEENS1_25SingleTileBwdLPTSchedulerILb1ELi96ELb0EEEEEEEEEvNT_6ParamsE,"ax",@progbits
	.align	128
.text._ZN7cutlass13device_kernelIN5flash11enable_sm90INS1_16FlashAttnBwdSm90INS1_25CollectiveMainloopBwdSm90ILi2ELi1ELi1EN4cute5tupleIJNS5_1CILi1EEES8_S8_EEENS6_IJNS7_ILi64EEENS7_ILi96EEENS7_ILi192EEEEEENS_10bfloat16_tEfNS_4arch4Sm90ELb1ELb0ELb1ELb1ELb0ELb0ELb1ELb0ELi3ELi1ELi1ELi1ELb0EEENS1_21CollectiveEpilogueBwdISD_SE_SG_Li384ELb1ELb1ELi3EEENS1_25SingleTileBwdLPTSchedulerILb1ELi96ELb0EEEEEEEEEvNT_6ParamsE:
        .type           _ZN7cutlass13device_kernelIN5flash11enable_sm90INS1_16FlashAttnBwdSm90INS1_25CollectiveMainloopBwdSm90ILi2ELi1ELi1EN4cute5tupleIJNS5_1CILi1EEES8_S8_EEENS6_IJNS7_ILi64EEENS7_ILi96EEENS7_ILi192EEEEEENS_10bfloat16_tEfNS_4arch4Sm90ELb1ELb0ELb1ELb1ELb0ELb0ELb1ELb0ELi3ELi1ELi1ELi1ELb0EEENS1_21CollectiveEpilogueBwdISD_SE_SG_Li384ELb1ELb1ELi3EEENS1_25SingleTileBwdLPTSchedulerILb1ELi96ELb0EEEEEEEEEvNT_6ParamsE,@function
        .size           _ZN7cutlass13device_kernelIN5flash11enable_sm90INS1_16FlashAttnBwdSm90INS1_25CollectiveMainloopBwdSm90ILi2ELi1ELi1EN4cute5tupleIJNS5_1CILi1EEES8_S8_EEENS6_IJNS7_ILi64EEENS7_ILi96EEENS7_ILi192EEEEEENS_10bfloat16_tEfNS_4arch4Sm90ELb1ELb0ELb1ELb1ELb0ELb0ELb1ELb0ELi3ELi1ELi1ELi1ELb0EEENS1_21CollectiveEpilogueBwdISD_SE_SG_Li384ELb1ELb1ELi3EEENS1_25SingleTileBwdLPTSchedulerILb1ELi96ELb0EEEEEEEEEvNT_6ParamsE,(.L_x_132 - _ZN7cutlass13device_kernelIN5flash11enable_sm90INS1_16FlashAttnBwdSm90INS1_25CollectiveMainloopBwdSm90ILi2ELi1ELi1EN4cute5tupleIJNS5_1CILi1EEES8_S8_EEENS6_IJNS7_ILi64EEENS7_ILi96EEENS7_ILi192EEEEEENS_10bfloat16_tEfNS_4arch4Sm90ELb1ELb0ELb1ELb1ELb0ELb0ELb1ELb0ELi3ELi1ELi1ELi1ELb0EEENS1_21CollectiveEpilogueBwdISD_SE_SG_Li384ELb1ELb1ELi3EEENS1_25SingleTileBwdLPTSchedulerILb1ELi96ELb0EEEEEEEEEvNT_6ParamsE)
        .other          _ZN7cutlass13device_kernelIN5flash11enable_sm90INS1_16FlashAttnBwdSm90INS1_25CollectiveMainloopBwdSm90ILi2ELi1ELi1EN4cute5tupleIJNS5_1CILi1EEES8_S8_EEENS6_IJNS7_ILi64EEENS7_ILi96EEENS7_ILi192EEEEEENS_10bfloat16_tEfNS_4arch4Sm90ELb1ELb0ELb1ELb1ELb0ELb0ELb1ELb0ELi3ELi1ELi1ELi1ELb0EEENS1_21CollectiveEpilogueBwdISD_SE_SG_Li384ELb1ELb1ELi3EEENS1_25SingleTileBwdLPTSchedulerILb1ELi96ELb0EEEEEEEEEvNT_6ParamsE,@"STO_CUDA_ENTRY STV_DEFAULT"
_ZN7cutlass13device_kernelIN5flash11enable_sm90INS1_16FlashAttnBwdSm90INS1_25CollectiveMainloopBwdSm90ILi2ELi1ELi1EN4cute5tupleIJNS5_1CILi1EEES8_S8_EEENS6_IJNS7_ILi64EEENS7_ILi96EEENS7_ILi192EEEEEENS_10bfloat16_tEfNS_4arch4Sm90ELb1ELb0ELb1ELb1ELb0ELb0ELb1ELb0ELi3ELi1ELi1ELi1ELb0EEENS1_21CollectiveEpilogueBwdISD_SE_SG_Li384ELb1ELb1ELi3EEENS1_25SingleTileBwdLPTSchedulerILb1ELi96ELb0EEEEEEEEEvNT_6ParamsE:
[----:B------:R-:W-:Y:S01]  /*0000*/  LDC R1, c[0x0][0x37c] ;  /* 0x0000df00ff017b82 */ /* 0x000fe20000000800 */
[----:B------:R-:W-:Y:S05]  /*0010*/  EXIT ;  /* 0x000000000000794d */ /* 0x000fea0003800000 */
.L_x_20:
        /* <DEDUP_REMOVED lines=14> */
.L_x_132:


//--------------------- .text._ZN7cutlass13device_kernelIN5flash11enable_sm90INS1_16FlashAttnBwdSm90INS1_25CollectiveMainloopBwdSm90ILi2ELi1ELi1EN4cute5tupleIJNS5_1CILi1EEES8_S8_EEENS6_IJNS7_ILi64EEENS7_ILi96EEENS7_ILi192EEEEEENS_10bfloat16_tEfNS_4arch4Sm90ELb1ELb0ELb1ELb1ELb1ELb0ELb1ELb0ELi3ELi1ELi1ELi1ELb0EEENS1_21CollectiveEpilogueBwdISD_SE_SG_Li384ELb1ELb1ELi3EEENS1_25SingleTileBwdLPTSchedulerILb1ELi96ELb1EEEEEEEEEvNT_6ParamsE --------------------------
	.section	.text._ZN7cutlass13device_kernelIN5flash11enable_sm90INS1_16FlashAttnBwdSm90INS1_25CollectiveMainloopBwdSm90ILi2ELi1ELi1EN4cute5tupleIJNS5_1CILi1EEES8_S8_EEENS6_IJNS7_ILi64EEENS7_ILi96EEENS7_ILi192EEEEEENS_10bfloat16_tEfNS_4arch4Sm90ELb1ELb0ELb1ELb1ELb1ELb0ELb1ELb0ELi3ELi1ELi1ELi1ELb0EEENS1_21CollectiveEpilogueBwdISD_SE_SG_Li384ELb1ELb1ELi3EEENS1_25SingleTileBwdLPTSchedulerILb1ELi96ELb1EEEEEEEEEvNT_6ParamsE,"ax",@progbits
	.align	128
.text._ZN7cutlass13device_kernelIN5flash11enable_sm90INS1_16FlashAttnBwdSm90INS1_25CollectiveMainloopBwdSm90ILi2ELi1ELi1EN4cute5tupleIJNS5_1CILi1EEES8_S8_EEENS6_IJNS7_ILi64EEENS7_ILi96EEENS7_ILi192EEEEEENS_10bfloat16_tEfNS_4arch4Sm90ELb1ELb0ELb1ELb1ELb1ELb0ELb1ELb0ELi3ELi1ELi1ELi1ELb0EEENS1_21CollectiveEpilogueBwdISD_SE_SG_Li384ELb1ELb1ELi3EEENS1_25SingleTileBwdLPTSchedulerILb1ELi96ELb1EEEEEEEEEvNT_6ParamsE:
        .type           _ZN7cutlass13device_kernelIN5flash11enable_sm90INS1_16FlashAttnBwdSm90INS1_25CollectiveMainloopBwdSm90ILi2ELi1ELi1EN4cute5tupleIJNS5_1CILi1EEES8_S8_EEENS6_IJNS7_ILi64EEENS7_ILi96EEENS7_ILi192EEEEEENS_10bfloat16_tEfNS_4arch4Sm90ELb1ELb0ELb1ELb1ELb1ELb0ELb1ELb0ELi3ELi1ELi1ELi1ELb0EEENS1_21CollectiveEpilogueBwdISD_SE_SG_Li384ELb1ELb1ELi3EEENS1_25SingleTileBwdLPTSchedulerILb1ELi96ELb1EEEEEEEEEvNT_6ParamsE,@function
        .size           _ZN7cutlass13device_kernelIN5flash11enable_sm90INS1_16FlashAttnBwdSm90INS1_25CollectiveMainloopBwdSm90ILi2ELi1ELi1EN4cute5tupleIJNS5_1CILi1EEES8_S8_EEENS6_IJNS7_ILi64EEENS7_ILi96EEENS7_ILi192EEEEEENS_10bfloat16_tEfNS_4arch4Sm90ELb1ELb0ELb1ELb1ELb1ELb0ELb1ELb0ELi3ELi1ELi1ELi1ELb0EEENS1_21CollectiveEpilogueBwdISD_SE_SG_Li384ELb1ELb1ELi3EEENS1_25SingleTileBwdLPTSchedulerILb1ELi96ELb1EEEEEEEEEvNT_6ParamsE,(.L_x_133 - _ZN7cutlass13device_kernelIN5flash11enable_sm90INS1_16FlashAttnBwdSm90INS1_25CollectiveMainloopBwdSm90ILi2ELi1ELi1EN4cute5tupleIJNS5_1CILi1EEES8_S8_EEENS6_IJNS7_ILi64EEENS7_ILi96EEENS7_ILi192EEEEEENS_10bfloat16_tEfNS_4arch4Sm90ELb1ELb0ELb1ELb1ELb1ELb0ELb1ELb0ELi3ELi1ELi1ELi1ELb0EEENS1_21CollectiveEpilogueBwdISD_SE_SG_Li384ELb1ELb1ELi3EEENS1_25SingleTileBwdLPTSchedulerILb1ELi96ELb1EEEEEEEEEvNT_6ParamsE)
        .other          _ZN7cutlass13device_kernelIN5flash11enable_sm90INS1_16FlashAttnBwdSm90INS1_25CollectiveMainloopBwdSm90ILi2ELi1ELi1EN4cute5tupleIJNS5_1CILi1EEES8_S8_EEENS6_IJNS7_ILi64EEENS7_ILi96EEENS7_ILi192EEEEEENS_10bfloat16_tEfNS_4arch4Sm90ELb1ELb0ELb1ELb1ELb1ELb0ELb1ELb0ELi3ELi1ELi1ELi1ELb0EEENS1_21CollectiveEpilogueBwdISD_SE_SG_Li384ELb1ELb1ELi3EEENS1_25SingleTileBwdLPTSchedulerILb1ELi96ELb1EEEEEEEEEvNT_6ParamsE,@"STO_CUDA_ENTRY STV_DEFAULT"
_ZN7cutlass13device_kernelIN5flash11enable_sm90INS1_16FlashAttnBwdSm90INS1_25CollectiveMainloopBwdSm90ILi2ELi1ELi1EN4cute5tupleIJNS5_1CILi1EEES8_S8_EEENS6_IJNS7_ILi64EEENS7_ILi96EEENS7_ILi192EEEEEENS_10bfloat16_tEfNS_4arch4Sm90ELb1ELb0ELb1ELb1ELb1ELb0ELb1ELb0ELi3ELi1ELi1ELi1ELb0EEENS1_21CollectiveEpilogueBwdISD_SE_SG_Li384ELb1ELb1ELi3EEENS1_25SingleTileBwdLPTSchedulerILb1ELi96ELb1EEEEEEEEEvNT_6ParamsE:
[----:B------:R-:W-:Y:S01]  /*0000*/  LDC R1, c[0x0][0x37c] ;  /* 0x0000df00ff017b82 */ /* 0x000fe20000000800 */
[----:B------:R-:W-:Y:S05]  /*0010*/  EXIT ;  /* 0x000000000000794d */ /* 0x000fea0003800000 */
.L_x_21:
        /* <DEDUP_REMOVED lines=14> */
.L_x_133:


//--------------------- .text._ZN7cutlass13device_kernelIN5flash11enable_sm90INS1_16FlashAttnBwdSm90INS1_25CollectiveMainloopBwdSm90ILi2ELi1ELi1EN4cute5tupleIJNS5_1CILi1EEES8_S8_EEENS6_IJNS7_ILi64EEENS7_ILi96EEENS7_ILi192EEEEEENS_10bfloat16_tEfNS_4arch4Sm90ELb1ELb0ELb1ELb1ELb0ELb0ELb1ELb0ELi3ELi1ELi1ELi1ELb0EEENS1_24CollectiveEpilogueBwdGQAISD_fSG_Li384ELb1ELb0EEENS1_25SingleTileBwdLPTSchedulerILb1ELi96ELb0EEEEEEEEEvNT_6ParamsE --------------------------
	.section	.text._ZN7cutlass13device_kernelIN5flash11enable_sm90INS1_16FlashAttnBwdSm90INS1_25CollectiveMainloopBwdSm90ILi2ELi1ELi1EN4cute5tupleIJNS5_1CILi1EEES8_S8_EEENS6_IJNS7_ILi64EEENS7_ILi96EEENS7_ILi192EEEEEENS_10bfloat16_tEfNS_4arch4Sm90ELb1ELb0ELb1ELb1ELb0ELb0ELb1ELb0ELi3ELi1ELi1ELi1ELb0EEENS1_24CollectiveEpilogueBwdGQAISD_fSG_Li384ELb1ELb0EEENS1_25SingleTileBwdLPTSchedulerILb1ELi96ELb0EEEEEEEEEvNT_6ParamsE,"ax",@progbits
	.align	128
.text._ZN7cutlass13device_kernelIN5flash11enable_sm90INS1_16FlashAttnBwdSm90INS1_25CollectiveMainloopBwdSm90ILi2ELi1ELi1EN4cute5tupleIJNS5_1CILi1EEES8_S8_EEENS6_IJNS7_ILi64EEENS7_ILi96EEENS7_ILi192EEEEEENS_10bfloat16_tEfNS_4arch4Sm90ELb1ELb0ELb1ELb1ELb0ELb0ELb1ELb0ELi3ELi1ELi1ELi1ELb0EEENS1_24CollectiveEpilogueBwdGQAISD_fSG_Li384ELb1ELb0EEENS1_25SingleTileBwdLPTSchedulerILb1ELi96ELb0EEEEEEEEEvNT_6ParamsE:
        .type           _ZN7cutlass13device_kernelIN5flash11enable_sm90INS1_16FlashAttnBwdSm90INS1_25CollectiveMainloopBwdSm90ILi2ELi1ELi1EN4cute5tupleIJNS5_1CILi1EEES8_S8_EEENS6_IJNS7_ILi64EEENS7_ILi96EEENS7_ILi192EEEEEENS_10bfloat16_tEfNS_4arch4Sm90ELb1ELb0ELb1ELb1ELb0ELb0ELb1ELb0ELi3ELi1ELi1ELi1ELb0EEENS1_24CollectiveEpilogueBwdGQAISD_fSG_Li384ELb1ELb0EEENS1_25SingleTileBwdLPTSchedulerILb1ELi96ELb0EEEEEEEEEvNT_6ParamsE,@function
        .size           _ZN7cutlass13device_kernelIN5flash11enable_sm90INS1_16FlashAttnBwdSm90INS1_25CollectiveMainloopBwdSm90ILi2ELi1ELi1EN4cute5tupleIJNS5_1CILi1EEES8_S8_EEENS6_IJNS7_ILi64EEENS7_ILi96EEENS7_ILi192EEEEEENS_10bfloat16_tEfNS_4arch4Sm90ELb1ELb0ELb1ELb1ELb0ELb0ELb1ELb0ELi3ELi1ELi1ELi1ELb0EEENS1_24CollectiveEpilogueBwdGQAISD_fSG_Li384ELb1ELb0EEENS1_25SingleTileBwdLPTSchedulerILb1ELi96ELb0EEEEEEEEEvNT_6ParamsE,(.L_x_134 - _ZN7cutlass13device_kernelIN5flash11enable_sm90INS1_16FlashAttnBwdSm90INS1_25CollectiveMainloopBwdSm90ILi2ELi1ELi1EN4cute5tupleIJNS5_1CILi1EEES8_S8_EEENS6_IJNS7_ILi64EEENS7_ILi96EEENS7_ILi192EEEEEENS_10bfloat16_tEfNS_4arch4Sm90ELb1ELb0ELb1ELb1ELb0ELb0ELb1ELb0ELi3ELi1ELi1ELi1ELb0EEENS1_24CollectiveEpilogueBwdGQAISD_fSG_Li384ELb1ELb0EEENS1_25SingleTileBwdLPTSchedulerILb1ELi96ELb0EEEEEEEEEvNT_6ParamsE)
        .other          _ZN7cutlass13device_kernelIN5flash11enable_sm90INS1_16FlashAttnBwdSm90INS1_25CollectiveMainloopBwdSm90ILi2ELi1ELi1EN4cute5tupleIJNS5_1CILi1EEES8_S8_EEENS6_IJNS7_ILi64EEENS7_ILi96EEENS7_ILi192EEEEEENS_10bfloat16_tEfNS_4arch4Sm90ELb1ELb0ELb1ELb1ELb0ELb0ELb1ELb0ELi3ELi1ELi1ELi1ELb0EEENS1_24CollectiveEpilogueBwdGQAISD_fSG_Li384ELb1ELb0EEENS1_25SingleTileBwdLPTSchedulerILb1ELi96ELb0EEEEEEEEEvNT_6ParamsE,@"STO_CUDA_ENTRY STV_DEFAULT"
_ZN7cutlass13device_kernelIN5flash11enable_sm90INS1_16FlashAttnBwdSm90INS1_25CollectiveMainloopBwdSm90ILi2ELi1ELi1EN4cute5tupleIJNS5_1CILi1EEES8_S8_EEENS6_IJNS7_ILi64EEENS7_ILi96EEENS7_ILi192EEEEEENS_10bfloat16_tEfNS_4arch4Sm90ELb1ELb0ELb1ELb1ELb0ELb0ELb1ELb0ELi3ELi1ELi1ELi1ELb0EEENS1_24CollectiveEpilogueBwdGQAISD_fSG_Li384ELb1ELb0EEENS1_25SingleTileBwdLPTSchedulerILb1ELi96ELb0EEEEEEEEEvNT_6ParamsE:
[----:B------:R-:W-:Y:S01]  /*0000*/  LDC R1, c[0x0][0x37c] ;  /* 0x0000df00ff017b82 */ /* 0x000fe20000000800 */
[----:B------:R-:W-:Y:S05]  /*0010*/  EXIT ;  /* 0x000000000000794d */ /* 0x000fea0003800000 */
.L_x_22:
        /* <DEDUP_REMOVED lines=14> */
.L_x_134:


//--------------------- .text._ZN7cutlass13device_kernelIN5flash11enable_sm90INS1_16FlashAttnBwdSm90INS1_25CollectiveMainloopBwdSm90ILi2ELi1ELi1EN4cute5tupleIJNS5_1CILi1EEES8_S8_EEENS6_IJNS7_ILi64EEENS7_ILi96EEENS7_ILi192EEEEEENS_10bfloat16_tEfNS_4arch4Sm90ELb1ELb0ELb1ELb1ELb1ELb0ELb1ELb0ELi3ELi1ELi1ELi1ELb0EEENS1_24CollectiveEpilogueBwdGQAISD_fSG_Li384ELb1ELb1EEENS1_25SingleTileBwdLPTSchedulerILb1ELi96ELb1EEEEEEEEEvNT_6ParamsE --------------------------
	.section	.text._ZN7cutlass13device_kernelIN5flash11enable_sm90INS1_16FlashAttnBwdSm90INS1_25CollectiveMainloopBwdSm90ILi2ELi1ELi1EN4cute5tupleIJNS5_1CILi1EEES8_S8_EEENS6_IJNS7_ILi64EEENS7_ILi96EEENS7_ILi192EEEEEENS_10bfloat16_tEfNS_4arch4Sm90ELb1ELb0ELb1ELb1ELb1ELb0ELb1ELb0ELi3ELi1ELi1ELi1ELb0EEENS1_24CollectiveEpilogueBwdGQAISD_fSG_Li384ELb1ELb1EEENS1_25SingleTileBwdLPTSchedulerILb1ELi96ELb1EEEEEEEEEvNT_6ParamsE,"ax",@progbits
	.align	128
.text._ZN7cutlass13device_kernelIN5flash11enable_sm90INS1_16FlashAttnBwdSm90INS1_25CollectiveMainloopBwdSm90ILi2ELi1ELi1EN4cute5tupleIJNS5_1CILi1EEES8_S8_EEENS6_IJNS7_ILi64EEENS7_ILi96EEENS7_ILi192EEEEEENS_10bfloat16_tEfNS_4arch4Sm90ELb1ELb0ELb1ELb1ELb1ELb0ELb1ELb0ELi3ELi1ELi1ELi1ELb0EEENS1_24CollectiveEpilogueBwdGQAISD_fSG_Li384ELb1ELb1EEENS1_25SingleTileBwdLPTSchedulerILb1ELi96ELb1EEEEEEEEEvNT_6ParamsE:
        .type           _ZN7cutlass13device_kernelIN5flash11enable_sm90INS1_16FlashAttnBwdSm90INS1_25CollectiveMainloopBwdSm90ILi2ELi1ELi1EN4cute5tupleIJNS5_1CILi1EEES8_S8_EEENS6_IJNS7_ILi64EEENS7_ILi96EEENS7_ILi192EEEEEENS_10bfloat16_tEfNS_4arch4Sm90ELb1ELb0ELb1ELb1ELb1ELb0ELb1ELb0ELi3ELi1ELi1ELi1ELb0EEENS1_24CollectiveEpilogueBwdGQAISD_fSG_Li384ELb1ELb1EEENS1_25SingleTileBwdLPTSchedulerILb1ELi96ELb1EEEEEEEEEvNT_6ParamsE,@function
        .size           _ZN7cutlass13device_kernelIN5flash11enable_sm90INS1_16FlashAttnBwdSm90INS1_25CollectiveMainloopBwdSm90ILi2ELi1ELi1EN4cute5tupleIJNS5_1CILi1EEES8_S8_EEENS6_IJNS7_ILi64EEENS7_ILi96EEENS7_ILi192EEEEEENS_10bfloat16_tEfNS_4arch4Sm90ELb1ELb0ELb1ELb1ELb1ELb0ELb1ELb0ELi3ELi1ELi1ELi1ELb0EEENS1_24CollectiveEpilogueBwdGQAISD_fSG_Li384ELb1ELb1EEENS1_25SingleTileBwdLPTSchedulerILb1ELi96ELb1EEEEEEEEEvNT_6ParamsE,(.L_x_135 - _ZN7cutlass13device_kernelIN5flash11enable_sm90INS1_16FlashAttnBwdSm90INS1_25CollectiveMainloopBwdSm90ILi2ELi1ELi1EN4cute5tupleIJNS5_1CILi1EEES8_S8_EEENS6_IJNS7_ILi64EEENS7_ILi96EEENS7_ILi192EEEEEENS_10bfloat16_tEfNS_4arch4Sm90ELb1ELb0ELb1ELb1ELb1ELb0ELb1ELb0ELi3ELi1ELi1ELi1ELb0EEENS1_24CollectiveEpilogueBwdGQAISD_fSG_Li384ELb1ELb1EEENS1_25SingleTileBwdLPTSchedulerILb1ELi96ELb1EEEEEEEEEvNT_6ParamsE)
        .other          _ZN7cutlass13device_kernelIN5flash11enable_sm90INS1_16FlashAttnBwdSm90INS1_25CollectiveMainloopBwdSm90ILi2ELi1ELi1EN4cute5tupleIJNS5_1CILi1EEES8_S8_EEENS6_IJNS7_ILi64EEENS7_ILi96EEENS7_ILi192EEEEEENS_10bfloat16_tEfNS_4arch4Sm90ELb1ELb0ELb1ELb1ELb1ELb0ELb1ELb0ELi3ELi1ELi1ELi1ELb0EEENS1_24CollectiveEpilogueBwdGQAISD_fSG_Li384ELb1ELb1EEENS1_25SingleTileBwdLPTSchedulerILb1ELi96ELb1EEEEEEEEEvNT_6ParamsE,@"STO_CUDA_ENTRY STV_DEFAULT"
_ZN7cutlass13device_kernelIN5flash11enable_sm90INS1_16FlashAttnBwdSm90INS1_25CollectiveMainloopBwdSm90ILi2ELi1ELi1EN4cute5tupleIJNS5_1CILi1EEES8_S8_EEENS6_IJNS7_ILi64EEENS7_ILi96EEENS7_ILi192EEEEEENS_10bfloat16_tEfNS_4arch4Sm90ELb1ELb0ELb1ELb1ELb1ELb0ELb1ELb0ELi3ELi1ELi1ELi1ELb0EEENS1_24CollectiveEpilogueBwdGQAISD_fSG_Li384ELb1ELb1EEENS1_25SingleTileBwdLPTSchedulerILb1ELi96ELb1EEEEEEEEEvNT_6ParamsE:
[----:B------:R-:W-:Y:S01]  /*0000*/  LDC R1, c[0x0][0x37c] ;  /* 0x0000df00ff017b82 */ /* 0x000fe20000000800 */
[----:B------:R-:W-:Y:S05]  /*0010*/  EXIT ;  /* 0x000000000000794d */ /* 0x000fea0003800000 */
.L_x_23:
        /* <DEDUP_REMOVED lines=14> */
.L_x_135:


//--------------------- .text._ZN7cutlass13device_kernelIN5flash11enable_sm90INS1_16FlashAttnBwdSm90INS1_25CollectiveMainloopBwdSm90ILi2ELi1ELi1EN4cute5tupleIJNS5_1CILi1EEES8_S8_EEENS6_IJNS7_ILi64EEENS7_ILi96EEENS7_ILi192EEEEEENS_10bfloat16_tEfNS_4arch4Sm90ELb0ELb0ELb0ELb0ELb0ELb0ELb1ELb0ELi3ELi1ELi1ELi1ELb0EEENS1_21CollectiveEpilogueBwdISD_SE_SG_Li384ELb0ELb1ELi3EEENS1_19SingleTileSchedulerILb0ELb0ELb0ELi96EEEEEEEEEvNT_6ParamsE --------------------------
	.section	.text._ZN7cutlass13device_kernelIN5flash11enable_sm90INS1_16FlashAttnBwdSm90INS1_25CollectiveMainloopBwdSm90ILi2ELi1ELi1EN4cute5tupleIJNS5_1CILi1EEES8_S8_EEENS6_IJNS7_ILi64EEENS7_ILi96EEENS7_ILi192EEEEEENS_10bfloat16_tEfNS_4arch4Sm90ELb0ELb0ELb0ELb0ELb0ELb0ELb1ELb0ELi3ELi1ELi1ELi1ELb0EEENS1_21CollectiveEpilogueBwdISD_SE_SG_Li384ELb0ELb1ELi3EEENS1_19SingleTileSchedulerILb0ELb0ELb0ELi96EEEEEEEEEvNT_6ParamsE,"ax",@progbits
	.align	128
.text._ZN7cutlass13device_kernelIN5flash11enable_sm90INS1_16FlashAttnBwdSm90INS1_25CollectiveMainloopBwdSm90ILi2ELi1ELi1EN4cute5tupleIJNS5_1CILi1EEES8_S8_EEENS6_IJNS7_ILi64EEENS7_ILi96EEENS7_ILi192EEEEEENS_10bfloat16_tEfNS_4arch4Sm90ELb0ELb0ELb0ELb0ELb0ELb0ELb1ELb0ELi3ELi1ELi1ELi1ELb0EEENS1_21CollectiveEpilogueBwdISD_SE_SG_Li384ELb0ELb1ELi3EEENS1_19SingleTileSchedulerILb0ELb0ELb0ELi96EEEEEEEEEvNT_6ParamsE:
        .type           _ZN7cutlass13device_kernelIN5flash11enable_sm90INS1_16FlashAttnBwdSm90INS1_25CollectiveMainloopBwdSm90ILi2ELi1ELi1EN4cute5tupleIJNS5_1CILi1EEES8_S8_EEENS6_IJNS7_ILi64EEENS7_ILi96EEENS7_ILi192EEEEEENS_10bfloat16_tEfNS_4arch4Sm90ELb0ELb0ELb0ELb0ELb0ELb0ELb1ELb0ELi3ELi1ELi1ELi1ELb0EEENS1_21CollectiveEpilogueBwdISD_SE_SG_Li384ELb0ELb1ELi3EEENS1_19SingleTileSchedulerILb0ELb0ELb0ELi96EEEEEEEEEvNT_6ParamsE,@function
        .size           _ZN7cutlass13device_kernelIN5flash11enable_sm90INS1_16FlashAttnBwdSm90INS1_25CollectiveMainloopBwdSm90ILi2ELi1ELi1EN4cute5tupleIJNS5_1CILi1EEES8_S8_EEENS6_IJNS7_ILi64EEENS7_ILi96EEENS7_ILi192EEEEEENS_10bfloat16_tEfNS_4arch4Sm90ELb0ELb0ELb0ELb0ELb0ELb0ELb1ELb0ELi3ELi1ELi1ELi1ELb0EEENS1_21CollectiveEpilogueBwdISD_SE_SG_Li384ELb0ELb1ELi3EEENS1_19SingleTileSchedulerILb0ELb0ELb0ELi96EEEEEEEEEvNT_6ParamsE,(.L_x_136 - _ZN7cutlass13device_kernelIN5flash11enable_sm90INS1_16FlashAttnBwdSm90INS1_25CollectiveMainloopBwdSm90ILi2ELi1ELi1EN4cute5tupleIJNS5_1CILi1EEES8_S8_EEENS6_IJNS7_ILi64EEENS7_ILi96EEENS7_ILi192EEEEEENS_10bfloat16_tEfNS_4arch4Sm90ELb0ELb0ELb0ELb0ELb0ELb0ELb1ELb0ELi3ELi1ELi1ELi1ELb0EEENS1_21CollectiveEpilogueBwdISD_SE_SG_Li384ELb0ELb1ELi3EEENS1_19SingleTileSchedulerILb0ELb0ELb0ELi96EEEEEEEEEvNT_6ParamsE)
        .other          _ZN7cutlass13device_kernelIN5flash11enable_sm90INS1_16FlashAttnBwdSm90INS1_25CollectiveMainloopBwdSm90ILi2ELi1ELi1EN4cute5tupleIJNS5_1CILi1EEES8_S8_EEENS6_IJNS7_ILi64EEENS7_ILi96EEENS7_ILi192EEEEEENS_10bfloat16_tEfNS_4arch4Sm90ELb0ELb0ELb0ELb0ELb0ELb0ELb1ELb0ELi3ELi1ELi1ELi1ELb0EEENS1_21CollectiveEpilogueBwdISD_SE_SG_Li384ELb0ELb1ELi3EEENS1_19SingleTileSchedulerILb0ELb0ELb0ELi96EEEEEEEEEvNT_6ParamsE,@"STO_CUDA_ENTRY STV_DEFAULT"
_ZN7cutlass13device_kernelIN5flash11enable_sm90INS1_16FlashAttnBwdSm90INS1_25CollectiveMainloopBwdSm90ILi2ELi1ELi1EN4cute5tupleIJNS5_1CILi1EEES8_S8_EEENS6_IJNS7_ILi64EEENS7_ILi96EEENS7_ILi192EEEEEENS_10bfloat16_tEfNS_4arch4Sm90ELb0ELb0ELb0ELb0ELb0ELb0ELb1ELb0ELi3ELi1ELi1ELi1ELb0EEENS1_21CollectiveEpilogueBwdISD_SE_SG_Li384ELb0ELb1ELi3EEENS1_19SingleTileSchedulerILb0ELb0ELb0ELi96EEEEEEEEEvNT_6ParamsE:
[----:B------:R-:W-:Y:S01]  /*0000*/  LDC R1, c[0x0][0x37c] ;  /* 0x0000df00ff017b82 */ /* 0x000fe20000000800 */
[----:B------:R-:W-:Y:S05]  /*0010*/  EXIT ;  /* 0x000000000000794d */ /* 0x000fea0003800000 */
.L_x_24:
        /* <DEDUP_REMOVED lines=14> */
.L_x_136:


//--------------------- .text._ZN7cutlass13device_kernelIN5flash11enable_sm90INS1_16FlashAttnBwdSm90INS1_25CollectiveMainloopBwdSm90ILi2ELi1ELi1EN4cute5tupleIJNS5_1CILi1EEES8_S8_EEENS6_IJNS7_ILi64EEENS7_ILi96EEENS7_ILi192EEEEEENS_10bfloat16_tEfNS_4arch4Sm90ELb0ELb0ELb0ELb0ELb1ELb0ELb1ELb0ELi3ELi1ELi1ELi1ELb0EEENS1_21CollectiveEpilogueBwdISD_SE_SG_Li384ELb0ELb1ELi3EEENS1_19SingleTileSchedulerILb0ELb0ELb0ELi96EEEEEEEEEvNT_6ParamsE --------------------------
	.section	.text._ZN7cutlass13device_kernelIN5flash11enable_sm90INS1_16FlashAttnBwdSm90INS1_25CollectiveMainloopBwdSm90ILi2ELi1ELi1EN4cute5tupleIJNS5_1CILi1EEES8_S8_EEENS6_IJNS7_ILi64EEENS7_ILi96EEENS7_ILi192EEEEEENS_10bfloat16_tEfNS_4arch4Sm90ELb0ELb0ELb0ELb0ELb1ELb0ELb1ELb0ELi3ELi1ELi1ELi1ELb0EEENS1_21CollectiveEpilogueBwdISD_SE_SG_Li384ELb0ELb1ELi3EEENS1_19SingleTileSchedulerILb0ELb0ELb0ELi96EEEEEEEEEvNT_6ParamsE,"ax",@progbits
	.align	128
.text._ZN7cutlass13device_kernelIN5flash11enable_sm90INS1_16FlashAttnBwdSm90INS1_25CollectiveMainloopBwdSm90ILi2ELi1ELi1EN4cute5tupleIJNS5_1CILi1EEES8_S8_EEENS6_IJNS7_ILi64EEENS7_ILi96EEENS7_ILi192EEEEEENS_10bfloat16_tEfNS_4arch4Sm90ELb0ELb0ELb0ELb0ELb1ELb0ELb1ELb0ELi3ELi1ELi1ELi1ELb0EEENS1_21CollectiveEpilogueBwdISD_SE_SG_Li384ELb0ELb1ELi3EEENS1_19SingleTileSchedulerILb0ELb0ELb0ELi96EEEEEEEEEvNT_6ParamsE:
        .type           _ZN7cutlass13device_kernelIN5flash11enable_sm90INS1_16FlashAttnBwdSm90INS1_25CollectiveMainloopBwdSm90ILi2ELi1ELi1EN4cute5tupleIJNS5_1CILi1EEES8_S8_EEENS6_IJNS7_ILi64EEENS7_ILi96EEENS7_ILi192EEEEEENS_10bfloat16_tEfNS_4arch4Sm90ELb0ELb0ELb0ELb0ELb1ELb0ELb1ELb0ELi3ELi1ELi1ELi1ELb0EEENS1_21CollectiveEpilogueBwdISD_SE_SG_Li384ELb0ELb1ELi3EEENS1_19SingleTileSchedulerILb0ELb0ELb0ELi96EEEEEEEEEvNT_6ParamsE,@function
        .size           _ZN7cutlass13device_kernelIN5flash11enable_sm90INS1_16FlashAttnBwdSm90INS1_25CollectiveMainloopBwdSm90ILi2ELi1ELi1EN4cute5tupleIJNS5_1CILi1EEES8_S8_EEENS6_IJNS7_ILi64EEENS7_ILi96EEENS7_ILi192EEEEEENS_10bfloat16_tEfNS_4arch4Sm90ELb0ELb0ELb0ELb0ELb1ELb0ELb1ELb0ELi3ELi1ELi1ELi1ELb0EEENS1_21CollectiveEpilogueBwdISD_SE_SG_Li384ELb0ELb1ELi3EEENS1_19SingleTileSchedulerILb0ELb0ELb0ELi96EEEEEEEEEvNT_6ParamsE,(.L_x_137 - _ZN7cutlass13device_kernelIN5flash11enable_sm90INS1_16FlashAttnBwdSm90INS1_25CollectiveMainloopBwdSm90ILi2ELi1ELi1EN4cute5tupleIJNS5_1CILi1EEES8_S8_EEENS6_IJNS7_ILi64EEENS7_ILi96EEENS7_ILi192EEEEEENS_10bfloat16_tEfNS_4arch4Sm90ELb0ELb0ELb0ELb0ELb1ELb0ELb1ELb0ELi3ELi1ELi1ELi1ELb0EEENS1_21CollectiveEpilogueBwdISD_SE_SG_Li384ELb0ELb1ELi3EEENS1_19SingleTileSchedulerILb0ELb0ELb0ELi96EEEEEEEEEvNT_6ParamsE)
        .other          _ZN7cutlass13device_kernelIN5flash11enable_sm90INS1_16FlashAttnBwdSm90INS1_25CollectiveMainloopBwdSm90ILi2ELi1ELi1EN4cute5tupleIJNS5_1CILi1EEES8_S8_EEENS6_IJNS7_ILi64EEENS7_ILi96EEENS7_ILi192EEEEEENS_10bfloat16_tEfNS_4arch4Sm90ELb0ELb0ELb0ELb0ELb1ELb0ELb1ELb0ELi3ELi1ELi1ELi1ELb0EEENS1_21CollectiveEpilogueBwdISD_SE_SG_Li384ELb0ELb1ELi3EEENS1_19SingleTileSchedulerILb0ELb0ELb0ELi96EEEEEEEEEvNT_6ParamsE,@"STO_CUDA_ENTRY STV_DEFAULT"
_ZN7cutlass13device_kernelIN5flash11enable_sm90INS1_16FlashAttnBwdSm90INS1_25CollectiveMainloopBwdSm90ILi2ELi1ELi1EN4cute5tupleIJNS5_1CILi1EEES8_S8_EEENS6_IJNS7_ILi64EEENS7_ILi96EEENS7_ILi192EEEEEENS_10bfloat16_tEfNS_4arch4Sm90ELb0ELb0ELb0ELb0ELb1ELb0ELb1ELb0ELi3ELi1ELi1ELi1ELb0EEENS1_21CollectiveEpilogueBwdISD_SE_SG_Li384ELb0ELb1ELi3EEENS1_19SingleTileSchedulerILb0ELb0ELb0ELi96EEEEEEEEEvNT_6ParamsE:
[----:B------:R-:W-:Y:S01]  /*0000*/  LDC R1, c[0x0][0x37c] ;  /* 0x0000df00ff017b82 */ /* 0x000fe20000000800 */
[----:B------:R-:W-:Y:S05]  /*0010*/  EXIT ;  /* 0x000000000000794d */ /* 0x000fea0003800000 */
.L_x_25:
        /* <DEDUP_REMOVED lines=14> */
.L_x_137:


//--------------------- .text._ZN7cutlass13device_kernelIN5flash11enable_sm90INS1_16FlashAttnBwdSm90INS1_25CollectiveMainloopBwdSm90ILi2ELi1ELi1EN4cute5tupleIJNS5_1CILi1EEES8_S8_EEENS6_IJNS7_ILi64EEENS7_ILi96EEENS7_ILi192EEEEEENS_10bfloat16_tEfNS_4arch4Sm90ELb0ELb0ELb0ELb0ELb0ELb0ELb1ELb0ELi3ELi1ELi1ELi1ELb0EEENS1_24CollectiveEpilogueBwdGQAISD_fSG_Li384ELb0ELb0EEENS1_19SingleTileSchedulerILb0ELb0ELb0ELi96EEEEEEEEEvNT_6ParamsE --------------------------
	.section	.text._ZN7cutlass13device_kernelIN5flash11enable_sm90INS1_16FlashAttnBwdSm90INS1_25CollectiveMainloopBwdSm90ILi2ELi1ELi1EN4cute5tupleIJNS5_1CILi1EEES8_S8_EEENS6_IJNS7_ILi64EEENS7_ILi96EEENS7_ILi192EEEEEENS_10bfloat16_tEfNS_4arch4Sm90ELb0ELb0ELb0ELb0ELb0ELb0ELb1ELb0ELi3ELi1ELi1ELi1ELb0EEENS1_24CollectiveEpilogueBwdGQAISD_fSG_Li384ELb0ELb0EEENS1_19SingleTileSchedulerILb0ELb0ELb0ELi96EEEEEEEEEvNT_6ParamsE,"ax",@progbits
	.align	128
.text._ZN7cutlass13device_kernelIN5flash11enable_sm90INS1_16FlashAttnBwdSm90INS1_25CollectiveMainloopBwdSm90ILi2ELi1ELi1EN4cute5tupleIJNS5_1CILi1EEES8_S8_EEENS6_IJNS7_ILi64EEENS7_ILi96EEENS7_ILi192EEEEEENS_10bfloat16_tEfNS_4arch4Sm90ELb0ELb0ELb0ELb0ELb0ELb0ELb1ELb0ELi3ELi1ELi1ELi1ELb0EEENS1_24CollectiveEpilogueBwdGQAISD_fSG_Li384ELb0ELb0EEENS1_19SingleTileSchedulerILb0ELb0ELb0ELi96EEEEEEEEEvNT_6ParamsE:
        .type           _ZN7cutlass13device_kernelIN5flash11enable_sm90INS1_16FlashAttnBwdSm90INS1_25CollectiveMainloopBwdSm90ILi2ELi1ELi1EN4cute5tupleIJNS5_1CILi1EEES8_S8_EEENS6_IJNS7_ILi64EEENS7_ILi96EEENS7_ILi192EEEEEENS_10bfloat16_tEfNS_4arch4Sm90ELb0ELb0ELb0ELb0ELb0ELb0ELb1ELb0ELi3ELi1ELi1ELi1ELb0EEENS1_24CollectiveEpilogueBwdGQAISD_fSG_Li384ELb0ELb0EEENS1_19SingleTileSchedulerILb0ELb0ELb0ELi96EEEEEEEEEvNT_6ParamsE,@function
        .size           _ZN7cutlass13device_kernelIN5flash11enable_sm90INS1_16FlashAttnBwdSm90INS1_25CollectiveMainloopBwdSm90ILi2ELi1ELi1EN4cute5tupleIJNS5_1CILi1EEES8_S8_EEENS6_IJNS7_ILi64EEENS7_ILi96EEENS7_ILi192EEEEEENS_10bfloat16_tEfNS_4arch4Sm90ELb0ELb0ELb0ELb0ELb0ELb0ELb1ELb0ELi3ELi1ELi1ELi1ELb0EEENS1_24CollectiveEpilogueBwdGQAISD_fSG_Li384ELb0ELb0EEENS1_19SingleTileSchedulerILb0ELb0ELb0ELi96EEEEEEEEEvNT_6ParamsE,(.L_x_138 - _ZN7cutlass13device_kernelIN5flash11enable_sm90INS1_16FlashAttnBwdSm90INS1_25CollectiveMainloopBwdSm90ILi2ELi1ELi1EN4cute5tupleIJNS5_1CILi1EEES8_S8_EEENS6_IJNS7_ILi64EEENS7_ILi96EEENS7_ILi192EEEEEENS_10bfloat16_tEfNS_4arch4Sm90ELb0ELb0ELb0ELb0ELb0ELb0ELb1ELb0ELi3ELi1ELi1ELi1ELb0EEENS1_24CollectiveEpilogueBwdGQAISD_fSG_Li384ELb0ELb0EEENS1_19SingleTileSchedulerILb0ELb0ELb0ELi96EEEEEEEEEvNT_6ParamsE)
        .other          _ZN7cutlass13device_kernelIN5flash11enable_sm90INS1_16FlashAttnBwdSm90INS1_25CollectiveMainloopBwdSm90ILi2ELi1ELi1EN4cute5tupleIJNS5_1CILi1EEES8_S8_EEENS6_IJNS7_ILi64EEENS7_ILi96EEENS7_ILi192EEEEEENS_10bfloat16_tEfNS_4arch4Sm90ELb0ELb0ELb0ELb0ELb0ELb0ELb1ELb0ELi3ELi1ELi1ELi1ELb0EEENS1_24CollectiveEpilogueBwdGQAISD_fSG_Li384ELb0ELb0EEENS1_19SingleTileSchedulerILb0ELb0ELb0ELi96EEEEEEEEEvNT_6ParamsE,@"STO_CUDA_ENTRY STV_DEFAULT"
_ZN7cutlass13device_kernelIN5flash11enable_sm90INS1_16FlashAttnBwdSm90INS1_25CollectiveMainloopBwdSm90ILi2ELi1ELi1EN4cute5tupleIJNS5_1CILi1EEES8_S8_EEENS6_IJNS7_ILi64EEENS7_ILi96EEENS7_ILi192EEEEEENS_10bfloat16_tEfNS_4arch4Sm90ELb0ELb0ELb0ELb0ELb0ELb0ELb1ELb0ELi3ELi1ELi1ELi1ELb0EEENS1_24CollectiveEpilogueBwdGQAISD_fSG_Li384ELb0ELb0EEENS1_19SingleTileSchedulerILb0ELb0ELb0ELi96EEEEEEEEEvNT_6ParamsE:
[----:B------:R-:W-:Y:S01]  /*0000*/  LDC R1, c[0x0][0x37c] ;  /* 0x0000df00ff017b82 */ /* 0x000fe20000000800 */
[----:B------:R-:W-:Y:S05]  /*0010*/  EXIT ;  /* 0x000000000000794d */ /* 0x000fea0003800000 */
.L_x_26:
        /* <DEDUP_REMOVED lines=14> */
.L_x_138:


//--------------------- .text._ZN7cutlass13device_kernelIN5flash11enable_sm90INS1_16FlashAttnBwdSm90INS1_25CollectiveMainloopBwdSm90ILi2ELi1ELi1EN4cute5tupleIJNS5_1CILi1EEES8_S8_EEENS6_IJNS7_ILi64EEENS7_ILi96EEENS7_ILi192EEEEEENS_10bfloat16_tEfNS_4arch4Sm90ELb0ELb0ELb0ELb0ELb1ELb0ELb1ELb0ELi3ELi1ELi1ELi1ELb0EEENS1_24CollectiveEpilogueBwdGQAISD_fSG_Li384ELb0ELb1EEENS1_19SingleTileSchedulerILb0ELb0ELb0ELi96EEEEEEEEEvNT_6ParamsE --------------------------
	.section	.text._ZN7cutlass13device_kernelIN5flash11enable_sm90INS1_16FlashAttnBwdSm90INS1_25CollectiveMainloopBwdSm90ILi2ELi1ELi1EN4cute5tupleIJNS5_1CILi1EEES8_S8_EEENS6_IJNS7_ILi64EEENS7_ILi96EEENS7_ILi192EEEEEENS_10bfloat16_tEfNS_4arch4Sm90ELb0ELb0ELb0ELb0ELb1ELb0ELb1ELb0ELi3ELi1ELi1ELi1ELb0EEENS1_24CollectiveEpilogueBwdGQAISD_fSG_Li384ELb0ELb1EEENS1_19SingleTileSchedulerILb0ELb0ELb0ELi96EEEEEEEEEvNT_6ParamsE,"ax",@progbits
	.align	128
.text._ZN7cutlass13device_kernelIN5flash11enable_sm90INS1_16FlashAttnBwdSm90INS1_25CollectiveMainloopBwdSm90ILi2ELi1ELi1EN4cute5tupleIJNS5_1CILi1EEES8_S8_EEENS6_IJNS7_ILi64EEENS7_ILi96EEENS7_ILi192EEEEEENS_10bfloat16_tEfNS_4arch4Sm90ELb0ELb0ELb0ELb0ELb1ELb0ELb1ELb0ELi3ELi1ELi1ELi1ELb0EEENS1_24CollectiveEpilogueBwdGQAISD_fSG_Li384ELb0ELb1EEENS1_19SingleTileSchedulerILb0ELb0ELb0ELi96EEEEEEEEEvNT_6ParamsE:
        .type           _ZN7cutlass13device_kernelIN5flash11enable_sm90INS1_16FlashAttnBwdSm90INS1_25CollectiveMainloopBwdSm90ILi2ELi1ELi1EN4cute5tupleIJNS5_1CILi1EEES8_S8_EEENS6_IJNS7_ILi64EEENS7_ILi96EEENS7_ILi192EEEEEENS_10bfloat16_tEfNS_4arch4Sm90ELb0ELb0ELb0ELb0ELb1ELb0ELb1ELb0ELi3ELi1ELi1ELi1ELb0EEENS1_24CollectiveEpilogueBwdGQAISD_fSG_Li384ELb0ELb1EEENS1_19SingleTileSchedulerILb0ELb0ELb0ELi96EEEEEEEEEvNT_6ParamsE,@function
        .size           _ZN7cutlass13device_kernelIN5flash11enable_sm90INS1_16FlashAttnBwdSm90INS1_25CollectiveMainloopBwdSm90ILi2ELi1ELi1EN4cute5tupleIJNS5_1CILi1EEES8_S8_EEENS6_IJNS7_ILi64EEENS7_ILi96EEENS7_ILi192EEEEEENS_10bfloat16_tEfNS_4arch4Sm90ELb0ELb0ELb0ELb0ELb1ELb0ELb1ELb0ELi3ELi1ELi1ELi1ELb0EEENS1_24CollectiveEpilogueBwdGQAISD_fSG_Li384ELb0ELb1EEENS1_19SingleTileSchedulerILb0ELb0ELb0ELi96EEEEEEEEEvNT_6ParamsE,(.L_x_139 - _ZN7cutlass13device_kernelIN5flash11enable_sm90INS1_16FlashAttnBwdSm90INS1_25CollectiveMainloopBwdSm90ILi2ELi1ELi1EN4cute5tupleIJNS5_1CILi1EEES8_S8_EEENS6_IJNS7_ILi64EEENS7_ILi96EEENS7_ILi192EEEEEENS_10bfloat16_tEfNS_4arch4Sm90ELb0ELb0ELb0ELb0ELb1ELb0ELb1ELb0ELi3ELi1ELi1ELi1ELb0EEENS1_24CollectiveEpilogueBwdGQAISD_fSG_Li384ELb0ELb1EEENS1_19SingleTileSchedulerILb0ELb0ELb0ELi96EEEEEEEEEvNT_6ParamsE)
        .other          _ZN7cutlass13device_kernelIN5flash11enable_sm90INS1_16FlashAttnBwdSm90INS1_25CollectiveMainloopBwdSm90ILi2ELi1ELi1EN4cute5tupleIJNS5_1CILi1EEES8_S8_EEENS6_IJNS7_ILi64EEENS7_ILi96EEENS7_ILi192EEEEEENS_10bfloat16_tEfNS_4arch4Sm90ELb0ELb0ELb0ELb0ELb1ELb0ELb1ELb0ELi3ELi1ELi1ELi1ELb0EEENS1_24CollectiveEpilogueBwdGQAISD_fSG_Li384ELb0ELb1EEENS1_19SingleTileSchedulerILb0ELb0ELb0ELi96EEEEEEEEEvNT_6ParamsE,@"STO_CUDA_ENTRY STV_DEFAULT"
_ZN7cutlass13device_kernelIN5flash11enable_sm90INS1_16FlashAttnBwdSm90INS1_25CollectiveMainloopBwdSm90ILi2ELi1ELi1EN4cute5tupleIJNS5_1CILi1EEES8_S8_EEENS6_IJNS7_ILi64EEENS7_ILi96EEENS7_ILi192EEEEEENS_10bfloat16_tEfNS_4arch4Sm90ELb0ELb0ELb0ELb0ELb1ELb0ELb1ELb0ELi3ELi1ELi1ELi1ELb0EEENS1_24CollectiveEpilogueBwdGQAISD_fSG_Li384ELb0ELb1EEENS1_19SingleTileSchedulerILb0ELb0ELb0ELi96EEEEEEEEEvNT_6ParamsE:
[----:B------:R-:W-:Y:S01]  /*0000*/  LDC R1, c[0x0][0x37c] ;  /* 0x0000df00ff017b82 */ /* 0x000fe20000000800 */
[----:B------:R-:W-:Y:S05]  /*0010*/  EXIT ;  /* 0x000000000000794d */ /* 0x000fea0003800000 */
.L_x_27:
        /* <DEDUP_REMOVED lines=14> */
.L_x_139:


//--------------------- .text._ZN7cutlass13device_kernelIN5flash11enable_sm90INS1_16FlashAttnBwdSm90INS1_25CollectiveMainloopBwdSm90ILi2ELi1ELi1EN4cute5tupleIJNS5_1CILi1EEES8_S8_EEENS6_IJNS7_ILi64EEENS7_ILi96EEENS7_ILi192EEEEEENS_10bfloat16_tEfNS_4arch4Sm90ELb0ELb0ELb0ELb1ELb0ELb0ELb1ELb0ELi3ELi1ELi1ELi1ELb0EEENS1_21CollectiveEpilogueBwdISD_SE_SG_Li384ELb1ELb1ELi3EEENS1_19SingleTileSchedulerILb1ELb0ELb0ELi96EEEEEEEEEvNT_6ParamsE --------------------------
	.section	.text._ZN7cutlass13device_kernelIN5flash11enable_sm90INS1_16FlashAttnBwdSm90INS1_25CollectiveMainloopBwdSm90ILi2ELi1ELi1EN4cute5tupleIJNS5_1CILi1EEES8_S8_EEENS6_IJNS7_ILi64EEENS7_ILi96EEENS7_ILi192EEEEEENS_10bfloat16_tEfNS_4arch4Sm90ELb0ELb0ELb0ELb1ELb0ELb0ELb1ELb0ELi3ELi1ELi1ELi1ELb0EEENS1_21CollectiveEpilogueBwdISD_SE_SG_Li384ELb1ELb1ELi3EEENS1_19SingleTileSchedulerILb1ELb0ELb0ELi96EEEEEEEEEvNT_6ParamsE,"ax",@progbits
	.align	128
.text._ZN7cutlass13device_kernelIN5flash11enable_sm90INS1_16FlashAttnBwdSm90INS1_25CollectiveMainloopBwdSm90ILi2ELi1ELi1EN4cute5tupleIJNS5_1CILi1EEES8_S8_EEENS6_IJNS7_ILi64EEENS7_ILi96EEENS7_ILi192EEEEEENS_10bfloat16_tEfNS_4arch4Sm90ELb0ELb0ELb0ELb1ELb0ELb0ELb1ELb0ELi3ELi1ELi1ELi1ELb0EEENS1_21CollectiveEpilogueBwdISD_SE_SG_Li384ELb1ELb1ELi3EEENS1_19SingleTileSchedulerILb1ELb0ELb0ELi96EEEEEEEEEvNT_6ParamsE:
        .type           _ZN7cutlass13device_kernelIN5flash11enable_sm90INS1_16FlashAttnBwdSm90INS1_25CollectiveMainloopBwdSm90ILi2ELi1ELi1EN4cute5tupleIJNS5_1CILi1EEES8_S8_EEENS6_IJNS7_ILi64EEENS7_ILi96EEENS7_ILi192EEEEEENS_10bfloat16_tEfNS_4arch4Sm90ELb0ELb0ELb0ELb1ELb0ELb0ELb1ELb0ELi3ELi1ELi1ELi1ELb0EEENS1_21CollectiveEpilogueBwdISD_SE_SG_Li384ELb1ELb1ELi3EEENS1_19SingleTileSchedulerILb1ELb0ELb0ELi96EEEEEEEEEvNT_6ParamsE,@function
        .size           _ZN7cutlass13device_kernelIN5flash11enable_sm90INS1_16FlashAttnBwdSm90INS1_25CollectiveMainloopBwdSm90ILi2ELi1ELi1EN4cute5tupleIJNS5_1CILi1EEES8_S8_EEENS6_IJNS7_ILi64EEENS7_ILi96EEENS7_ILi192EEEEEENS_10bfloat16_tEfNS_4arch4Sm90ELb0ELb0ELb0ELb1ELb0ELb0ELb1ELb0ELi3ELi1ELi1ELi1ELb0EEENS1_21CollectiveEpilogueBwdISD_SE_SG_Li384ELb1ELb1ELi3EEENS1_19SingleTileSchedulerILb1ELb0ELb0ELi96EEEEEEEEEvNT_6ParamsE,(.L_x_140 - _ZN7cutlass13device_kernelIN5flash11enable_sm90INS1_16FlashAttnBwdSm90INS1_25CollectiveMainloopBwdSm90ILi2ELi1ELi1EN4cute5tupleIJNS5_1CILi1EEES8_S8_EEENS6_IJNS7_ILi64EEENS7_ILi96EEENS7_ILi192EEEEEENS_10bfloat16_tEfNS_4arch4Sm90ELb0ELb0ELb0ELb1ELb0ELb0ELb1ELb0ELi3ELi1ELi1ELi1ELb0EEENS1_21CollectiveEpilogueBwdISD_SE_SG_Li384ELb1ELb1ELi3EEENS1_19SingleTileSchedulerILb1ELb0ELb0ELi96EEEEEEEEEvNT_6ParamsE)
        .other          _ZN7cutlass13device_kernelIN5flash11enable_sm90INS1_16FlashAttnBwdSm90INS1_25CollectiveMainloopBwdSm90ILi2ELi1ELi1EN4cute5tupleIJNS5_1CILi1EEES8_S8_EEENS6_IJNS7_ILi64EEENS7_ILi96EEENS7_ILi192EEEEEENS_10bfloat16_tEfNS_4arch4Sm90ELb0ELb0ELb0ELb1ELb0ELb0ELb1ELb0ELi3ELi1ELi1ELi1ELb0EEENS1_21CollectiveEpilogueBwdISD_SE_SG_Li384ELb1ELb1ELi3EEENS1_19SingleTileSchedulerILb1ELb0ELb0ELi96EEEEEEEEEvNT_6ParamsE,@"STO_CUDA_ENTRY STV_DEFAULT"
_ZN7cutlass13device_kernelIN5flash11enable_sm90INS1_16FlashAttnBwdSm90INS1_25CollectiveMainloopBwdSm90ILi2ELi1ELi1EN4cute5tupleIJNS5_1CILi1EEES8_S8_EEENS6_IJNS7_ILi64EEENS7_ILi96EEENS7_ILi192EEEEEENS_10bfloat16_tEfNS_4arch4Sm90ELb0ELb0ELb0ELb1ELb0ELb0ELb1ELb0ELi3ELi1ELi1ELi1ELb0EEENS1_21CollectiveEpilogueBwdISD_SE_SG_Li384ELb1ELb1ELi3EEENS1_19SingleTileSchedulerILb1ELb0ELb0ELi96EEEEEEEEEvNT_6ParamsE:
[----:B------:R-:W-:Y:S01]  /*0000*/  LDC R1, c[0x0][0x37c] ;  /* 0x0000df00ff017b82 */ /* 0x000fe20000000800 */
[----:B------:R-:W-:Y:S05]  /*0010*/  EXIT ;  /* 0x000000000000794d */ /* 0x000fea0003800000 */
.L_x_28:
        /* <DEDUP_REMOVED lines=14> */
.L_x_140:


//--------------------- .text._ZN7cutlass13device_kernelIN5flash11enable_sm90INS1_16FlashAttnBwdSm90INS1_25CollectiveMainloopBwdSm90ILi2ELi1ELi1EN4cute5tupleIJNS5_1CILi1EEES8_S8_EEENS6_IJNS7_ILi64EEENS7_ILi96EEENS7_ILi192EEEEEENS_10bfloat16_tEfNS_4arch4Sm90ELb0ELb0ELb0ELb1ELb1ELb0ELb1ELb0ELi3ELi1ELi1ELi1ELb0EEENS1_21CollectiveEpilogueBwdISD_SE_SG_Li384ELb1ELb1ELi3EEENS1_19SingleTileSchedulerILb1ELb0ELb0ELi96EEEEEEEEEvNT_6ParamsE --------------------------
	.section	.text._ZN7cutlass13device_kernelIN5flash11enable_sm90INS1_16FlashAttnBwdSm90INS1_25CollectiveMainloopBwdSm90ILi2ELi1ELi1EN4cute5tupleIJNS5_1CILi1EEES8_S8_EEENS6_IJNS7_ILi64EEENS7_ILi96EEENS7_ILi192EEEEEENS_10bfloat16_tEfNS_4arch4Sm90ELb0ELb0ELb0ELb1ELb1ELb0ELb1ELb0ELi3ELi1ELi1ELi1ELb0EEENS1_21CollectiveEpilogueBwdISD_SE_SG_Li384ELb1ELb1ELi3EEENS1_19SingleTileSchedulerILb1ELb0ELb0ELi96EEEEEEEEEvNT_6ParamsE,"ax",@progbits
	.align	128
.text._ZN7cutlass13device_kernelIN5flash11enable_sm90INS1_16FlashAttnBwdSm90INS1_25CollectiveMainloopBwdSm90ILi2ELi1ELi1EN4cute5tupleIJNS5_1CILi1EEES8_S8_EEENS6_IJNS7_ILi64EEENS7_ILi96EEENS7_ILi192EEEEEENS_10bfloat16_tEfNS_4arch4Sm90ELb0ELb0ELb0ELb1ELb1ELb0ELb1ELb0ELi3ELi1ELi1ELi1ELb0EEENS1_21CollectiveEpilogueBwdISD_SE_SG_Li384ELb1ELb1ELi3EEENS1_19SingleTileSchedulerILb1ELb0ELb0ELi96EEEEEEEEEvNT_6ParamsE:
        .type           _ZN7cutlass13device_kernelIN5flash11enable_sm90INS1_16FlashAttnBwdSm90INS1_25CollectiveMainloopBwdSm90ILi2ELi1ELi1EN4cute5tupleIJNS5_1CILi1EEES8_S8_EEENS6_IJNS7_ILi64EEENS7_ILi96EEENS7_ILi192EEEEEENS_10bfloat16_tEfNS_4arch4Sm90ELb0ELb0ELb0ELb1ELb1ELb0ELb1ELb0ELi3ELi1ELi1ELi1ELb0EEENS1_21CollectiveEpilogueBwdISD_SE_SG_Li384ELb1ELb1ELi3EEENS1_19SingleTileSchedulerILb1ELb0ELb0ELi96EEEEEEEEEvNT_6ParamsE,@function
        .size           _ZN7cutlass13device_kernelIN5flash11enable_sm90INS1_16FlashAttnBwdSm90INS1_25CollectiveMainloopBwdSm90ILi2ELi1ELi1EN4cute5tupleIJNS5_1CILi1EEES8_S8_EEENS6_IJNS7_ILi64EEENS7_ILi96EEENS7_ILi192EEEEEENS_10bfloat16_tEfNS_4arch4Sm90ELb0ELb0ELb0ELb1ELb1ELb0ELb1ELb0ELi3ELi1ELi1ELi1ELb0EEENS1_21CollectiveEpilogueBwdISD_SE_SG_Li384ELb1ELb1ELi3EEENS1_19SingleTileSchedulerILb1ELb0ELb0ELi96EEEEEEEEEvNT_6ParamsE,(.L_x_141 - _ZN7cutlass13device_kernelIN5flash11enable_sm90INS1_16FlashAttnBwdSm90INS1_25CollectiveMainloopBwdSm90ILi2ELi1ELi1EN4cute5tupleIJNS5_1CILi1EEES8_S8_EEENS6_IJNS7_ILi64EEENS7_ILi96EEENS7_ILi192EEEEEENS_10bfloat16_tEfNS_4arch4Sm90ELb0ELb0ELb0ELb1ELb1ELb0ELb1ELb0ELi3ELi1ELi1ELi1ELb0EEENS1_21CollectiveEpilogueBwdISD_SE_SG_Li384ELb1ELb1ELi3EEENS1_19SingleTileSchedulerILb1ELb0ELb0ELi96EEEEEEEEEvNT_6ParamsE)
        .other          _ZN7cutlass13device_kernelIN5flash11enable_sm90INS1_16FlashAttnBwdSm90INS1_25CollectiveMainloopBwdSm90ILi2ELi1ELi1EN4cute5tupleIJNS5_1CILi1EEES8_S8_EEENS6_IJNS7_ILi64EEENS7_ILi96EEENS7_ILi192EEEEEENS_10bfloat16_tEfNS_4arch4Sm90ELb0ELb0ELb0ELb1ELb1ELb0ELb1ELb0ELi3ELi1ELi1ELi1ELb0EEENS1_21CollectiveEpilogueBwdISD_SE_SG_Li384ELb1ELb1ELi3EEENS1_19SingleTileSchedulerILb1ELb0ELb0ELi96EEEEEEEEEvNT_6ParamsE,@"STO_CUDA_ENTRY STV_DEFAULT"
_ZN7cutlass13device_kernelIN5flash11enable_sm90INS1_16FlashAttnBwdSm90INS1_25CollectiveMainloopBwdSm90ILi2ELi1ELi1EN4cute5tupleIJNS5_1CILi1EEES8_S8_EEENS6_IJNS7_ILi64EEENS7_ILi96EEENS7_ILi192EEEEEENS_10bfloat16_tEfNS_4arch4Sm90ELb0ELb0ELb0ELb1ELb1ELb0ELb1ELb0ELi3ELi1ELi1ELi1ELb0EEENS1_21CollectiveEpilogueBwdISD_SE_SG_Li384ELb1ELb1ELi3EEENS1_19SingleTileSchedulerILb1ELb0ELb0ELi96EEEEEEEEEvNT_6ParamsE:
[----:B------:R-:W-:Y:S01]  /*0000*/  LDC R1, c[0x0][0x37c] ;  /* 0x0000df00ff017b82 */ /* 0x000fe20000000800 */
[----:B------:R-:W-:Y:S05]  /*0010*/  EXIT ;  /* 0x000000000000794d */ /* 0x000fea0003800000 */
.L_x_29:
        /* <DEDUP_REMOVED lines=14> */
.L_x_141:


//--------------------- .text._ZN7cutlass13device_kernelIN5flash11enable_sm90INS1_16FlashAttnBwdSm90INS1_25CollectiveMainloopBwdSm90ILi2ELi1ELi1EN4cute5tupleIJNS5_1CILi1EEES8_S8_EEENS6_IJNS7_ILi64EEENS7_ILi96EEENS7_ILi192EEEEEENS_10bfloat16_tEfNS_4arch4Sm90ELb0ELb0ELb0ELb1ELb0ELb0ELb1ELb0ELi3ELi1ELi1ELi1ELb0EEENS1_24CollectiveEpilogueBwdGQAISD_fSG_Li384ELb1ELb0EEENS1_19SingleTileSchedulerILb1ELb0ELb0ELi96EEEEEEEEEvNT_6ParamsE --------------------------
	.section	.text._ZN7cutlass13device_kernelIN5flash11enable_sm90INS1_16FlashAttnBwdSm90INS1_25CollectiveMainloopBwdSm90ILi2ELi1ELi1EN4cute5tupleIJNS5_1CILi1EEES8_S8_EEENS6_IJNS7_ILi64EEENS7_ILi96EEENS7_ILi192EEEEEENS_10bfloat16_tEfNS_4arch4Sm90ELb0ELb0ELb0ELb1ELb0ELb0ELb1ELb0ELi3ELi1ELi1ELi1ELb0EEENS1_24CollectiveEpilogueBwdGQAISD_fSG_Li384ELb1ELb0EEENS1_19SingleTileSchedulerILb1ELb0ELb0ELi96EEEEEEEEEvNT_6ParamsE,"ax",@progbits
	.align	128
.text._ZN7cutlass13device_kernelIN5flash11enable_sm90INS1_16FlashAttnBwdSm90INS1_25CollectiveMainloopBwdSm90ILi2ELi1ELi1EN4cute5tupleIJNS5_1CILi1EEES8_S8_EEENS6_IJNS7_ILi64EEENS7_ILi96EEENS7_ILi192EEEEEENS_10bfloat16_tEfNS_4arch4Sm90ELb0ELb0ELb0ELb1ELb0ELb0ELb1ELb0ELi3ELi1ELi1ELi1ELb0EEENS1_24CollectiveEpilogueBwdGQAISD_fSG_Li384ELb1ELb0EEENS1_19SingleTileSchedulerILb1ELb0ELb0ELi96EEEEEEEEEvNT_6ParamsE:
        .type           _ZN7cutlass13device_kernelIN5flash11enable_sm90INS1_16FlashAttnBwdSm90INS1_25CollectiveMainloopBwdSm90ILi2ELi1ELi1EN4cute5tupleIJNS5_1CILi1EEES8_S8_EEENS6_IJNS7_ILi64EEENS7_ILi96EEENS7_ILi192EEEEEENS_10bfloat16_tEfNS_4arch4Sm90ELb0ELb0ELb0ELb1ELb0ELb0ELb1ELb0ELi3ELi1ELi1ELi1ELb0EEENS1_24CollectiveEpilogueBwdGQAISD_fSG_Li384ELb1ELb0EEENS1_19SingleTileSchedulerILb1ELb0ELb0ELi96EEEEEEEEEvNT_6ParamsE,@function
        .size           _ZN7cutlass13device_kernelIN5flash11enable_sm90INS1_16FlashAttnBwdSm90INS1_25CollectiveMainloopBwdSm90ILi2ELi1ELi1EN4cute5tupleIJNS5_1CILi1EEES8_S8_EEENS6_IJNS7_ILi64EEENS7_ILi96EEENS7_ILi192EEEEEENS_10bfloat16_tEfNS_4arch4Sm90ELb0ELb0ELb0ELb1ELb0ELb0ELb1ELb0ELi3ELi1ELi1ELi1ELb0EEENS1_24CollectiveEpilogueBwdGQAISD_fSG_Li384ELb1ELb0EEENS1_19SingleTileSchedulerILb1ELb0ELb0ELi96EEEEEEEEEvNT_6ParamsE,(.L_x_142 - _ZN7cutlass13device_kernelIN5flash11enable_sm90INS1_16FlashAttnBwdSm90INS1_25CollectiveMainloopBwdSm90ILi2ELi1ELi1EN4cute5tupleIJNS5_1CILi1EEES8_S8_EEENS6_IJNS7_ILi64EEENS7_ILi96EEENS7_ILi192EEEEEENS_10bfloat16_tEfNS_4arch4Sm90ELb0ELb0ELb0ELb1ELb0ELb0ELb1ELb0ELi3ELi1ELi1ELi1ELb0EEENS1_24CollectiveEpilogueBwdGQAISD_fSG_Li384ELb1ELb0EEENS1_19SingleTileSchedulerILb1ELb0ELb0ELi96EEEEEEEEEvNT_6ParamsE)
        .other          _ZN7cutlass13device_kernelIN5flash11enable_sm90INS1_16FlashAttnBwdSm90INS1_25CollectiveMainloopBwdSm90ILi2ELi1ELi1EN4cute5tupleIJNS5_1CILi1EEES8_S8_EEENS6_IJNS7_ILi64EEENS7_ILi96EEENS7_ILi192EEEEEENS_10bfloat16_tEfNS_4arch4Sm90ELb0ELb0ELb0ELb1ELb0ELb0ELb1ELb0ELi3ELi1ELi1ELi1ELb0EEENS1_24CollectiveEpilogueBwdGQAISD_fSG_Li384ELb1ELb0EEENS1_19SingleTileSchedulerILb1ELb0ELb0ELi96EEEEEEEEEvNT_6ParamsE,@"STO_CUDA_ENTRY STV_DEFAULT"
_ZN7cutlass13device_kernelIN5flash11enable_sm90INS1_16FlashAttnBwdSm90INS1_25CollectiveMainloopBwdSm90ILi2ELi1ELi1EN4cute5tupleIJNS5_1CILi1EEES8_S8_EEENS6_IJNS7_ILi64EEENS7_ILi96EEENS7_ILi192EEEEEENS_10bfloat16_tEfNS_4arch4Sm90ELb0ELb0ELb0ELb1ELb0ELb0ELb1ELb0ELi3ELi1ELi1ELi1ELb0EEENS1_24CollectiveEpilogueBwdGQAISD_fSG_Li384ELb1ELb0EEENS1_19SingleTileSchedulerILb1ELb0ELb0ELi96EEEEEEEEEvNT_6ParamsE:
[----:B------:R-:W-:Y:S01]  /*0000*/  LDC R1, c[0x0][0x37c] ;  /* 0x0000df00ff017b82 */ /* 0x000fe20000000800 */
[----:B------:R-:W-:Y:S05]  /*0010*/  EXIT ;  /* 0x000000000000794d */ /* 0x000fea0003800000 */
.L_x_30:
        /* <DEDUP_REMOVED lines=14> */
.L_x_142:


//--------------------- .text._ZN7cutlass13device_kernelIN5flash11enable_sm90INS1_16FlashAttnBwdSm90INS1_25CollectiveMainloopBwdSm90ILi2ELi1ELi1EN4cute5tupleIJNS5_1CILi1EEES8_S8_EEENS6_IJNS7_ILi64EEENS7_ILi96EEENS7_ILi192EEEEEENS_10bfloat16_tEfNS_4arch4Sm90ELb0ELb0ELb0ELb1ELb1ELb0ELb1ELb0ELi3ELi1ELi1ELi1ELb0EEENS1_24CollectiveEpilogueBwdGQAISD_fSG_Li384ELb1ELb1EEENS1_19SingleTileSchedulerILb1ELb0ELb0ELi96EEEEEEEEEvNT_6ParamsE --------------------------
	.section	.text._ZN7cutlass13device_kernelIN5flash11enable_sm90INS1_16FlashAttnBwdSm90INS1_25CollectiveMainloopBwdSm90ILi2ELi1ELi1EN4cute5tupleIJNS5_1CILi1EEES8_S8_EEENS6_IJNS7_ILi64EEENS7_ILi96EEENS7_ILi192EEEEEENS_10bfloat16_tEfNS_4arch4Sm90ELb0ELb0ELb0ELb1ELb1ELb0ELb1ELb0ELi3ELi1ELi1ELi1ELb0EEENS1_24CollectiveEpilogueBwdGQAISD_fSG_Li384ELb1ELb1EEENS1_19SingleTileSchedulerILb1ELb0ELb0ELi96EEEEEEEEEvNT_6ParamsE,"ax",@progbits
	.align	128
.text._ZN7cutlass13device_kernelIN5flash11enable_sm90INS1_16FlashAttnBwdSm90INS1_25CollectiveMainloopBwdSm90ILi2ELi1ELi1EN4cute5tupleIJNS5_1CILi1EEES8_S8_EEENS6_IJNS7_ILi64EEENS7_ILi96EEENS7_ILi192EEEEEENS_10bfloat16_tEfNS_4arch4Sm90ELb0ELb0ELb0ELb1ELb1ELb0ELb1ELb0ELi3ELi1ELi1ELi1ELb0EEENS1_24CollectiveEpilogueBwdGQAISD_fSG_Li384ELb1ELb1EEENS1_19SingleTileSchedulerILb1ELb0ELb0ELi96EEEEEEEEEvNT_6ParamsE:
        .type           _ZN7cutlass13device_kernelIN5flash11enable_sm90INS1_16FlashAttnBwdSm90INS1_25CollectiveMainloopBwdSm90ILi2ELi1ELi1EN4cute5tupleIJNS5_1CILi1EEES8_S8_EEENS6_IJNS7_ILi64EEENS7_ILi96EEENS7_ILi192EEEEEENS_10bfloat16_tEfNS_4arch4Sm90ELb0ELb0ELb0ELb1ELb1ELb0ELb1ELb0ELi3ELi1ELi1ELi1ELb0EEENS1_24CollectiveEpilogueBwdGQAISD_fSG_Li384ELb1ELb1EEENS1_19SingleTileSchedulerILb1ELb0ELb0ELi96EEEEEEEEEvNT_6ParamsE,@function
        .size           _ZN7cutlass13device_kernelIN5flash11enable_sm90INS1_16FlashAttnBwdSm90INS1_25CollectiveMainloopBwdSm90ILi2ELi1ELi1EN4cute5tupleIJNS5_1CILi1EEES8_S8_EEENS6_IJNS7_ILi64EEENS7_ILi96EEENS7_ILi192EEEEEENS_10bfloat16_tEfNS_4arch4Sm90ELb0ELb0ELb0ELb1ELb1ELb0ELb1ELb0ELi3ELi1ELi1ELi1ELb0EEENS1_24CollectiveEpilogueBwdGQAISD_fSG_Li384ELb1ELb1EEENS1_19SingleTileSchedulerILb1ELb0ELb0ELi96EEEEEEEEEvNT_6ParamsE,(.L_x_143 - _ZN7cutlass13device_kernelIN5flash11enable_sm90INS1_16FlashAttnBwdSm90INS1_25CollectiveMainloopBwdSm90ILi2ELi1ELi1EN4cute5tupleIJNS5_1CILi1EEES8_S8_EEENS6_IJNS7_ILi64EEENS7_ILi96EEENS7_ILi192EEEEEENS_10bfloat16_tEfNS_4arch4Sm90ELb0ELb0ELb0ELb1ELb1ELb0ELb1ELb0ELi3ELi1ELi1ELi1ELb0EEENS1_24CollectiveEpilogueBwdGQAISD_fSG_Li384ELb1ELb1EEENS1_19SingleTileSchedulerILb1ELb0ELb0ELi96EEEEEEEEEvNT_6ParamsE)
        .other          _ZN7cutlass13device_kernelIN5flash11enable_sm90INS1_16FlashAttnBwdSm90INS1_25CollectiveMainloopBwdSm90ILi2ELi1ELi1EN4cute5tupleIJNS5_1CILi1EEES8_S8_EEENS6_IJNS7_ILi64EEENS7_ILi96EEENS7_ILi192EEEEEENS_10bfloat16_tEfNS_4arch4Sm90ELb0ELb0ELb0ELb1ELb1ELb0ELb1ELb0ELi3ELi1ELi1ELi1ELb0EEENS1_24CollectiveEpilogueBwdGQAISD_fSG_Li384ELb1ELb1EEENS1_19SingleTileSchedulerILb1ELb0ELb0ELi96EEEEEEEEEvNT_6ParamsE,@"STO_CUDA_ENTRY STV_DEFAULT"
_ZN7cutlass13device_kernelIN5flash11enable_sm90INS1_16FlashAttnBwdSm90INS1_25CollectiveMainloopBwdSm90ILi2ELi1ELi1EN4cute5tupleIJNS5_1CILi1EEES8_S8_EEENS6_IJNS7_ILi64EEENS7_ILi96EEENS7_ILi192EEEEEENS_10bfloat16_tEfNS_4arch4Sm90ELb0ELb0ELb0ELb1ELb1ELb0ELb1ELb0ELi3ELi1ELi1ELi1ELb0EEENS1_24CollectiveEpilogueBwdGQAISD_fSG_Li384ELb1ELb1EEENS1_19SingleTileSchedulerILb1ELb0ELb0ELi96EEEEEEEEEvNT_6ParamsE:
[----:B------:R-:W-:Y:S01]  /*0000*/  LDC R1, c[0x0][0x37c] ;  /* 0x0000df00ff017b82 */ /* 0x000fe20000000800 */
[----:B------:R-:W-:Y:S05]  /*0010*/  EXIT ;  /* 0x000000000000794d */ /* 0x000fea0003800000 */
.L_x_31:
        /* <DEDUP_REMOVED lines=14> */
.L_x_143:


//--------------------- .text._ZN7cutlass13device_kernelIN5flash11enable_sm90INS1_16FlashAttnBwdSm90INS1_25CollectiveMainloopBwdSm90ILi2ELi1ELi1EN4cute5tupleIJNS5_1CILi1EEES8_S8_EEENS6_IJNS7_ILi64EEENS7_ILi96EEENS7_ILi192EEEEEENS_10bfloat16_tEfNS_4arch4Sm90ELb0ELb1ELb0ELb0ELb0ELb0ELb1ELb0ELi3ELi1ELi1ELi1ELb0EEENS1_21CollectiveEpilogueBwdISD_SE_SG_Li384ELb0ELb1ELi3EEENS1_19SingleTileSchedulerILb0ELb0ELb0ELi96EEEEEEEEEvNT_6ParamsE --------------------------
	.section	.text._ZN7cutlass13device_kernelIN5flash11enable_sm90INS1_16FlashAttnBwdSm90INS1_25CollectiveMainloopBwdSm90ILi2ELi1ELi1EN4cute5tupleIJNS5_1CILi1EEES8_S8_EEENS6_IJNS7_ILi64EEENS7_ILi96EEENS7_ILi192EEEEEENS_10bfloat16_tEfNS_4arch4Sm90ELb0ELb1ELb0ELb0ELb0ELb0ELb1ELb0ELi3ELi1ELi1ELi1ELb0EEENS1_21CollectiveEpilogueBwdISD_SE_SG_Li384ELb0ELb1ELi3EEENS1_19SingleTileSchedulerILb0ELb0ELb0ELi96EEEEEEEEEvNT_6ParamsE,"ax",@progbits
	.align	128
.text._ZN7cutlass13device_kernelIN5flash11enable_sm90INS1_16FlashAttnBwdSm90INS1_25CollectiveMainloopBwdSm90ILi2ELi1ELi1EN4cute5tupleIJNS5_1CILi1EEES8_S8_EEENS6_IJNS7_ILi64EEENS7_ILi96EEENS7_ILi192EEEEEENS_10bfloat16_tEfNS_4arch4Sm90ELb0ELb1ELb0ELb0ELb0ELb0ELb1ELb0ELi3ELi1ELi1ELi1ELb0EEENS1_21CollectiveEpilogueBwdISD_SE_SG_Li384ELb0ELb1ELi3EEENS1_19SingleTileSchedulerILb0ELb0ELb0ELi96EEEEEEEEEvNT_6ParamsE:
        .type           _ZN7cutlass13device_kernelIN5flash11enable_sm90INS1_16FlashAttnBwdSm90INS1_25CollectiveMainloopBwdSm90ILi2ELi1ELi1EN4cute5tupleIJNS5_1CILi1EEES8_S8_EEENS6_IJNS7_ILi64EEENS7_ILi96EEENS7_ILi192EEEEEENS_10bfloat16_tEfNS_4arch4Sm90ELb0ELb1ELb0ELb0ELb0ELb0ELb1ELb0ELi3ELi1ELi1ELi1ELb0EEENS1_21CollectiveEpilogueBwdISD_SE_SG_Li384ELb0ELb1ELi3EEENS1_19SingleTileSchedulerILb0ELb0ELb0ELi96EEEEEEEEEvNT_6ParamsE,@function
        .size           _ZN7cutlass13device_kernelIN5flash11enable_sm90INS1_16FlashAttnBwdSm90INS1_25CollectiveMainloopBwdSm90ILi2ELi1ELi1EN4cute5tupleIJNS5_1CILi1EEES8_S8_EEENS6_IJNS7_ILi64EEENS7_ILi96EEENS7_ILi192EEEEEENS_10bfloat16_tEfNS_4arch4Sm90ELb0ELb1ELb0ELb0ELb0ELb0ELb1ELb0ELi3ELi1ELi1ELi1ELb0EEENS1_21CollectiveEpilogueBwdISD_SE_SG_Li384ELb0ELb1ELi3EEENS1_19SingleTileSchedulerILb0ELb0ELb0ELi96EEEEEEEEEvNT_6ParamsE,(.L_x_144 - _ZN7cutlass13device_kernelIN5flash11enable_sm90INS1_16FlashAttnBwdSm90INS1_25CollectiveMainloopBwdSm90ILi2ELi1ELi1EN4cute5tupleIJNS5_1CILi1EEES8_S8_EEENS6_IJNS7_ILi64EEENS7_ILi96EEENS7_ILi192EEEEEENS_10bfloat16_tEfNS_4arch4Sm90ELb0ELb1ELb0ELb0ELb0ELb0ELb1ELb0ELi3ELi1ELi1ELi1ELb0EEENS1_21CollectiveEpilogueBwdISD_SE_SG_Li384ELb0ELb1ELi3EEENS1_19SingleTileSchedulerILb0ELb0ELb0ELi96EEEEEEEEEvNT_6ParamsE)
        .other          _ZN7cutlass13device_kernelIN5flash11enable_sm90INS1_16FlashAttnBwdSm90INS1_25CollectiveMainloopBwdSm90ILi2ELi1ELi1EN4cute5tupleIJNS5_1CILi1EEES8_S8_EEENS6_IJNS7_ILi64EEENS7_ILi96EEENS7_ILi192EEEEEENS_10bfloat16_tEfNS_4arch4Sm90ELb0ELb1ELb0ELb0ELb0ELb0ELb1ELb0ELi3ELi1ELi1ELi1ELb0EEENS1_21CollectiveEpilogueBwdISD_SE_SG_Li384ELb0ELb1ELi3EEENS1_19SingleTileSchedulerILb0ELb0ELb0ELi96EEEEEEEEEvNT_6ParamsE,@"STO_CUDA_ENTRY STV_DEFAULT"
_ZN7cutlass13device_kernelIN5flash11enable_sm90INS1_16FlashAttnBwdSm90INS1_25CollectiveMainloopBwdSm90ILi2ELi1ELi1EN4cute5tupleIJNS5_1CILi1EEES8_S8_EEENS6_IJNS7_ILi64EEENS7_ILi96EEENS7_ILi192EEEEEENS_10bfloat16_tEfNS_4arch4Sm90ELb0ELb1ELb0ELb0ELb0ELb0ELb1ELb0ELi3ELi1ELi1ELi1ELb0EEENS1_21CollectiveEpilogueBwdISD_SE_SG_Li384ELb0ELb1ELi3EEENS1_19SingleTileSchedulerILb0ELb0ELb0ELi96EEEEEEEEEvNT_6ParamsE:
[----:B------:R-:W-:Y:S01]  /*0000*/  LDC R1, c[0x0][0x37c] ;  /* 0x0000df00ff017b82 */ /* 0x000fe20000000800 */
[----:B------:R-:W-:Y:S05]  /*0010*/  EXIT ;  /* 0x000000000000794d */ /* 0x000fea0003800000 */
.L_x_32:
        /* <DEDUP_REMOVED lines=14> */
.L_x_144:


//--------------------- .text._ZN7cutlass13device_kernelIN5flash11enable_sm90INS1_16FlashAttnBwdSm90INS1_25CollectiveMainloopBwdSm90ILi2ELi1ELi1EN4cute5tupleIJNS5_1CILi1EEES8_S8_EEENS6_IJNS7_ILi64EEENS7_ILi96EEENS7_ILi192EEEEEENS_10bfloat16_tEfNS_4arch4Sm90ELb0ELb1ELb0ELb0ELb1ELb0ELb1ELb0ELi3ELi1ELi1ELi1ELb0EEENS1_21CollectiveEpilogueBwdISD_SE_SG_Li384ELb0ELb1ELi3EEENS1_19SingleTileSchedulerILb0ELb0ELb0ELi96EEEEEEEEEvNT_6ParamsE --------------------------
	.section	.text._ZN7cutlass13device_kernelIN5flash11enable_sm90INS1_16FlashAttnBwdSm90INS1_25CollectiveMainloopBwdSm90ILi2ELi1ELi1EN4cute5tupleIJNS5_1CILi1EEES8_S8_EEENS6_IJNS7_ILi64EEENS7_ILi96EEENS7_ILi192EEEEEENS_10bfloat16_tEfNS_4arch4Sm90ELb0ELb1ELb0ELb0ELb1ELb0ELb1ELb0ELi3ELi1ELi1ELi1ELb0EEENS1_21CollectiveEpilogueBwdISD_SE_SG_Li384ELb0ELb1ELi3EEENS1_19SingleTileSchedulerILb0ELb0ELb0ELi96EEEEEEEEEvNT_6ParamsE,"ax",@progbits
	.align	128
.text._ZN7cutlass13device_kernelIN5flash11enable_sm90INS1_16FlashAttnBwdSm90INS1_25CollectiveMainloopBwdSm90ILi2ELi1ELi1EN4cute5tupleIJNS5_1CILi1EEES8_S8_EEENS6_IJNS7_ILi64EEENS7_ILi96EEENS7_ILi192EEEEEENS_10bfloat16_tEfNS_4arch4Sm90ELb0ELb1ELb0ELb0ELb1ELb0ELb1ELb0ELi3ELi1ELi1ELi1ELb0EEENS1_21CollectiveEpilogueBwdISD_SE_SG_Li384ELb0ELb1ELi3EEENS1_19SingleTileSchedulerILb0ELb0ELb0ELi96EEEEEEEEEvNT_6ParamsE:
        .type           _ZN7cutlass13device_kernelIN5flash11enable_sm90INS1_16FlashAttnBwdSm90INS1_25CollectiveMainloopBwdSm90ILi2ELi1ELi1EN4cute5tupleIJNS5_1CILi1EEES8_S8_EEENS6_IJNS7_ILi64EEENS7_ILi96EEENS7_ILi192EEEEEENS_10bfloat16_tEfNS_4arch4Sm90ELb0ELb1ELb0ELb0ELb1ELb0ELb1ELb0ELi3ELi1ELi1ELi1ELb0EEENS1_21CollectiveEpilogueBwdISD_SE_SG_Li384ELb0ELb1ELi3EEENS1_19SingleTileSchedulerILb0ELb0ELb0ELi96EEEEEEEEEvNT_6ParamsE,@function
        .size           _ZN7cutlass13device_kernelIN5flash11enable_sm90INS1_16FlashAttnBwdSm90INS1_25CollectiveMainloopBwdSm90ILi2ELi1ELi1EN4cute5tupleIJNS5_1CILi1EEES8_S8_EEENS6_IJNS7_ILi64EEENS7_ILi96EEENS7_ILi192EEEEEENS_10bfloat16_tEfNS_4arch4Sm90ELb0ELb1ELb0ELb0ELb1ELb0ELb1ELb0ELi3ELi1ELi1ELi1ELb0EEENS1_21CollectiveEpilogueBwdISD_SE_SG_Li384ELb0ELb1ELi3EEENS1_19SingleTileSchedulerILb0ELb0ELb0ELi96EEEEEEEEEvNT_6ParamsE,(.L_x_145 - _ZN7cutlass13device_kernelIN5flash11enable_sm90INS1_16FlashAttnBwdSm90INS1_25CollectiveMainloopBwdSm90ILi2ELi1ELi1EN4cute5tupleIJNS5_1CILi1EEES8_S8_EEENS6_IJNS7_ILi64EEENS7_ILi96EEENS7_ILi192EEEEEENS_10bfloat16_tEfNS_4arch4Sm90ELb0ELb1ELb0ELb0ELb1ELb0ELb1ELb0ELi3ELi1ELi1ELi1ELb0EEENS1_21CollectiveEpilogueBwdISD_SE_SG_Li384ELb0ELb1ELi3EEENS1_19SingleTileSchedulerILb0ELb0ELb0ELi96EEEEEEEEEvNT_6ParamsE)
        .other          _ZN7cutlass13device_kernelIN5flash11enable_sm90INS1_16FlashAttnBwdSm90INS1_25CollectiveMainloopBwdSm90ILi2ELi1ELi1EN4cute5tupleIJNS5_1CILi1EEES8_S8_EEENS6_IJNS7_ILi64EEENS7_ILi96EEENS7_ILi192EEEEEENS_10bfloat16_tEfNS_4arch4Sm90ELb0ELb1ELb0ELb0ELb1ELb0ELb1ELb0ELi3ELi1ELi1ELi1ELb0EEENS1_21CollectiveEpilogueBwdISD_SE_SG_Li384ELb0ELb1ELi3EEENS1_19SingleTileSchedulerILb0ELb0ELb0ELi96EEEEEEEEEvNT_6ParamsE,@"STO_CUDA_ENTRY STV_DEFAULT"
_ZN7cutlass13device_kernelIN5flash11enable_sm90INS1_16FlashAttnBwdSm90INS1_25CollectiveMainloopBwdSm90ILi2ELi1ELi1EN4cute5tupleIJNS5_1CILi1EEES8_S8_EEENS6_IJNS7_ILi64EEENS7_ILi96EEENS7_ILi192EEEEEENS_10bfloat16_tEfNS_4arch4Sm90ELb0ELb1ELb0ELb0ELb1ELb0ELb1ELb0ELi3ELi1ELi1ELi1ELb0EEENS1_21CollectiveEpilogueBwdISD_SE_SG_Li384ELb0ELb1ELi3EEENS1_19SingleTileSchedulerILb0ELb0ELb0ELi96EEEEEEEEEvNT_6ParamsE:
[----:B------:R-:W-:Y:S01]  /*0000*/  LDC R1, c[0x0][0x37c] ;  /* 0x0000df00ff017b82 */ /* 0x000fe20000000800 */
[----:B------:R-:W-:Y:S05]  /*0010*/  EXIT ;  /* 0x000000000000794d */ /* 0x000fea0003800000 */
.L_x_33:
        /* <DEDUP_REMOVED lines=14> */
.L_x_145:


//--------------------- .text._ZN7cutlass13device_kernelIN5flash11enable_sm90INS1_16FlashAttnBwdSm90INS1_25CollectiveMainloopBwdSm90ILi2ELi1ELi1EN4cute5tupleIJNS5_1CILi1EEES8_S8_EEENS6_IJNS7_ILi64EEENS7_ILi96EEENS7_ILi192EEEEEENS_10bfloat16_tEfNS_4arch4Sm90ELb0ELb1ELb0ELb0ELb0ELb0ELb1ELb0ELi3ELi1ELi1ELi1ELb0EEENS1_24CollectiveEpilogueBwdGQAISD_fSG_Li384ELb0ELb0EEENS1_19SingleTileSchedulerILb0ELb0ELb0ELi96EEEEEEEEEvNT_6ParamsE --------------------------
	.section	.text._ZN7cutlass13device_kernelIN5flash11enable_sm90INS1_16FlashAttnBwdSm90INS1_25CollectiveMainloopBwdSm90ILi2ELi1ELi1EN4cute5tupleIJNS5_1CILi1EEES8_S8_EEENS6_IJNS7_ILi64EEENS7_ILi96EEENS7_ILi192EEEEEENS_10bfloat16_tEfNS_4arch4Sm90ELb0ELb1ELb0ELb0ELb0ELb0ELb1ELb0ELi3ELi1ELi1ELi1ELb0EEENS1_24CollectiveEpilogueBwdGQAISD_fSG_Li384ELb0ELb0EEENS1_19SingleTileSchedulerILb0ELb0ELb0ELi96EEEEEEEEEvNT_6ParamsE,"ax",@progbits
	.align	128
.text._ZN7cutlass13device_kernelIN5flash11enable_sm90INS1_16FlashAttnBwdSm90INS1_25CollectiveMainloopBwdSm90ILi2ELi1ELi1EN4cute5tupleIJNS5_1CILi1EEES8_S8_EEENS6_IJNS7_ILi64EEENS7_ILi96EEENS7_ILi192EEEEEENS_10bfloat16_tEfNS_4arch4Sm90ELb0ELb1ELb0ELb0ELb0ELb0ELb1ELb0ELi3ELi1ELi1ELi1ELb0EEENS1_24CollectiveEpilogueBwdGQAISD_fSG_Li384ELb0ELb0EEENS1_19SingleTileSchedulerILb0ELb0ELb0ELi96EEEEEEEEEvNT_6ParamsE:
        .type           _ZN7cutlass13device_kernelIN5flash11enable_sm90INS1_16FlashAttnBwdSm90INS1_25CollectiveMainloopBwdSm90ILi2ELi1ELi1EN4cute5tupleIJNS5_1CILi1EEES8_S8_EEENS6_IJNS7_ILi64EEENS7_ILi96EEENS7_ILi192EEEEEENS_10bfloat16_tEfNS_4arch4Sm90ELb0ELb1ELb0ELb0ELb0ELb0ELb1ELb0ELi3ELi1ELi1ELi1ELb0EEENS1_24CollectiveEpilogueBwdGQAISD_fSG_Li384ELb0ELb0EEENS1_19SingleTileSchedulerILb0ELb0ELb0ELi96EEEEEEEEEvNT_6ParamsE,@function
        .size           _ZN7cutlass13device_kernelIN5flash11enable_sm90INS1_16FlashAttnBwdSm90INS1_25CollectiveMainloopBwdSm90ILi2ELi1ELi1EN4cute5tupleIJNS5_1CILi1EEES8_S8_EEENS6_IJNS7_ILi64EEENS7_ILi96EEENS7_ILi192EEEEEENS_10bfloat16_tEfNS_4arch4Sm90ELb0ELb1ELb0ELb0ELb0ELb0ELb1ELb0ELi3ELi1ELi1ELi1ELb0EEENS1_24CollectiveEpilogueBwdGQAISD_fSG_Li384ELb0ELb0EEENS1_19SingleTileSchedulerILb0ELb0ELb0ELi96EEEEEEEEEvNT_6ParamsE,(.L_x_146 - _ZN7cutlass13device_kernelIN5flash11enable_sm90INS1_16FlashAttnBwdSm90INS1_25CollectiveMainloopBwdSm90ILi2ELi1ELi1EN4cute5tupleIJNS5_1CILi1EEES8_S8_EEENS6_IJNS7_ILi64EEENS7_ILi96EEENS7_ILi192EEEEEENS_10bfloat16_tEfNS_4arch4Sm90ELb0ELb1ELb0ELb0ELb0ELb0ELb1ELb0ELi3ELi1ELi1ELi1ELb0EEENS1_24CollectiveEpilogueBwdGQAISD_fSG_Li384ELb0ELb0EEENS1_19SingleTileSchedulerILb0ELb0ELb0ELi96EEEEEEEEEvNT_6ParamsE)
        .other          _ZN7cutlass13device_kernelIN5flash11enable_sm90INS1_16FlashAttnBwdSm90INS1_25CollectiveMainloopBwdSm90ILi2ELi1ELi1EN4cute5tupleIJNS5_1CILi1EEES8_S8_EEENS6_IJNS7_ILi64EEENS7_ILi96EEENS7_ILi192EEEEEENS_10bfloat16_tEfNS_4arch4Sm90ELb0ELb1ELb0ELb0ELb0ELb0ELb1ELb0ELi3ELi1ELi1ELi1ELb0EEENS1_24CollectiveEpilogueBwdGQAISD_fSG_Li384ELb0ELb0EEENS1_19SingleTileSchedulerILb0ELb0ELb0ELi96EEEEEEEEEvNT_6ParamsE,@"STO_CUDA_ENTRY STV_DEFAULT"
_ZN7cutlass13device_kernelIN5flash11enable_sm90INS1_16FlashAttnBwdSm90INS1_25CollectiveMainloopBwdSm90ILi2ELi1ELi1EN4cute5tupleIJNS5_1CILi1EEES8_S8_EEENS6_IJNS7_ILi64EEENS7_ILi96EEENS7_ILi192EEEEEENS_10bfloat16_tEfNS_4arch4Sm90ELb0ELb1ELb0ELb0ELb0ELb0ELb1ELb0ELi3ELi1ELi1ELi1ELb0EEENS1_24CollectiveEpilogueBwdGQAISD_fSG_Li384ELb0ELb0EEENS1_19SingleTileSchedulerILb0ELb0ELb0ELi96EEEEEEEEEvNT_6ParamsE:
[----:B------:R-:W-:Y:S01]  /*0000*/  LDC R1, c[0x0][0x37c] ;  /* 0x0000df00ff017b82 */ /* 0x000fe20000000800 */
[----:B------:R-:W-:Y:S05]  /*0010*/  EXIT ;  /* 0x000000000000794d */ /* 0x000fea0003800000 */
.L_x_34:
        /* <DEDUP_REMOVED lines=14> */
.L_x_146:


//--------------------- .text._ZN7cutlass13device_kernelIN5flash11enable_sm90INS1_16FlashAttnBwdSm90INS1_25CollectiveMainloopBwdSm90ILi2ELi1ELi1EN4cute5tupleIJNS5_1CILi1EEES8_S8_EEENS6_IJNS7_ILi64EEENS7_ILi96EEENS7_ILi192EEEEEENS_10bfloat16_tEfNS_4arch4Sm90ELb0ELb1ELb0ELb0ELb1ELb0ELb1ELb0ELi3ELi1ELi1ELi1ELb0EEENS1_24CollectiveEpilogueBwdGQAISD_fSG_Li384ELb0ELb1EEENS1_19SingleTileSchedulerILb0ELb0ELb0ELi96EEEEEEEEEvNT_6ParamsE --------------------------
	.section	.text._ZN7cutlass13device_kernelIN5flash11enable_sm90INS1_16FlashAttnBwdSm90INS1_25CollectiveMainloopBwdSm90ILi2ELi1ELi1EN4cute5tupleIJNS5_1CILi1EEES8_S8_EEENS6_IJNS7_ILi64EEENS7_ILi96EEENS7_ILi192EEEEEENS_10bfloat16_tEfNS_4arch4Sm90ELb0ELb1ELb0ELb0ELb1ELb0ELb1ELb0ELi3ELi1ELi1ELi1ELb0EEENS1_24CollectiveEpilogueBwdGQAISD_fSG_Li384ELb0ELb1EEENS1_19SingleTileSchedulerILb0ELb0ELb0ELi96EEEEEEEEEvNT_6ParamsE,"ax",@progbits
	.align	128
.text._ZN7cutlass13device_kernelIN5flash11enable_sm90INS1_16FlashAttnBwdSm90INS1_25CollectiveMainloopBwdSm90ILi2ELi1ELi1EN4cute5tupleIJNS5_1CILi1EEES8_S8_EEENS6_IJNS7_ILi64EEENS7_ILi96EEENS7_ILi192EEEEEENS_10bfloat16_tEfNS_4arch4Sm90ELb0ELb1ELb0ELb0ELb1ELb0ELb1ELb0ELi3ELi1ELi1ELi1ELb0EEENS1_24CollectiveEpilogueBwdGQAISD_fSG_Li384ELb0ELb1EEENS1_19SingleTileSchedulerILb0ELb0ELb0ELi96EEEEEEEEEvNT_6ParamsE:
        .type           _ZN7cutlass13device_kernelIN5flash11enable_sm90INS1_16FlashAttnBwdSm90INS1_25CollectiveMainloopBwdSm90ILi2ELi1ELi1EN4cute5tupleIJNS5_1CILi1EEES8_S8_EEENS6_IJNS7_ILi64EEENS7_ILi96EEENS7_ILi192EEEEEENS_10bfloat16_tEfNS_4arch4Sm90ELb0ELb1ELb0ELb0ELb1ELb0ELb1ELb0ELi3ELi1ELi1ELi1ELb0EEENS1_24CollectiveEpilogueBwdGQAISD_fSG_Li384ELb0ELb1EEENS1_19SingleTileSchedulerILb0ELb0ELb0ELi96EEEEEEEEEvNT_6ParamsE,@function
        .size           _ZN7cutlass13device_kernelIN5flash11enable_sm90INS1_16FlashAttnBwdSm90INS1_25CollectiveMainloopBwdSm90ILi2ELi1ELi1EN4cute5tupleIJNS5_1CILi1EEES8_S8_EEENS6_IJNS7_ILi64EEENS7_ILi96EEENS7_ILi192EEEEEENS_10bfloat16_tEfNS_4arch4Sm90ELb0ELb1ELb0ELb0ELb1ELb0ELb1ELb0ELi3ELi1ELi1ELi1ELb0EEENS1_24CollectiveEpilogueBwdGQAISD_fSG_Li384ELb0ELb1EEENS1_19SingleTileSchedulerILb0ELb0ELb0ELi96EEEEEEEEEvNT_6ParamsE,(.L_x_147 - _ZN7cutlass13device_kernelIN5flash11enable_sm90INS1_16FlashAttnBwdSm90INS1_25CollectiveMainloopBwdSm90ILi2ELi1ELi1EN4cute5tupleIJNS5_1CILi1EEES8_S8_EEENS6_IJNS7_ILi64EEENS7_ILi96EEENS7_ILi192EEEEEENS_10bfloat16_tEfNS_4arch4Sm90ELb0ELb1ELb0ELb0ELb1ELb0ELb1ELb0ELi3ELi1ELi1ELi1ELb0EEENS1_24CollectiveEpilogueBwdGQAISD_fSG_Li384ELb0ELb1EEENS1_19SingleTileSchedulerILb0ELb0ELb0ELi96EEEEEEEEEvNT_6ParamsE)
        .other          _ZN7cutlass13device_kernelIN5flash11enable_sm90INS1_16FlashAttnBwdSm90INS1_25CollectiveMainloopBwdSm90ILi2ELi1ELi1EN4cute5tupleIJNS5_1CILi1EEES8_S8_EEENS6_IJNS7_ILi64EEENS7_ILi96EEENS7_ILi192EEEEEENS_10bfloat16_tEfNS_4arch4Sm90ELb0ELb1ELb0ELb0ELb1ELb0ELb1ELb0ELi3ELi1ELi1ELi1ELb0EEENS1_24CollectiveEpilogueBwdGQAISD_fSG_Li384ELb0ELb1EEENS1_19SingleTileSchedulerILb0ELb0ELb0ELi96EEEEEEEEEvNT_6ParamsE,@"STO_CUDA_ENTRY STV_DEFAULT"
_ZN7cutlass13device_kernelIN5flash11enable_sm90INS1_16FlashAttnBwdSm90INS1_25CollectiveMainloopBwdSm90ILi2ELi1ELi1EN4cute5tupleIJNS5_1CILi1EEES8_S8_EEENS6_IJNS7_ILi64EEENS7_ILi96EEENS7_ILi192EEEEEENS_10bfloat16_tEfNS_4arch4Sm90ELb0ELb1ELb0ELb0ELb1ELb0ELb1ELb0ELi3ELi1ELi1ELi1ELb0EEENS1_24CollectiveEpilogueBwdGQAISD_fSG_Li384ELb0ELb1EEENS1_19SingleTileSchedulerILb0ELb0ELb0ELi96EEEEEEEEEvNT_6ParamsE:
[----:B------:R-:W-:Y:S01]  /*0000*/  LDC R1, c[0x0][0x37c] ;  /* 0x0000df00ff017b82 */ /* 0x000fe20000000800 */
[----:B------:R-:W-:Y:S05]  /*0010*/  EXIT ;  /* 0x000000000000794d */ /* 0x000fea0003800000 */
.L_x_35:
        /* <DEDUP_REMOVED lines=14> */
.L_x_147:


//--------------------- .text._ZN7cutlass13device_kernelIN5flash11enable_sm90INS1_16FlashAttnBwdSm90INS1_25CollectiveMainloopBwdSm90ILi2ELi1ELi1EN4cute5tupleIJNS5_1CILi1EEES8_S8_EEENS6_IJNS7_ILi64EEENS7_ILi96EEENS7_ILi192EEEEEENS_10bfloat16_tEfNS_4arch4Sm90ELb0ELb1ELb0ELb1ELb0ELb0ELb1ELb0ELi3ELi1ELi1ELi1ELb0EEENS1_21CollectiveEpilogueBwdISD_SE_SG_Li384ELb1ELb1ELi3EEENS1_19SingleTileSchedulerILb1ELb0ELb0ELi96EEEEEEEEEvNT_6ParamsE --------------------------
	.section	.text._ZN7cutlass13device_kernelIN5flash11enable_sm90INS1_16FlashAttnBwdSm90INS1_25CollectiveMainloopBwdSm90ILi2ELi1ELi1EN4cute5tupleIJNS5_1CILi1EEES8_S8_EEENS6_IJNS7_ILi64EEENS7_ILi96EEENS7_ILi192EEEEEENS_10bfloat16_tEfNS_4arch4Sm90ELb0ELb1ELb0ELb1ELb0ELb0ELb1ELb0ELi3ELi1ELi1ELi1ELb0EEENS1_21CollectiveEpilogueBwdISD_SE_SG_Li384ELb1ELb1ELi3EEENS1_19SingleTileSchedulerILb1ELb0ELb0ELi96EEEEEEEEEvNT_6ParamsE,"ax",@progbits
	.align	128
.text._ZN7cutlass13device_kernelIN5flash11enable_sm90INS1_16FlashAttnBwdSm90INS1_25CollectiveMainloopBwdSm90ILi2ELi1ELi1EN4cute5tupleIJNS5_1CILi1EEES8_S8_EEENS6_IJNS7_ILi64EEENS7_ILi96EEENS7_ILi192EEEEEENS_10bfloat16_tEfNS_4arch4Sm90ELb0ELb1ELb0ELb1ELb0ELb0ELb1ELb0ELi3ELi1ELi1ELi1ELb0EEENS1_21CollectiveEpilogueBwdISD_SE_SG_Li384ELb1ELb1ELi3EEENS1_19SingleTileSchedulerILb1ELb0ELb0ELi96EEEEEEEEEvNT_6ParamsE:
        .type           _ZN7cutlass13device_kernelIN5flash11enable_sm90INS1_16FlashAttnBwdSm90INS1_25CollectiveMainloopBwdSm90ILi2ELi1ELi1EN4cute5tupleIJNS5_1CILi1EEES8_S8_EEENS6_IJNS7_ILi64EEENS7_ILi96EEENS7_ILi192EEEEEENS_10bfloat16_tEfNS_4arch4Sm90ELb0ELb1ELb0ELb1ELb0ELb0ELb1ELb0ELi3ELi1ELi1ELi1ELb0EEENS1_21CollectiveEpilogueBwdISD_SE_SG_Li384ELb1ELb1ELi3EEENS1_19SingleTileSchedulerILb1ELb0ELb0ELi96EEEEEEEEEvNT_6ParamsE,@function
        .size           _ZN7cutlass13device_kernelIN5flash11enable_sm90INS1_16FlashAttnBwdSm90INS1_25CollectiveMainloopBwdSm90ILi2ELi1ELi1EN4cute5tupleIJNS5_1CILi1EEES8_S8_EEENS6_IJNS7_ILi64EEENS7_ILi96EEENS7_ILi192EEEEEENS_10bfloat16_tEfNS_4arch4Sm90ELb0ELb1ELb0ELb1ELb0ELb0ELb1ELb0ELi3ELi1ELi1ELi1ELb0EEENS1_21CollectiveEpilogueBwdISD_SE_SG_Li384ELb1ELb1ELi3EEENS1_19SingleTileSchedulerILb1ELb0ELb0ELi96EEEEEEEEEvNT_6ParamsE,(.L_x_148 - _ZN7cutlass13device_kernelIN5flash11enable_sm90INS1_16FlashAttnBwdSm90INS1_25CollectiveMainloopBwdSm90ILi2ELi1ELi1EN4cute5tupleIJNS5_1CILi1EEES8_S8_EEENS6_IJNS7_ILi64EEENS7_ILi96EEENS7_ILi192EEEEEENS_10bfloat16_tEfNS_4arch4Sm90ELb0ELb1ELb0ELb1ELb0ELb0ELb1ELb0ELi3ELi1ELi1ELi1ELb0EEENS1_21CollectiveEpilogueBwdISD_SE_SG_Li384ELb1ELb1ELi3EEENS1_19SingleTileSchedulerILb1ELb0ELb0ELi96EEEEEEEEEvNT_6ParamsE)
        .other          _ZN7cutlass13device_kernelIN5flash11enable_sm90INS1_16FlashAttnBwdSm90INS1_25CollectiveMainloopBwdSm90ILi2ELi1ELi1EN4cute5tupleIJNS5_1CILi1EEES8_S8_EEENS6_IJNS7_ILi64EEENS7_ILi96EEENS7_ILi192EEEEEENS_10bfloat16_tEfNS_4arch4Sm90ELb0ELb1ELb0ELb1ELb0ELb0ELb1ELb0ELi3ELi1ELi1ELi1ELb0EEENS1_21CollectiveEpilogueBwdISD_SE_SG_Li384ELb1ELb1ELi3EEENS1_19SingleTileSchedulerILb1ELb0ELb0ELi96EEEEEEEEEvNT_6ParamsE,@"STO_CUDA_ENTRY STV_DEFAULT"
_ZN7cutlass13device_kernelIN5flash11enable_sm90INS1_16FlashAttnBwdSm90INS1_25CollectiveMainloopBwdSm90ILi2ELi1ELi1EN4cute5tupleIJNS5_1CILi1EEES8_S8_EEENS6_IJNS7_ILi64EEENS7_ILi96EEENS7_ILi192EEEEEENS_10bfloat16_tEfNS_4arch4Sm90ELb0ELb1ELb0ELb1ELb0ELb0ELb1ELb0ELi3ELi1ELi1ELi1ELb0EEENS1_21CollectiveEpilogueBwdISD_SE_SG_Li384ELb1ELb1ELi3EEENS1_19SingleTileSchedulerILb1ELb0ELb0ELi96EEEEEEEEEvNT_6ParamsE:
[----:B------:R-:W-:Y:S01]  /*0000*/  LDC R1, c[0x0][0x37c] ;  /* 0x0000df00ff017b82 */ /* 0x000fe20000000800 */
[----:B------:R-:W-:Y:S05]  /*0010*/  EXIT ;  /* 0x000000000000794d */ /* 0x000fea0003800000 */
.L_x_36:
        /* <DEDUP_REMOVED lines=14> */
.L_x_148:


//--------------------- .text._ZN7cutlass13device_kernelIN5flash11enable_sm90INS1_16FlashAttnBwdSm90INS1_25CollectiveMainloopBwdSm90ILi2ELi1ELi1EN4cute5tupleIJNS5_1CILi1EEES8_S8_EEENS6_IJNS7_ILi64EEENS7_ILi96EEENS7_ILi192EEEEEENS_10bfloat16_tEfNS_4arch4Sm90ELb0ELb1ELb0ELb1ELb1ELb0ELb1ELb0ELi3ELi1ELi1ELi1ELb0EEENS1_21CollectiveEpilogueBwdISD_SE_SG_Li384ELb1ELb1ELi3EEENS1_19SingleTileSchedulerILb1ELb0ELb0ELi96EEEEEEEEEvNT_6ParamsE --------------------------
	.section	.text._ZN7cutlass13device_kernelIN5flash11enable_sm90INS1_16FlashAttnBwdSm90INS1_25CollectiveMainloopBwdSm90ILi2ELi1ELi1EN4cute5tupleIJNS5_1CILi1EEES8_S8_EEENS6_IJNS7_ILi64EEENS7_ILi96EEENS7_ILi192EEEEEENS_10bfloat16_tEfNS_4arch4Sm90ELb0ELb1ELb0ELb1ELb1ELb0ELb1ELb0ELi3ELi1ELi1ELi1ELb0EEENS1_21CollectiveEpilogueBwdISD_SE_SG_Li384ELb1ELb1ELi3EEENS1_19SingleTileSchedulerILb1ELb0ELb0ELi96EEEEEEEEEvNT_6ParamsE,"ax",@progbits
	.align	128
.text._ZN7cutlass13device_kernelIN5flash11enable_sm90INS1_16FlashAttnBwdSm90INS1_25CollectiveMainloopBwdSm90ILi2ELi1ELi1EN4cute5tupleIJNS5_1CILi1EEES8_S8_EEENS6_IJNS7_ILi64EEENS7_ILi96EEENS7_ILi192EEEEEENS_10bfloat16_tEfNS_4arch4Sm90ELb0ELb1ELb0ELb1ELb1ELb0ELb1ELb0ELi3ELi1ELi1ELi1ELb0EEENS1_21CollectiveEpilogueBwdISD_SE_SG_Li384ELb1ELb1ELi3EEENS1_19SingleTileSchedulerILb1ELb0ELb0ELi96EEEEEEEEEvNT_6ParamsE:
        .type           _ZN7cutlass13device_kernelIN5flash11enable_sm90INS1_16FlashAttnBwdSm90INS1_25CollectiveMainloopBwdSm90ILi2ELi1ELi1EN4cute5tupleIJNS5_1CILi1EEES8_S8_EEENS6_IJNS7_ILi64EEENS7_ILi96EEENS7_ILi192EEEEEENS_10bfloat16_tEfNS_4arch4Sm90ELb0ELb1ELb0ELb1ELb1ELb0ELb1ELb0ELi3ELi1ELi1ELi1ELb0EEENS1_21CollectiveEpilogueBwdISD_SE_SG_Li384ELb1ELb1ELi3EEENS1_19SingleTileSchedulerILb1ELb0ELb0ELi96EEEEEEEEEvNT_6ParamsE,@function
        .size           _ZN7cutlass13device_kernelIN5flash11enable_sm90INS1_16FlashAttnBwdSm90INS1_25CollectiveMainloopBwdSm90ILi2ELi1ELi1EN4cute5tupleIJNS5_1CILi1EEES8_S8_EEENS6_IJNS7_ILi64EEENS7_ILi96EEENS7_ILi192EEEEEENS_10bfloat16_tEfNS_4arch4Sm90ELb0ELb1ELb0ELb1ELb1ELb0ELb1ELb0ELi3ELi1ELi1ELi1ELb0EEENS1_21CollectiveEpilogueBwdISD_SE_SG_Li384ELb1ELb1ELi3EEENS1_19SingleTileSchedulerILb1ELb0ELb0ELi96EEEEEEEEEvNT_6ParamsE,(.L_x_149 - _ZN7cutlass13device_kernelIN5flash11enable_sm90INS1_16FlashAttnBwdSm90INS1_25CollectiveMainloopBwdSm90ILi2ELi1ELi1EN4cute5tupleIJNS5_1CILi1EEES8_S8_EEENS6_IJNS7_ILi64EEENS7_ILi96EEENS7_ILi192EEEEEENS_10bfloat16_tEfNS_4arch4Sm90ELb0ELb1ELb0ELb1ELb1ELb0ELb1ELb0ELi3ELi1ELi1ELi1ELb0EEENS1_21CollectiveEpilogueBwdISD_SE_SG_Li384ELb1ELb1ELi3EEENS1_19SingleTileSchedulerILb1ELb0ELb0ELi96EEEEEEEEEvNT_6ParamsE)
        .other          _ZN7cutlass13device_kernelIN5flash11enable_sm90INS1_16FlashAttnBwdSm90INS1_25CollectiveMainloopBwdSm90ILi2ELi1ELi1EN4cute5tupleIJNS5_1CILi1EEES8_S8_EEENS6_IJNS7_ILi64EEENS7_ILi96EEENS7_ILi192EEEEEENS_10bfloat16_tEfNS_4arch4Sm90ELb0ELb1ELb0ELb1ELb1ELb0ELb1ELb0ELi3ELi1ELi1ELi1ELb0EEENS1_21CollectiveEpilogueBwdISD_SE_SG_Li384ELb1ELb1ELi3EEENS1_19SingleTileSchedulerILb1ELb0ELb0ELi96EEEEEEEEEvNT_6ParamsE,@"STO_CUDA_ENTRY STV_DEFAULT"
_ZN7cutlass13device_kernelIN5flash11enable_sm90INS1_16FlashAttnBwdSm90INS1_25CollectiveMainloopBwdSm90ILi2ELi1ELi1EN4cute5tupleIJNS5_1CILi1EEES8_S8_EEENS6_IJNS7_ILi64EEENS7_ILi96EEENS7_ILi192EEEEEENS_10bfloat16_tEfNS_4arch4Sm90ELb0ELb1ELb0ELb1ELb1ELb0ELb1ELb0ELi3ELi1ELi1ELi1ELb0EEENS1_21CollectiveEpilogueBwdISD_SE_SG_Li384ELb1ELb1ELi3EEENS1_19SingleTileSchedulerILb1ELb0ELb0ELi96EEEEEEEEEvNT_6ParamsE:
[----:B------:R-:W-:Y:S01]  /*0000*/  LDC R1, c[0x0][0x37c] ;  /* 0x0000df00ff017b82 */ /* 0x000fe20000000800 */
[----:B------:R-:W-:Y:S05]  /*0010*/  EXIT ;  /* 0x000000000000794d */ /* 0x000fea0003800000 */
.L_x_37:
        /* <DEDUP_REMOVED lines=14> */
.L_x_149:


//--------------------- .text._ZN7cutlass13device_kernelIN5flash11enable_sm90INS1_16FlashAttnBwdSm90INS1_25CollectiveMainloopBwdSm90ILi2ELi1ELi1EN4cute5tupleIJNS5_1CILi1EEES8_S8_EEENS6_IJNS7_ILi64EEENS7_ILi96EEENS7_ILi192EEEEEENS_10bfloat16_tEfNS_4arch4Sm90ELb0ELb1ELb0ELb1ELb0ELb0ELb1ELb0ELi3ELi1ELi1ELi1ELb0EEENS1_24CollectiveEpilogueBwdGQAISD_fSG_Li384ELb1ELb0EEENS1_19SingleTileSchedulerILb1ELb0ELb0ELi96EEEEEEEEEvNT_6ParamsE --------------------------
	.section	.text._ZN7cutlass13device_kernelIN5flash11enable_sm90INS1_16FlashAttnBwdSm90INS1_25CollectiveMainloopBwdSm90ILi2ELi1ELi1EN4cute5tupleIJNS5_1CILi1EEES8_S8_EEENS6_IJNS7_ILi64EEENS7_ILi96EEENS7_ILi192EEEEEENS_10bfloat16_tEfNS_4arch4Sm90ELb0ELb1ELb0ELb1ELb0ELb0ELb1ELb0ELi3ELi1ELi1ELi1ELb0EEENS1_24CollectiveEpilogueBwdGQAISD_fSG_Li384ELb1ELb0EEENS1_19SingleTileSchedulerILb1ELb0ELb0ELi96EEEEEEEEEvNT_6ParamsE,"ax",@progbits
	.align	128
.text._ZN7cutlass13device_kernelIN5flash11enable_sm90INS1_16FlashAttnBwdSm90INS1_25CollectiveMainloopBwdSm90ILi2ELi1ELi1EN4cute5tupleIJNS5_1CILi1EEES8_S8_EEENS6_IJNS7_ILi64EEENS7_ILi96EEENS7_ILi192EEEEEENS_10bfloat16_tEfNS_4arch4Sm90ELb0ELb1ELb0ELb1ELb0ELb0ELb1ELb0ELi3ELi1ELi1ELi1ELb0EEENS1_24CollectiveEpilogueBwdGQAISD_fSG_Li384ELb1ELb0EEENS1_19SingleTileSchedulerILb1ELb0ELb0ELi96EEEEEEEEEvNT_6ParamsE:
        .type           _ZN7cutlass13device_kernelIN5flash11enable_sm90INS1_16FlashAttnBwdSm90INS1_25CollectiveMainloopBwdSm90ILi2ELi1ELi1EN4cute5tupleIJNS5_1CILi1EEES8_S8_EEENS6_IJNS7_ILi64EEENS7_ILi96EEENS7_ILi192EEEEEENS_10bfloat16_tEfNS_4arch4Sm90ELb0ELb1ELb0ELb1ELb0ELb0ELb1ELb0ELi3ELi1ELi1ELi1ELb0EEENS1_24CollectiveEpilogueBwdGQAISD_fSG_Li384ELb1ELb0EEENS1_19SingleTileSchedulerILb1ELb0ELb0ELi96EEEEEEEEEvNT_6ParamsE,@function
        .size           _ZN7cutlass13device_kernelIN5flash11enable_sm90INS1_16FlashAttnBwdSm90INS1_25CollectiveMainloopBwdSm90ILi2ELi1ELi1EN4cute5tupleIJNS5_1CILi1EEES8_S8_EEENS6_IJNS7_ILi64EEENS7_ILi96EEENS7_ILi192EEEEEENS_10bfloat16_tEfNS_4arch4Sm90ELb0ELb1ELb0ELb1ELb0ELb0ELb1ELb0ELi3ELi1ELi1ELi1ELb0EEENS1_24CollectiveEpilogueBwdGQAISD_fSG_Li384ELb1ELb0EEENS1_19SingleTileSchedulerILb1ELb0ELb0ELi96EEEEEEEEEvNT_6ParamsE,(.L_x_150 - _ZN7cutlass13device_kernelIN5flash11enable_sm90INS1_16FlashAttnBwdSm90INS1_25CollectiveMainloopBwdSm90ILi2ELi1ELi1EN4cute5tupleIJNS5_1CILi1EEES8_S8_EEENS6_IJNS7_ILi64EEENS7_ILi96EEENS7_ILi192EEEEEENS_10bfloat16_tEfNS_4arch4Sm90ELb0ELb1ELb0ELb1ELb0ELb0ELb1ELb0ELi3ELi1ELi1ELi1ELb0EEENS1_24CollectiveEpilogueBwdGQAISD_fSG_Li384ELb1ELb0EEENS1_19SingleTileSchedulerILb1ELb0ELb0ELi96EEEEEEEEEvNT_6ParamsE)
        .other          _ZN7cutlass13device_kernelIN5flash11enable_sm90INS1_16FlashAttnBwdSm90INS1_25CollectiveMainloopBwdSm90ILi2ELi1ELi1EN4cute5tupleIJNS5_1CILi1EEES8_S8_EEENS6_IJNS7_ILi64EEENS7_ILi96EEENS7_ILi192EEEEEENS_10bfloat16_tEfNS_4arch4Sm90ELb0ELb1ELb0ELb1ELb0ELb0ELb1ELb0ELi3ELi1ELi1ELi1ELb0EEENS1_24CollectiveEpilogueBwdGQAISD_fSG_Li384ELb1ELb0EEENS1_19SingleTileSchedulerILb1ELb0ELb0ELi96EEEEEEEEEvNT_6ParamsE,@"STO_CUDA_ENTRY STV_DEFAULT"
_ZN7cutlass13device_kernelIN5flash11enable_sm90INS1_16FlashAttnBwdSm90INS1_25CollectiveMainloopBwdSm90ILi2ELi1ELi1EN4cute5tupleIJNS5_1CILi1EEES8_S8_EEENS6_IJNS7_ILi64EEENS7_ILi96EEENS7_ILi192EEEEEENS_10bfloat16_tEfNS_4arch4Sm90ELb0ELb1ELb0ELb1ELb0ELb0ELb1ELb0ELi3ELi1ELi1ELi1ELb0EEENS1_24CollectiveEpilogueBwdGQAISD_fSG_Li384ELb1ELb0EEENS1_19SingleTileSchedulerILb1ELb0ELb0ELi96EEEEEEEEEvNT_6ParamsE:
[----:B------:R-:W-:Y:S01]  /*0000*/  LDC R1, c[0x0][0x37c] ;  /* 0x0000df00ff017b82 */ /* 0x000fe20000000800 */
[----:B------:R-:W-:Y:S05]  /*0010*/  EXIT ;  /* 0x000000000000794d */ /* 0x000fea0003800000 */
.L_x_38:
        /* <DEDUP_REMOVED lines=14> */
.L_x_150:


//--------------------- .text._ZN7cutlass13device_kernelIN5flash11enable_sm90INS1_16FlashAttnBwdSm90INS1_25CollectiveMainloopBwdSm90ILi2ELi1ELi1EN4cute5tupleIJNS5_1CILi1EEES8_S8_EEENS6_IJNS7_ILi64EEENS7_ILi96EEENS7_ILi192EEEEEENS_10bfloat16_tEfNS_4arch4Sm90ELb0ELb1ELb0ELb1ELb1ELb0ELb1ELb0ELi3ELi1ELi1ELi1ELb0EEENS1_24CollectiveEpilogueBwdGQAISD_fSG_Li384ELb1ELb1EEENS1_19SingleTileSchedulerILb1ELb0ELb0ELi96EEEEEEEEEvNT_6ParamsE --------------------------
	.section	.text._ZN7cutlass13device_kernelIN5flash11enable_sm90INS1_16FlashAttnBwdSm90INS1_25CollectiveMainloopBwdSm90ILi2ELi1ELi1EN4cute5tupleIJNS5_1CILi1EEES8_S8_EEENS6_IJNS7_ILi64EEENS7_ILi96EEENS7_ILi192EEEEEENS_10bfloat16_tEfNS_4arch4Sm90ELb0ELb1ELb0ELb1ELb1ELb0ELb1ELb0ELi3ELi1ELi1ELi1ELb0EEENS1_24CollectiveEpilogueBwdGQAISD_fSG_Li384ELb1ELb1EEENS1_19SingleTileSchedulerILb1ELb0ELb0ELi96EEEEEEEEEvNT_6ParamsE,"ax",@progbits
	.align	128
.text._ZN7cutlass13device_kernelIN5flash11enable_sm90INS1_16FlashAttnBwdSm90INS1_25CollectiveMainloopBwdSm90ILi2ELi1ELi1EN4cute5tupleIJNS5_1CILi1EEES8_S8_EEENS6_IJNS7_ILi64EEENS7_ILi96EEENS7_ILi192EEEEEENS_10bfloat16_tEfNS_4arch4Sm90ELb0ELb1ELb0ELb1ELb1ELb0ELb1ELb0ELi3ELi1ELi1ELi1ELb0EEENS1_24CollectiveEpilogueBwdGQAISD_fSG_Li384ELb1ELb1EEENS1_19SingleTileSchedulerILb1ELb0ELb0ELi96EEEEEEEEEvNT_6ParamsE:
        .type           _ZN7cutlass13device_kernelIN5flash11enable_sm90INS1_16FlashAttnBwdSm90INS1_25CollectiveMainloopBwdSm90ILi2ELi1ELi1EN4cute5tupleIJNS5_1CILi1EEES8_S8_EEENS6_IJNS7_ILi64EEENS7_ILi96EEENS7_ILi192EEEEEENS_10bfloat16_tEfNS_4arch4Sm90ELb0ELb1ELb0ELb1ELb1ELb0ELb1ELb0ELi3ELi1ELi1ELi1ELb0EEENS1_24CollectiveEpilogueBwdGQAISD_fSG_Li384ELb1ELb1EEENS1_19SingleTileSchedulerILb1ELb0ELb0ELi96EEEEEEEEEvNT_6ParamsE,@function
        .size           _ZN7cutlass13device_kernelIN5flash11enable_sm90INS1_16FlashAttnBwdSm90INS1_25CollectiveMainloopBwdSm90ILi2ELi1ELi1EN4cute5tupleIJNS5_1CILi1EEES8_S8_EEENS6_IJNS7_ILi64EEENS7_ILi96EEENS7_ILi192EEEEEENS_10bfloat16_tEfNS_4arch4Sm90ELb0ELb1ELb0ELb1ELb1ELb0ELb1ELb0ELi3ELi1ELi1ELi1ELb0EEENS1_24CollectiveEpilogueBwdGQAISD_fSG_Li384ELb1ELb1EEENS1_19SingleTileSchedulerILb1ELb0ELb0ELi96EEEEEEEEEvNT_6ParamsE,(.L_x_151 - _ZN7cutlass13device_kernelIN5flash11enable_sm90INS1_16FlashAttnBwdSm90INS1_25CollectiveMainloopBwdSm90ILi2ELi1ELi1EN4cute5tupleIJNS5_1CILi1EEES8_S8_EEENS6_IJNS7_ILi64EEENS7_ILi96EEENS7_ILi192EEEEEENS_10bfloat16_tEfNS_4arch4Sm90ELb0ELb1ELb0ELb1ELb1ELb0ELb1ELb0ELi3ELi1ELi1ELi1ELb0EEENS1_24CollectiveEpilogueBwdGQAISD_fSG_Li384ELb1ELb1EEENS1_19SingleTileSchedulerILb1ELb0ELb0ELi96EEEEEEEEEvNT_6ParamsE)
        .other          _ZN7cutlass13device_kernelIN5flash11enable_sm90INS1_16FlashAttnBwdSm90INS1_25CollectiveMainloopBwdSm90ILi2ELi1ELi1EN4cute5tupleIJNS5_1CILi1EEES8_S8_EEENS6_IJNS7_ILi64EEENS7_ILi96EEENS7_ILi192EEEEEENS_10bfloat16_tEfNS_4arch4Sm90ELb0ELb1ELb0ELb1ELb1ELb0ELb1ELb0ELi3ELi1ELi1ELi1ELb0EEENS1_24CollectiveEpilogueBwdGQAISD_fSG_Li384ELb1ELb1EEENS1_19SingleTileSchedulerILb1ELb0ELb0ELi96EEEEEEEEEvNT_6ParamsE,@"STO_CUDA_ENTRY STV_DEFAULT"
_ZN7cutlass13device_kernelIN5flash11enable_sm90INS1_16FlashAttnBwdSm90INS1_25CollectiveMainloopBwdSm90ILi2ELi1ELi1EN4cute5tupleIJNS5_1CILi1EEES8_S8_EEENS6_IJNS7_ILi64EEENS7_ILi96EEENS7_ILi192EEEEEENS_10bfloat16_tEfNS_4arch4Sm90ELb0ELb1ELb0ELb1ELb1ELb0ELb1ELb0ELi3ELi1ELi1ELi1ELb0EEENS1_24CollectiveEpilogueBwdGQAISD_fSG_Li384ELb1ELb1EEENS1_19SingleTileSchedulerILb1ELb0ELb0ELi96EEEEEEEEEvNT_6ParamsE:
[----:B------:R-:W-:Y:S01]  /*0000*/  LDC R1, c[0x0][0x37c] ;  /* 0x0000df00ff017b82 */ /* 0x000fe20000000800 */
[----:B------:R-:W-:Y:S05]  /*0010*/  EXIT ;  /* 0x000000000000794d */ /* 0x000fea0003800000 */
.L_x_39:
        /* <DEDUP_REMOVED lines=14> */
.L_x_151:


//--------------------- .text._ZN7cutlass13device_kernelIN5flash11enable_sm90INS1_16FlashAttnBwdSm90INS1_25CollectiveMainloopBwdSm90ILi2ELi1ELi1EN4cute5tupleIJNS5_1CILi1EEES8_S8_EEENS6_IJNS7_ILi64EEENS7_ILi96EEENS7_ILi192EEEEEENS_10bfloat16_tEfNS_4arch4Sm90ELb1ELb0ELb0ELb0ELb0ELb0ELb1ELb0ELi3ELi1ELi1ELi1ELb0EEENS1_21CollectiveEpilogueBwdISD_SE_SG_Li384ELb0ELb1ELi3EEENS1_25SingleTileBwdLPTSchedulerILb0ELi96ELb0EEEEEEEEEvNT_6ParamsE --------------------------
	.section	.text._ZN7cutlass13device_kernelIN5flash11enable_sm90INS1_16FlashAttnBwdSm90INS1_25CollectiveMainloopBwdSm90ILi2ELi1ELi1EN4cute5tupleIJNS5_1CILi1EEES8_S8_EEENS6_IJNS7_ILi64EEENS7_ILi96EEENS7_ILi192EEEEEENS_10bfloat16_tEfNS_4arch4Sm90ELb1ELb0ELb0ELb0ELb0ELb0ELb1ELb0ELi3ELi1ELi1ELi1ELb0EEENS1_21CollectiveEpilogueBwdISD_SE_SG_Li384ELb0ELb1ELi3EEENS1_25SingleTileBwdLPTSchedulerILb0ELi96ELb0EEEEEEEEEvNT_6ParamsE,"ax",@progbits
	.align	128
.text._ZN7cutlass13device_kernelIN5flash11enable_sm90INS1_16FlashAttnBwdSm90INS1_25CollectiveMainloopBwdSm90ILi2ELi1ELi1EN4cute5tupleIJNS5_1CILi1EEES8_S8_EEENS6_IJNS7_ILi64EEENS7_ILi96EEENS7_ILi192EEEEEENS_10bfloat16_tEfNS_4arch4Sm90ELb1ELb0ELb0ELb0ELb0ELb0ELb1ELb0ELi3ELi1ELi1ELi1ELb0EEENS1_21CollectiveEpilogueBwdISD_SE_SG_Li384ELb0ELb1ELi3EEENS1_25SingleTileBwdLPTSchedulerILb0ELi96ELb0EEEEEEEEEvNT_6ParamsE:
        .type           _ZN7cutlass13device_kernelIN5flash11enable_sm90INS1_16FlashAttnBwdSm90INS1_25CollectiveMainloopBwdSm90ILi2ELi1ELi1EN4cute5tupleIJNS5_1CILi1EEES8_S8_EEENS6_IJNS7_ILi64EEENS7_ILi96EEENS7_ILi192EEEEEENS_10bfloat16_tEfNS_4arch4Sm90ELb1ELb0ELb0ELb0ELb0ELb0ELb1ELb0ELi3ELi1ELi1ELi1ELb0EEENS1_21CollectiveEpilogueBwdISD_SE_SG_Li384ELb0ELb1ELi3EEENS1_25SingleTileBwdLPTSchedulerILb0ELi96ELb0EEEEEEEEEvNT_6ParamsE,@function
        .size           _ZN7cutlass13device_kernelIN5flash11enable_sm90INS1_16FlashAttnBwdSm90INS1_25CollectiveMainloopBwdSm90ILi2ELi1ELi1EN4cute5tupleIJNS5_1CILi1EEES8_S8_EEENS6_IJNS7_ILi64EEENS7_ILi96EEENS7_ILi192EEEEEENS_10bfloat16_tEfNS_4arch4Sm90ELb1ELb0ELb0ELb0ELb0ELb0ELb1ELb0ELi3ELi1ELi1ELi1ELb0EEENS1_21CollectiveEpilogueBwdISD_SE_SG_Li384ELb0ELb1ELi3EEENS1_25SingleTileBwdLPTSchedulerILb0ELi96ELb0EEEEEEEEEvNT_6ParamsE,(.L_x_152 - _ZN7cutlass13device_kernelIN5flash11enable_sm90INS1_16FlashAttnBwdSm90INS1_25CollectiveMainloopBwdSm90ILi2ELi1ELi1EN4cute5tupleIJNS5_1CILi1EEES8_S8_EEENS6_IJNS7_ILi64EEENS7_ILi96EEENS7_ILi192EEEEEENS_10bfloat16_tEfNS_4arch4Sm90ELb1ELb0ELb0ELb0ELb0ELb0ELb1ELb0ELi3ELi1ELi1ELi1ELb0EEENS1_21CollectiveEpilogueBwdISD_SE_SG_Li384ELb0ELb1ELi3EEENS1_25SingleTileBwdLPTSchedulerILb0ELi96ELb0EEEEEEEEEvNT_6ParamsE)
        .other          _ZN7cutlass13device_kernelIN5flash11enable_sm90INS1_16FlashAttnBwdSm90INS1_25CollectiveMainloopBwdSm90ILi2ELi1ELi1EN4cute5tupleIJNS5_1CILi1EEES8_S8_EEENS6_IJNS7_ILi64EEENS7_ILi96EEENS7_ILi192EEEEEENS_10bfloat16_tEfNS_4arch4Sm90ELb1ELb0ELb0ELb0ELb0ELb0ELb1ELb0ELi3ELi1ELi1ELi1ELb0EEENS1_21CollectiveEpilogueBwdISD_SE_SG_Li384ELb0ELb1ELi3EEENS1_25SingleTileBwdLPTSchedulerILb0ELi96ELb0EEEEEEEEEvNT_6ParamsE,@"STO_CUDA_ENTRY STV_DEFAULT"
_ZN7cutlass13device_kernelIN5flash11enable_sm90INS1_16FlashAttnBwdSm90INS1_25CollectiveMainloopBwdSm90ILi2ELi1ELi1EN4cute5tupleIJNS5_1CILi1EEES8_S8_EEENS6_IJNS7_ILi64EEENS7_ILi96EEENS7_ILi192EEEEEENS_10bfloat16_tEfNS_4arch4Sm90ELb1ELb0ELb0ELb0ELb0ELb0ELb1ELb0ELi3ELi1ELi1ELi1ELb0EEENS1_21CollectiveEpilogueBwdISD_SE_SG_Li384ELb0ELb1ELi3EEENS1_25SingleTileBwdLPTSchedulerILb0ELi96ELb0EEEEEEEEEvNT_6ParamsE:
[----:B------:R-:W-:Y:S01]  /*0000*/  LDC R1, c[0x0][0x37c] ;  /* 0x0000df00ff017b82 */ /* 0x000fe20000000800 */
[----:B------:R-:W-:Y:S05]  /*0010*/  EXIT ;  /* 0x000000000000794d */ /* 0x000fea0003800000 */
.L_x_40:
        /* <DEDUP_REMOVED lines=14> */
.L_x_152:


//--------------------- .text._ZN7cutlass13device_kernelIN5flash11enable_sm90INS1_16FlashAttnBwdSm90INS1_25CollectiveMainloopBwdSm90ILi2ELi1ELi1EN4cute5tupleIJNS5_1CILi1EEES8_S8_EEENS6_IJNS7_ILi64EEENS7_ILi96EEENS7_ILi192EEEEEENS_10bfloat16_tEfNS_4arch4Sm90ELb1ELb0ELb0ELb0ELb1ELb0ELb1ELb0ELi3ELi1ELi1ELi1ELb0EEENS1_21CollectiveEpilogueBwdISD_SE_SG_Li384ELb0ELb1ELi3EEENS1_25SingleTileBwdLPTSchedulerILb0ELi96ELb1EEEEEEEEEvNT_6ParamsE --------------------------
	.section	.text._ZN7cutlass13device_kernelIN5flash11enable_sm90INS1_16FlashAttnBwdSm90INS1_25CollectiveMainloopBwdSm90ILi2ELi1ELi1EN4cute5tupleIJNS5_1CILi1EEES8_S8_EEENS6_IJNS7_ILi64EEENS7_ILi96EEENS7_ILi192EEEEEENS_10bfloat16_tEfNS_4arch4Sm90ELb1ELb0ELb0ELb0ELb1ELb0ELb1ELb0ELi3ELi1ELi1ELi1ELb0EEENS1_21CollectiveEpilogueBwdISD_SE_SG_Li384ELb0ELb1ELi3EEENS1_25SingleTileBwdLPTSchedulerILb0ELi96ELb1EEEEEEEEEvNT_6ParamsE,"ax",@progbits
	.align	128
.text._ZN7cutlass13device_kernelIN5flash11enable_sm90INS1_16FlashAttnBwdSm90INS1_25CollectiveMainloopBwdSm90ILi2ELi1ELi1EN4cute5tupleIJNS5_1CILi1EEES8_S8_EEENS6_IJNS7_ILi64EEENS7_ILi96EEENS7_ILi192EEEEEENS_10bfloat16_tEfNS_4arch4Sm90ELb1ELb0ELb0ELb0ELb1ELb0ELb1ELb0ELi3ELi1ELi1ELi1ELb0EEENS1_21CollectiveEpilogueBwdISD_SE_SG_Li384ELb0ELb1ELi3EEENS1_25SingleTileBwdLPTSchedulerILb0ELi96ELb1EEEEEEEEEvNT_6ParamsE:
        .type           _ZN7cutlass13device_kernelIN5flash11enable_sm90INS1_16FlashAttnBwdSm90INS1_25CollectiveMainloopBwdSm90ILi2ELi1ELi1EN4cute5tupleIJNS5_1CILi1EEES8_S8_EEENS6_IJNS7_ILi64EEENS7_ILi96EEENS7_ILi192EEEEEENS_10bfloat16_tEfNS_4arch4Sm90ELb1ELb0ELb0ELb0ELb1ELb0ELb1ELb0ELi3ELi1ELi1ELi1ELb0EEENS1_21CollectiveEpilogueBwdISD_SE_SG_Li384ELb0ELb1ELi3EEENS1_25SingleTileBwdLPTSchedulerILb0ELi96ELb1EEEEEEEEEvNT_6ParamsE,@function
        .size           _ZN7cutlass13device_kernelIN5flash11enable_sm90INS1_16FlashAttnBwdSm90INS1_25CollectiveMainloopBwdSm90ILi2ELi1ELi1EN4cute5tupleIJNS5_1CILi1EEES8_S8_EEENS6_IJNS7_ILi64EEENS7_ILi96EEENS7_ILi192EEEEEENS_10bfloat16_tEfNS_4arch4Sm90ELb1ELb0ELb0ELb0ELb1ELb0ELb1ELb0ELi3ELi1ELi1ELi1ELb0EEENS1_21CollectiveEpilogueBwdISD_SE_SG_Li384ELb0ELb1ELi3EEENS1_25SingleTileBwdLPTSchedulerILb0ELi96ELb1EEEEEEEEEvNT_6ParamsE,(.L_x_153 - _ZN7cutlass13device_kernelIN5flash11enable_sm90INS1_16FlashAttnBwdSm90INS1_25CollectiveMainloopBwdSm90ILi2ELi1ELi1EN4cute5tupleIJNS5_1CILi1EEES8_S8_EEENS6_IJNS7_ILi64EEENS7_ILi96EEENS7_ILi192EEEEEENS_10bfloat16_tEfNS_4arch4Sm90ELb1ELb0ELb0ELb0ELb1ELb0ELb1ELb0ELi3ELi1ELi1ELi1ELb0EEENS1_21CollectiveEpilogueBwdISD_SE_SG_Li384ELb0ELb1ELi3EEENS1_25SingleTileBwdLPTSchedulerILb0ELi96ELb1EEEEEEEEEvNT_6ParamsE)
        .other          _ZN7cutlass13device_kernelIN5flash11enable_sm90INS1_16FlashAttnBwdSm90INS1_25CollectiveMainloopBwdSm90ILi2ELi1ELi1EN4cute5tupleIJNS5_1CILi1EEES8_S8_EEENS6_IJNS7_ILi64EEENS7_ILi96EEENS7_ILi192EEEEEENS_10bfloat16_tEfNS_4arch4Sm90ELb1ELb0ELb0ELb0ELb1ELb0ELb1ELb0ELi3ELi1ELi1ELi1ELb0EEENS1_21CollectiveEpilogueBwdISD_SE_SG_Li384ELb0ELb1ELi3EEENS1_25SingleTileBwdLPTSchedulerILb0ELi96ELb1EEEEEEEEEvNT_6ParamsE,@"STO_CUDA_ENTRY STV_DEFAULT"
_ZN7cutlass13device_kernelIN5flash11enable_sm90INS1_16FlashAttnBwdSm90INS1_25CollectiveMainloopBwdSm90ILi2ELi1ELi1EN4cute5tupleIJNS5_1CILi1EEES8_S8_EEENS6_IJNS7_ILi64EEENS7_ILi96EEENS7_ILi192EEEEEENS_10bfloat16_tEfNS_4arch4Sm90ELb1ELb0ELb0ELb0ELb1ELb0ELb1ELb0ELi3ELi1ELi1ELi1ELb0EEENS1_21CollectiveEpilogueBwdISD_SE_SG_Li384ELb0ELb1ELi3EEENS1_25SingleTileBwdLPTSchedulerILb0ELi96ELb1EEEEEEEEEvNT_6ParamsE:
[----:B------:R-:W-:Y:S01]  /*0000*/  LDC R1, c[0x0][0x37c] ;  /* 0x0000df00ff017b82 */ /* 0x000fe20000000800 */
[----:B------:R-:W-:Y:S05]  /*0010*/  EXIT ;  /* 0x000000000000794d */ /* 0x000fea0003800000 */
.L_x_41:
        /* <DEDUP_REMOVED lines=14> */
.L_x_153:


//--------------------- .text._ZN7cutlass13device_kernelIN5flash11enable_sm90INS1_16FlashAttnBwdSm90INS1_25CollectiveMainloopBwdSm90ILi2ELi1ELi1EN4cute5tupleIJNS5_1CILi1EEES8_S8_EEENS6_IJNS7_ILi64EEENS7_ILi96EEENS7_ILi192EEEEEENS_10bfloat16_tEfNS_4arch4Sm90ELb1ELb0ELb0ELb0ELb0ELb0ELb1ELb0ELi3ELi1ELi1ELi1ELb0EEENS1_24CollectiveEpilogueBwdGQAISD_fSG_Li384ELb0ELb0EEENS1_25SingleTileBwdLPTSchedulerILb0ELi96ELb0EEEEEEEEEvNT_6ParamsE --------------------------
	.section	.text._ZN7cutlass13device_kernelIN5flash11enable_sm90INS1_16FlashAttnBwdSm90INS1_25CollectiveMainloopBwdSm90ILi2ELi1ELi1EN4cute5tupleIJNS5_1CILi1EEES8_S8_EEENS6_IJNS7_ILi64EEENS7_ILi96EEENS7_ILi192EEEEEENS_10bfloat16_tEfNS_4arch4Sm90ELb1ELb0ELb0ELb0ELb0ELb0ELb1ELb0ELi3ELi1ELi1ELi1ELb0EEENS1_24CollectiveEpilogueBwdGQAISD_fSG_Li384ELb0ELb0EEENS1_25SingleTileBwdLPTSchedulerILb0ELi96ELb0EEEEEEEEEvNT_6ParamsE,"ax",@progbits
	.align	128
.text._ZN7cutlass13device_kernelIN5flash11enable_sm90INS1_16FlashAttnBwdSm90INS1_25CollectiveMainloopBwdSm90ILi2ELi1ELi1EN4cute5tupleIJNS5_1CILi1EEES8_S8_EEENS6_IJNS7_ILi64EEENS7_ILi96EEENS7_ILi192EEEEEENS_10bfloat16_tEfNS_4arch4Sm90ELb1ELb0ELb0ELb0ELb0ELb0ELb1ELb0ELi3ELi1ELi1ELi1ELb0EEENS1_24CollectiveEpilogueBwdGQAISD_fSG_Li384ELb0ELb0EEENS1_25SingleTileBwdLPTSchedulerILb0ELi96ELb0EEEEEEEEEvNT_6ParamsE:
        .type           _ZN7cutlass13device_kernelIN5flash11enable_sm90INS1_16FlashAttnBwdSm90INS1_25CollectiveMainloopBwdSm90ILi2ELi1ELi1EN4cute5tupleIJNS5_1CILi1EEES8_S8_EEENS6_IJNS7_ILi64EEENS7_ILi96EEENS7_ILi192EEEEEENS_10bfloat16_tEfNS_4arch4Sm90ELb1ELb0ELb0ELb0ELb0ELb0ELb1ELb0ELi3ELi1ELi1ELi1ELb0EEENS1_24CollectiveEpilogueBwdGQAISD_fSG_Li384ELb0ELb0EEENS1_25SingleTileBwdLPTSchedulerILb0ELi96ELb0EEEEEEEEEvNT_6ParamsE,@function
        .size           _ZN7cutlass13device_kernelIN5flash11enable_sm90INS1_16FlashAttnBwdSm90INS1_25CollectiveMainloopBwdSm90ILi2ELi1ELi1EN4cute5tupleIJNS5_1CILi1EEES8_S8_EEENS6_IJNS7_ILi64EEENS7_ILi96EEENS7_ILi192EEEEEENS_10bfloat16_tEfNS_4arch4Sm90ELb1ELb0ELb0ELb0ELb0ELb0ELb1ELb0ELi3ELi1ELi1ELi1ELb0EEENS1_24CollectiveEpilogueBwdGQAISD_fSG_Li384ELb0ELb0EEENS1_25SingleTileBwdLPTSchedulerILb0ELi96ELb0EEEEEEEEEvNT_6ParamsE,(.L_x_154 - _ZN7cutlass13device_kernelIN5flash11enable_sm90INS1_16FlashAttnBwdSm90INS1_25CollectiveMainloopBwdSm90ILi2ELi1ELi1EN4cute5tupleIJNS5_1CILi1EEES8_S8_EEENS6_IJNS7_ILi64EEENS7_ILi96EEENS7_ILi192EEEEEENS_10bfloat16_tEfNS_4arch4Sm90ELb1ELb0ELb0ELb0ELb0ELb0ELb1ELb0ELi3ELi1ELi1ELi1ELb0EEENS1_24CollectiveEpilogueBwdGQAISD_fSG_Li384ELb0ELb0EEENS1_25SingleTileBwdLPTSchedulerILb0ELi96ELb0EEEEEEEEEvNT_6ParamsE)
        .other          _ZN7cutlass13device_kernelIN5flash11enable_sm90INS1_16FlashAttnBwdSm90INS1_25CollectiveMainloopBwdSm90ILi2ELi1ELi1EN4cute5tupleIJNS5_1CILi1EEES8_S8_EEENS6_IJNS7_ILi64EEENS7_ILi96EEENS7_ILi192EEEEEENS_10bfloat16_tEfNS_4arch4Sm90ELb1ELb0ELb0ELb0ELb0ELb0ELb1ELb0ELi3ELi1ELi1ELi1ELb0EEENS1_24CollectiveEpilogueBwdGQAISD_fSG_Li384ELb0ELb0EEENS1_25SingleTileBwdLPTSchedulerILb0ELi96ELb0EEEEEEEEEvNT_6ParamsE,@"STO_CUDA_ENTRY STV_DEFAULT"
_ZN7cutlass13device_kernelIN5flash11enable_sm90INS1_16FlashAttnBwdSm90INS1_25CollectiveMainloopBwdSm90ILi2ELi1ELi1EN4cute5tupleIJNS5_1CILi1EEES8_S8_EEENS6_IJNS7_ILi64EEENS7_ILi96EEENS7_ILi192EEEEEENS_10bfloat16_tEfNS_4arch4Sm90ELb1ELb0ELb0ELb0ELb0ELb0ELb1ELb0ELi3ELi1ELi1ELi1ELb0EEENS1_24CollectiveEpilogueBwdGQAISD_fSG_Li384ELb0ELb0EEENS1_25SingleTileBwdLPTSchedulerILb0ELi96ELb0EEEEEEEEEvNT_6ParamsE:
[----:B------:R-:W-:Y:S01]  /*0000*/  LDC R1, c[0x0][0x37c] ;  /* 0x0000df00ff017b82 */ /* 0x000fe20000000800 */
[----:B------:R-:W-:Y:S05]  /*0010*/  EXIT ;  /* 0x000000000000794d */ /* 0x000fea0003800000 */
.L_x_42:
        /* <DEDUP_REMOVED lines=14> */
.L_x_154:


//--------------------- .text._ZN7cutlass13device_kernelIN5flash11enable_sm90INS1_16FlashAttnBwdSm90INS1_25CollectiveMainloopBwdSm90ILi2ELi1ELi1EN4cute5tupleIJNS5_1CILi1EEES8_S8_EEENS6_IJNS7_ILi64EEENS7_ILi96EEENS7_ILi192EEEEEENS_10bfloat16_tEfNS_4arch4Sm90ELb1ELb0ELb0ELb0ELb1ELb0ELb1ELb0ELi3ELi1ELi1ELi1ELb0EEENS1_24CollectiveEpilogueBwdGQAISD_fSG_Li384ELb0ELb1EEENS1_25SingleTileBwdLPTSchedulerILb0ELi96ELb1EEEEEEEEEvNT_6ParamsE --------------------------
	.section	.text._ZN7cutlass13device_kernelIN5flash11enable_sm90INS1_16FlashAttnBwdSm90INS1_25CollectiveMainloopBwdSm90ILi2ELi1ELi1EN4cute5tupleIJNS5_1CILi1EEES8_S8_EEENS6_IJNS7_ILi64EEENS7_ILi96EEENS7_ILi192EEEEEENS_10bfloat16_tEfNS_4arch4Sm90ELb1ELb0ELb0ELb0ELb1ELb0ELb1ELb0ELi3ELi1ELi1ELi1ELb0EEENS1_24CollectiveEpilogueBwdGQAISD_fSG_Li384ELb0ELb1EEENS1_25SingleTileBwdLPTSchedulerILb0ELi96ELb1EEEEEEEEEvNT_6ParamsE,"ax",@progbits
	.align	128
.text._ZN7cutlass13device_kernelIN5flash11enable_sm90INS1_16FlashAttnBwdSm90INS1_25CollectiveMainloopBwdSm90ILi2ELi1ELi1EN4cute5tupleIJNS5_1CILi1EEES8_S8_EEENS6_IJNS7_ILi64EEENS7_ILi96EEENS7_ILi192EEEEEENS_10bfloat16_tEfNS_4arch4Sm90ELb1ELb0ELb0ELb0ELb1ELb0ELb1ELb0ELi3ELi1ELi1ELi1ELb0EEENS1_24CollectiveEpilogueBwdGQAISD_fSG_Li384ELb0ELb1EEENS1_25SingleTileBwdLPTSchedulerILb0ELi96ELb1EEEEEEEEEvNT_6ParamsE:
        .type           _ZN7cutlass13device_kernelIN5flash11enable_sm90INS1_16FlashAttnBwdSm90INS1_25CollectiveMainloopBwdSm90ILi2ELi1ELi1EN4cute5tupleIJNS5_1CILi1EEES8_S8_EEENS6_IJNS7_ILi64EEENS7_ILi96EEENS7_ILi192EEEEEENS_10bfloat16_tEfNS_4arch4Sm90ELb1ELb0ELb0ELb0ELb1ELb0ELb1ELb0ELi3ELi1ELi1ELi1ELb0EEENS1_24CollectiveEpilogueBwdGQAISD_fSG_Li384ELb0ELb1EEENS1_25SingleTileBwdLPTSchedulerILb0ELi96ELb1EEEEEEEEEvNT_6ParamsE,@function
        .size           _ZN7cutlass13device_kernelIN5flash11enable_sm90INS1_16FlashAttnBwdSm90INS1_25CollectiveMainloopBwdSm90ILi2ELi1ELi1EN4cute5tupleIJNS5_1CILi1EEES8_S8_EEENS6_IJNS7_ILi64EEENS7_ILi96EEENS7_ILi192EEEEEENS_10bfloat16_tEfNS_4arch4Sm90ELb1ELb0ELb0ELb0ELb1ELb0ELb1ELb0ELi3ELi1ELi1ELi1ELb0EEENS1_24CollectiveEpilogueBwdGQAISD_fSG_Li384ELb0ELb1EEENS1_25SingleTileBwdLPTSchedulerILb0ELi96ELb1EEEEEEEEEvNT_6ParamsE,(.L_x_155 - _ZN7cutlass13device_kernelIN5flash11enable_sm90INS1_16FlashAttnBwdSm90INS1_25CollectiveMainloopBwdSm90ILi2ELi1ELi1EN4cute5tupleIJNS5_1CILi1EEES8_S8_EEENS6_IJNS7_ILi64EEENS7_ILi96EEENS7_ILi192EEEEEENS_10bfloat16_tEfNS_4arch4Sm90ELb1ELb0ELb0ELb0ELb1ELb0ELb1ELb0ELi3ELi1ELi1ELi1ELb0EEENS1_24CollectiveEpilogueBwdGQAISD_fSG_Li384ELb0ELb1EEENS1_25SingleTileBwdLPTSchedulerILb0ELi96ELb1EEEEEEEEEvNT_6ParamsE)
        .other          _ZN7cutlass13device_kernelIN5flash11enable_sm90INS1_16FlashAttnBwdSm90INS1_25CollectiveMainloopBwdSm90ILi2ELi1ELi1EN4cute5tupleIJNS5_1CILi1EEES8_S8_EEENS6_IJNS7_ILi64EEENS7_ILi96EEENS7_ILi192EEEEEENS_10bfloat16_tEfNS_4arch4Sm90ELb1ELb0ELb0ELb0ELb1ELb0ELb1ELb0ELi3ELi1ELi1ELi1ELb0EEENS1_24CollectiveEpilogueBwdGQAISD_fSG_Li384ELb0ELb1EEENS1_25SingleTileBwdLPTSchedulerILb0ELi96ELb1EEEEEEEEEvNT_6ParamsE,@"STO_CUDA_ENTRY STV_DEFAULT"
_ZN7cutlass13device_kernelIN5flash11enable_sm90INS1_16FlashAttnBwdSm90INS1_25CollectiveMainloopBwdSm90ILi2ELi1ELi1EN4cute5tupleIJNS5_1CILi1EEES8_S8_EEENS6_IJNS7_ILi64EEENS7_ILi96EEENS7_ILi192EEEEEENS_10bfloat16_tEfNS_4arch4Sm90ELb1ELb0ELb0ELb0ELb1ELb0ELb1ELb0ELi3ELi1ELi1ELi1ELb0EEENS1_24CollectiveEpilogueBwdGQAISD_fSG_Li384ELb0ELb1EEENS1_25SingleTileBwdLPTSchedulerILb0ELi96ELb1EEEEEEEEEvNT_6ParamsE:
[----:B------:R-:W-:Y:S01]  /*0000*/  LDC R1, c[0x0][0x37c] ;  /* 0x0000df00ff017b82 */ /* 0x000fe20000000800 */
[----:B------:R-:W-:Y:S05]  /*0010*/  EXIT ;  /* 0x000000000000794d */ /* 0x000fea0003800000 */
.L_x_43:
        /* <DEDUP_REMOVED lines=14> */
.L_x_155:


//--------------------- .text._ZN7cutlass13device_kernelIN5flash22FlashAttnBwdPreprocessIN4cute5tupleIJNS3_1CILi64EEENS5_ILi192EEEEEENS_10bfloat16_tEfNS_4arch4Sm90ELb1ELb0EEEEEvNT_6ParamsE --------------------------
	.section	.text._ZN7cutlass13device_kernelIN5flash22FlashAttnBwdPreprocessIN4cute5tupleIJNS3_1CILi64EEENS5_ILi192EEEEEENS_10bfloat16_tEfNS_4arch4Sm90ELb1ELb0EEEEEvNT_6ParamsE,"ax",@progbits
	.align	128
.text._ZN7cutlass13device_kernelIN5flash22FlashAttnBwdPreprocessIN4cute5tupleIJNS3_1CILi64EEENS5_ILi192EEEEEENS_10bfloat16_tEfNS_4arch4Sm90ELb1ELb0EEEEEvNT_6ParamsE:
        .type           _ZN7cutlass13device_kernelIN5flash22FlashAttnBwdPreprocessIN4cute5tupleIJNS3_1CILi64EEENS5_ILi192EEEEEENS_10bfloat16_tEfNS_4arch4Sm90ELb1ELb0EEEEEvNT_6ParamsE,@function
        .size           _ZN7cutlass13device_kernelIN5flash22FlashAttnBwdPreprocessIN4cute5tupleIJNS3_1CILi64EEENS5_ILi192EEEEEENS_10bfloat16_tEfNS_4arch4Sm90ELb1ELb0EEEEEvNT_6ParamsE,(.L_x_156 - _ZN7cutlass13device_kernelIN5flash22FlashAttnBwdPreprocessIN4cute5tupleIJNS3_1CILi64EEENS5_ILi192EEEEEENS_10bfloat16_tEfNS_4arch4Sm90ELb1ELb0EEEEEvNT_6ParamsE)
        .other          _ZN7cutlass13device_kernelIN5flash22FlashAttnBwdPreprocessIN4cute5tupleIJNS3_1CILi64EEENS5_ILi192EEEEEENS_10bfloat16_tEfNS_4arch4Sm90ELb1ELb0EEEEEvNT_6ParamsE,@"STO_CUDA_ENTRY STV_DEFAULT"
_ZN7cutlass13device_kernelIN5flash22FlashAttnBwdPreprocessIN4cute5tupleIJNS3_1CILi64EEENS5_ILi192EEEEEENS_10bfloat16_tEfNS_4arch4Sm90ELb1ELb0EEEEEvNT_6ParamsE:
[----:B------:R-:W-:Y:S01]  /*0000*/  LDC R1, c[0x0][0x37c] ;  /* 0x0000df00ff017b82 */ /* 0x000fe20000000800 */
[----:B------:R-:W0:Y:S07]  /*0010*/  S2R R57, SR_CTAID.X ;  /* 0x0000000000397919 */ /* 0x000e2e0000002500 */
[----:B------:R-:W1:Y:S01]  /*0020*/  LDC R3, c[0x0][0x388] ;  /* 0x0000e200ff037b82 */ /* 0x000e620000000800 */
[----:B------:R-:W2:Y:S01]  /*0030*/  LDCU.64 UR4, c[0x0][0x358] ;  /* 0x00006b00ff0477ac */ /* 0x000ea20008000a00 */
[----:B------:R-:W-:Y:S01]  /*0040*/  IMAD.MOV.U32 R74, RZ, RZ, 0x7f800000 ;  /* 0x7f800000ff4a7424 */ /* 0x000fe200078e00ff */
[----:B------:R-:W3:Y:S05]  /*0050*/  S2R R59, SR_TID.X ;  /* 0x00000000003b7919 */ /* 0x000eea0000002100 */
[----:B------:R-:W4:Y:S08]  /*0060*/  S2UR UR6, SR_CTAID.Y ;  /* 0x00000000000679c3 */ /* 0x000f300000002600 */
[----:B------:R-:W4:Y:S08]  /*0070*/  LDC.64 R6, c[0x0][0x400] ;  /* 0x00010000ff067b82 */ /* 0x000f300000000a00 */
[----:B------:R-:W2:Y:S01]  /*0080*/  S2UR UR7, SR_CTAID.Z ;  /* 0x00000000000779c3 */ /* 0x000ea20000002700 */
[----:B0-----:R-:W-:-:S07]  /*0090*/  IMAD.SHL.U32 R2, R57, 0x40, RZ ;  /* 0x0000004039027824 */ /* 0x001fce00078e00ff */
[----:B------:R-:W2:Y:S01]  /*00a0*/  LDC.64 R8, c[0x0][0x408] ;  /* 0x00010200ff087b82 */ /* 0x000ea20000000a00 */
[----:B-1----:R-:W-:-:S05]  /*00b0*/  IMAD.IADD R61, R3, 0x1, -R2 ;  /* 0x00000001033d7824 */ /* 0x002fca00078e0a02 */
[C---:B---3--:R-:W-:Y:S02]  /*00c0*/  ISETP.GE.AND P0, PT, R59.reuse, R61, PT ;  /* 0x0000003d3b00720c */ /* 0x048fe40003f06270 */
[----:B------:R-:W0:Y:S02]  /*00d0*/  LDC.64 R12, c[0x0][0x3c0] ;  /* 0x0000f000ff0c7b82 */ /* 0x000e240000000a00 */
[----:B------:R-:W-:-:S06]  /*00e0*/  ISETP.GT.U32.OR P0, PT, R59, 0x3f, P0 ;  /* 0x0000003f3b00780c */ /* 0x000fcc0000704470 */
[----:B------:R-:W1:Y:S08]  /*00f0*/  LDC.64 R18, c[0x0][0x3a8] ;  /* 0x0000ea00ff127b82 */ /* 0x000e700000000a00 */
[----:B------:R-:W3:Y:S01]  /*0100*/  @!P0 LDC.64 R10, c[0x0][0x3f8] ;  /* 0x0000fe00ff0a8b82 */ /* 0x000ee20000000a00 */
[----:B------:R-:W-:Y:S01]  /*0110*/  @!P0 MOV R5, RZ ;  /* 0x000000ff00058202 */ /* 0x000fe20000000f00 */
[----:B------:R-:W-:-:S04]  /*0120*/  @!P0 IMAD.IADD R4, R2, 0x1, R59 ;  /* 0x0000000102048824 */ /* 0x000fc800078e023b */
[----:B----4-:R-:W-:Y:S02]  /*0130*/  @!P0 IMAD.WIDE.U32 R4, R6, UR6, R4 ;  /* 0x0000000606048c25 */ /* 0x010fe4000f8e0004 */
[----:B------:R-:W4:Y:S02]  /*0140*/  LDC.64 R64, c[0x0][0x3c8] ;  /* 0x0000f200ff407b82 */ /* 0x000f240000000a00 */
[----:B------:R-:W-:Y:S02]  /*0150*/  @!P0 IMAD R5, R7, UR6, R5 ;  /* 0x0000000607058c24 */ /* 0x000fe4000f8e0205 */
[----:B--2---:R-:W-:-:S04]  /*0160*/  @!P0 IMAD.WIDE.U32 R4, R8, UR7, R4 ;  /* 0x0000000708048c25 */ /* 0x004fc8000f8e0004 */
[----:B------:R-:W-:Y:S01]  /*0170*/  @!P0 IMAD R0, R9, UR7, R5 ;  /* 0x0000000709008c24 */ /* 0x000fe2000f8e0205 */
[----:B---3--:R-:W-:-:S04]  /*0180*/  @!P0 LEA R6, P1, R4, R10, 0x2 ;  /* 0x0000000a04068211 */ /* 0x008fc800078210ff */
[----:B------:R-:W-:Y:S02]  /*0190*/  @!P0 LEA.HI.X R7, R4, R11, R0, 0x2, P1 ;  /* 0x0000000b04078211 */ /* 0x000fe400008f1400 */
[----:B------:R-:W2:Y:S01]  /*01a0*/  LDC.64 R10, c[0x0][0x3a0] ;  /* 0x0000e800ff0a7b82 */ /* 0x000ea20000000a00 */
[----:B------:R-:W-:Y:S01]  /*01b0*/  IMAD.SHL.U32 R54, R59, 0x8, RZ ;  /* 0x000000083b367824 */ /* 0x000fe200078e00ff */
[----:B------:R-:W-:Y:S01]  /*01c0*/  SHF.R.U32.HI R52, RZ, 0x3, R59 ;  /* 0x00000003ff347819 */ /* 0x000fe2000001163b */
[----:B------:R1:W5:Y:S01]  /*01d0*/  @!P0 LDG.E R74, desc[UR4][R6.64] ;  /* 0x00000004064a8981 */ /* 0x000362000c1e1900 */
[----:B------:R-:W-:Y:S01]  /*01e0*/  IMAD.MOV.U32 R55, RZ, RZ, RZ ;  /* 0x000000ffff377224 */ /* 0x000fe200078e00ff */
[----:B------:R-:W-:Y:S01]  /*01f0*/  BSSY.RECONVERGENT B0, `(.L_x_44) ;  /* 0x000002e000007945 */ /* 0x000fe20003800200 */
[----:B------:R-:W-:Y:S01]  /*0200*/  LOP3.LUT R54, R54, 0x38, RZ, 0xc0, !PT ;  /* 0x0000003836367812 */ /* 0x000fe200078ec0ff */
[----:B------:R-:W-:Y:S01]  /*0210*/  IMAD.MOV.U32 R53, RZ, RZ, RZ ;  /* 0x000000ffff357224 */ /* 0x000fe200078e00ff */
[----:B------:R-:W-:-:S02]  /*0220*/  ISETP.GE.AND P0, PT, R52, R61, PT ;  /* 0x0000003d3400720c */ /* 0x000fc40003f06270 */
[----:B------:R-:W-:Y:S02]  /*0230*/  CS2R R24, SRZ ;  /* 0x0000000000187805 */ /* 0x000fe4000001ff00 */
[----:B------:R-:W-:Y:S01]  /*0240*/  IADD3 R0, PT, PT, R52, 0x20, RZ ;  /* 0x0000002034007810 */ /* 0x000fe20007ffe0ff */
[----:B0-----:R-:W-:Y:S01]  /*0250*/  IMAD.WIDE.U32 R8, R12, UR6, R54 ;  /* 0x000000060c087c25 */ /* 0x001fe2000f8e0036 */
[----:B------:R-:W-:Y:S02]  /*0260*/  CS2R R26, SRZ ;  /* 0x00000000001a7805 */ /* 0x000fe4000001ff00 */
[----:B------:R-:W-:Y:S02]  /*0270*/  CS2R R32, SRZ ;  /* 0x0000000000207805 */ /* 0x000fe4000001ff00 */
[----:B------:R-:W-:Y:S01]  /*0280*/  CS2R R34, SRZ ;  /* 0x0000000000227805 */ /* 0x000fe2000001ff00 */
[----:B------:R-:W-:Y:S01]  /*0290*/  IMAD R9, R13, UR6, R9 ;  /* 0x000000060d097c24 */ /* 0x000fe2000f8e0209 */
[----:B------:R-:W-:-:S02]  /*02a0*/  CS2R R12, SRZ ;  /* 0x00000000000c7805 */ /* 0x000fc4000001ff00 */
[----:B------:R-:W-:Y:S02]  /*02b0*/  CS2R R14, SRZ ;  /* 0x00000000000e7805 */ /* 0x000fe4000001ff00 */
[----:B------:R-:W-:Y:S01]  /*02c0*/  CS2R R48, SRZ ;  /* 0x0000000000307805 */ /* 0x000fe2000001ff00 */
[----:B----4-:R-:W-:Y:S01]  /*02d0*/  IMAD.WIDE.U32 R62, R64, UR7, R8 ;  /* 0x00000007403e7c25 */ /* 0x010fe2000f8e0008 */
[----:B------:R-:W-:Y:S02]  /*02e0*/  CS2R R50, SRZ ;  /* 0x0000000000327805 */ /* 0x000fe4000001ff00 */
[----:B------:R-:W-:Y:S02]  /*02f0*/  CS2R R28, SRZ ;  /* 0x00000000001c7805 */ /* 0x000fe4000001ff00 */
[----:B------:R-:W-:Y:S01]  /*0300*/  CS2R R30, SRZ ;  /* 0x00000000001e7805 */ /* 0x000fe2000001ff00 */
[----:B------:R-:W-:Y:S01]  /*0310*/  IMAD R65, R65, UR7, R63 ;  /* 0x0000000741417c24 */ /* 0x000fe2000f8e023f */
[----:B------:R-:W-:Y:S01]  /*0320*/  CS2R R8, SRZ ;  /* 0x0000000000087805 */ /* 0x000fe2000001ff00 */
[----:B--2---:R-:W-:Y:S01]  /*0330*/  IMAD.WIDE.U32 R4, R10, UR6, R54 ;  /* 0x000000060a047c25 */ /* 0x004fe2000f8e0036 */
[----:B------:R-:W-:-:S02]  /*0340*/  ISETP.GE.AND P1, PT, R0, R61, PT ;  /* 0x0000003d0000720c */ /* 0x000fc40003f26270 */
[C---:B------:R-:W-:Y:S01]  /*0350*/  LOP3.LUT R56, R54.reuse, 0x40, RZ, 0xfc, !PT ;  /* 0x0000004036387812 */ /* 0x040fe200078efcff */
[----:B------:R-:W-:Y:S01]  /*0360*/  IMAD R5, R11, UR6, R5 ;  /* 0x000000060b057c24 */ /* 0x000fe2000f8e0205 */
[----:B------:R-:W-:Y:S01]  /*0370*/  CS2R R10, SRZ ;  /* 0x00000000000a7805 */ /* 0x000fe2000001ff00 */
[----:B------:R-:W-:Y:S01]  /*0380*/  IMAD.WIDE.U32 R66, R57, 0x40, R52 ;  /* 0x0000004039427825 */ /* 0x000fe200078e0034 */
[----:B------:R-:W-:-:S03]  /*0390*/  LOP3.LUT R58, R54, 0x80, RZ, 0xfc, !PT ;  /* 0x00000080363a7812 */ /* 0x000fc600078efcff */
[----:B-1----:R-:W-:-:S04]  /*03a0*/  IMAD.WIDE.U32 R6, R18, UR7, R4 ;  /* 0x0000000712067c25 */ /* 0x002fc8000f8e0004 */
[----:B------:R-:W-:Y:S01]  /*03b0*/  IMAD R19, R19, UR7, R7 ;  /* 0x0000000713137c24 */ /* 0x000fe2000f8e0207 */
[----:B------:R-:W-:Y:S06]  /*03c0*/  @P0 BRA `(.L_x_45) ;  /* 0x0000000000400947 */ /* 0x000fec0003800000 */
[----:B------:R-:W0:Y:S01]  /*03d0*/  LDCU.64 UR10, c[0x0][0x398] ;  /* 0x00007300ff0a77ac */ /* 0x000e220008000a00 */
[----:B------:R-:W-:Y:S01]  /*03e0*/  IMAD.MOV.U32 R18, RZ, RZ, R6 ;  /* 0x000000ffff127224 */ /* 0x000fe200078e0006 */
[----:B------:R-:W1:Y:S01]  /*03f0*/  LDCU UR8, c[0x0][0x38c] ;  /* 0x00007180ff0877ac */ /* 0x000e620008000800 */
[----:B------:R-:W2:Y:S01]  /*0400*/  LDCU.64 UR12, c[0x0][0x380] ;  /* 0x00007000ff0c77ac */ /* 0x000ea20008000a00 */
[----:B0-----:R-:W-:Y:S02]  /*0410*/  IMAD R5, R67, UR10, RZ ;  /* 0x0000000a43057c24 */ /* 0x001fe4000f8e02ff */
[----:B------:R-:W-:Y:S01]  /*0420*/  IMAD.WIDE.U32 R16, R66, UR10, R18 ;  /* 0x0000000a42107c25 */ /* 0x000fe2000f8e0012 */
[----:B-1----:R-:W-:-:S03]  /*0430*/  ISETP.GE.AND P2, PT, R54, UR8, PT ;  /* 0x0000000836007c0c */ /* 0x002fc6000bf46270 */
[----:B------:R-:W-:Y:S01]  /*0440*/  IMAD R5, R66, UR11, R5 ;  /* 0x0000000b42057c24 */ /* 0x000fe2000f8e0205 */
[----:B------:R-:W-:Y:S02]  /*0450*/  ISETP.GE.AND P3, PT, R56, UR8, PT ;  /* 0x0000000838007c0c */ /* 0x000fe4000bf66270 */
[----:B------:R-:W-:Y:S01]  /*0460*/  ISETP.GE.AND P4, PT, R58, UR8, PT ;  /* 0x000000083a007c0c */ /* 0x000fe2000bf86270 */
[----:B------:R-:W-:Y:S01]  /*0470*/  IMAD.IADD R5, R17, 0x1, R5 ;  /* 0x0000000111057824 */ /* 0x000fe200078e0205 */
[----:B--2---:R-:W-:-:S04]  /*0480*/  LEA R4, P5, R16, UR12, 0x1 ;  /* 0x0000000c10047c11 */ /* 0x004fc8000f8a08ff */
[----:B------:R-:W-:-:S05]  /*0490*/  LEA.HI.X R5, R16, UR13, R5, 0x1, P5 ;  /* 0x0000000d10057c11 */ /* 0x000fca000a8f0c05 */
[----:B------:R0:W5:Y:S04]  /*04a0*/  @!P2 LDG.E.128 R24, desc[UR4][R4.64] ;  /* 0x000000040418a981 */ /* 0x000168000c1e1d00 */
[----:B------:R0:W5:Y:S04]  /*04b0*/  @!P3 LDG.E.128 R32, desc[UR4][R4.64+0x80] ;  /* 0x000080040420b981 */ /* 0x000168000c1e1d00 */
[----:B------:R0:W5:Y:S02]  /*04c0*/  @!P4 LDG.E.128 R12, desc[UR4][R4.64+0x100] ;  /* 0x00010004040cc981 */ /* 0x000164000c1e1d00 */
.L_x_45:
[----:B------:R-:W-:Y:S05]  /*04d0*/  BSYNC.RECONVERGENT B0 ;  /* 0x0000000000007941 */ /* 0x000fea0003800200 */
.L_x_44:
[----:B------:R-:W-:Y:S04]  /*04e0*/  BSSY.RECONVERGENT B0, `(.L_x_46) ;  /* 0x0000014000007945 */ /* 0x000fe80003800200 */
[----:B------:R-:W-:Y:S05]  /*04f0*/  @P1 BRA `(.L_x_47) ;  /* 0x0000000000481947 */ /* 0x000fea0003800000 */
[----:B------:R-:W1:Y:S01]  /*0500*/  LDCU.64 UR10, c[0x0][0x398] ;  /* 0x00007300ff0a77ac */ /* 0x000e620008000a00 */
[----:B0-----:R-:W-:Y:S01]  /*0510*/  IADD3 R5, P2, PT, R66, 0x20, RZ ;  /* 0x0000002042057810 */ /* 0x001fe20007f5e0ff */
[----:B------:R-:W-:Y:S01]  /*0520*/  IMAD.MOV.U32 R7, RZ, RZ, R19 ;  /* 0x000000ffff077224 */ /* 0x000fe200078e0013 */
[----:B------:R-:W0:Y:S02]  /*0530*/  LDCU UR8, c[0x0][0x38c] ;  /* 0x00007180ff0877ac */ /* 0x000e240008000800 */
[----:B------:R-:W-:Y:S01]  /*0540*/  IADD3.X R4, PT, PT, RZ, R67, RZ, P2, !PT ;  /* 0x00000043ff047210 */ /* 0x000fe200017fe4ff */
[----:B------:R-:W2:Y:S04]  /*0550*/  LDCU.64 UR12, c[0x0][0x380] ;  /* 0x00007000ff0c77ac */ /* 0x000ea80008000a00 */
[----:B-1----:R-:W-:-:S02]  /*0560*/  IMAD R4, R4, UR10, RZ ;  /* 0x0000000a04047c24 */ /* 0x002fc4000f8e02ff */
[----:B------:R-:W-:Y:S01]  /*0570*/  IMAD.WIDE.U32 R6, R5, UR10, R6 ;  /* 0x0000000a05067c25 */ /* 0x000fe2000f8e0006 */
[----:B0-----:R-:W-:-:S03]  /*0580*/  ISETP.GE.AND P3, PT, R54, UR8, PT ;  /* 0x0000000836007c0c */ /* 0x001fc6000bf66270 */
        /* <DEDUP_REMOVED lines=9> */
.L_x_47:
[----:B------:R-:W-:Y:S05]  /*0620*/  BSYNC.RECONVERGENT B0 ;  /* 0x0000000000007941 */ /* 0x000fea0003800200 */
.L_x_46:
[----:B------:R-:W-:Y:S01]  /*0630*/  BSSY.RECONVERGENT B0, `(.L_x_48) ;  /* 0x000001d000007945 */ /* 0x000fe20003800200 */
[----:B------:R-:W-:Y:S02]  /*0640*/  CS2R R40, SRZ ;  /* 0x0000000000287805 */ /* 0x000fe4000001ff00 */
[----:B------:R-:W-:Y:S02]  /*0650*/  CS2R R42, SRZ ;  /* 0x00000000002a7805 */ /* 0x000fe4000001ff00 */
[----:B------:R-:W-:Y:S02]  /*0660*/  CS2R R36, SRZ ;  /* 0x0000000000247805 */ /* 0x000fe4000001ff00 */
[----:B------:R-:W-:Y:S02]  /*0670*/  CS2R R38, SRZ ;  /* 0x0000000000267805 */ /* 0x000fe4000001ff00 */
[----:B------:R-:W-:Y:S02]  /*0680*/  CS2R R16, SRZ ;  /* 0x0000000000107805 */ /* 0x000fe4000001ff00 */
[----:B------:R-:W-:-:S02]  /*0690*/  CS2R R18, SRZ ;  /* 0x0000000000127805 */ /* 0x000fc4000001ff00 */
[----:B------:R-:W-:Y:S02]  /*06a0*/  CS2R R44, SRZ ;  /* 0x00000000002c7805 */ /* 0x000fe4000001ff00 */
[----:B------:R-:W-:Y:S02]  /*06b0*/  CS2R R46, SRZ ;  /* 0x00000000002e7805 */ /* 0x000fe4000001ff00 */
[----:B------:R-:W-:Y:S02]  /*06c0*/  CS2R R20, SRZ ;  /* 0x0000000000147805 */ /* 0x000fe4000001ff00 */
[----:B------:R-:W-:Y:S02]  /*06d0*/  CS2R R22, SRZ ;  /* 0x0000000000167805 */ /* 0x000fe4000001ff00 */
[----:B01----:R-:W-:Y:S02]  /*06e0*/  CS2R R4, SRZ ;  /* 0x0000000000047805 */ /* 0x003fe4000001ff00 */
[----:B------:R-:W-:Y:S01]  /*06f0*/  CS2R R6, SRZ ;  /* 0x0000000000067805 */ /* 0x000fe2000001ff00 */
[----:B------:R-:W-:Y:S06]  /*0700*/  @P0 BRA `(.L_x_49) ;  /* 0x00000000003c0947 */ /* 0x000fec0003800000 */
[----:B------:R-:W0:Y:S01]  /*0710*/  LDCU.128 UR8, c[0x0][0x3b0] ;  /* 0x00007600ff0877ac */ /* 0x000e220008000c00 */
[----:B------:R-:W-:Y:S01]  /*0720*/  IMAD.MOV.U32 R64, RZ, RZ, R62 ;  /* 0x000000ffff407224 */ /* 0x000fe200078e003e */
[----:B------:R-:W1:Y:S01]  /*0730*/  LDCU UR12, c[0x0][0x38c] ;  /* 0x00007180ff0c77ac */ /* 0x000e620008000800 */
[----:B0-----:R-:W-:Y:S02]  /*0740*/  IMAD R69, R67, UR10, RZ ;  /* 0x0000000a43457c24 */ /* 0x001fe4000f8e02ff */
[----:B------:R-:W-:Y:S01]  /*0750*/  IMAD.WIDE.U32 R70, R66, UR10, R64 ;  /* 0x0000000a42467c25 */ /* 0x000fe2000f8e0040 */
[----:B-1----:R-:W-:-:S03]  /*0760*/  ISETP.GE.AND P2, PT, R54, UR12, PT ;  /* 0x0000000c36007c0c */ /* 0x002fc6000bf46270 */
[----:B------:R-:W-:Y:S01]  /*0770*/  IMAD R69, R66, UR11, R69 ;  /* 0x0000000b42457c24 */ /* 0x000fe2000f8e0245 */
[----:B------:R-:W-:Y:S02]  /*0780*/  ISETP.GE.AND P3, PT, R56, UR12, PT ;  /* 0x0000000c38007c0c */ /* 0x000fe4000bf66270 */
[----:B------:R-:W-:Y:S02]  /*0790*/  ISETP.GE.AND P4, PT, R58, UR12, PT ;  /* 0x0000000c3a007c0c */ /* 0x000fe4000bf86270 */
[----:B------:R-:W-:Y:S02]  /*07a0*/  LEA R68, P0, R70, UR8, 0x1 ;  /* 0x0000000846447c11 */ /* 0x000fe4000f8008ff */
[----:B------:R-:W-:-:S04]  /*07b0*/  IADD3 R69, PT, PT, R71, R69, RZ ;  /* 0x0000004547457210 */ /* 0x000fc80007ffe0ff */
[----:B------:R-:W-:-:S05]  /*07c0*/  LEA.HI.X R69, R70, UR9, R69, 0x1, P0 ;  /* 0x0000000946457c11 */ /* 0x000fca00080f0c45 */
[----:B------:R0:W5:Y:S04]  /*07d0*/  @!P2 LDG.E.128 R40, desc[UR4][R68.64] ;  /* 0x000000044428a981 */ /* 0x000168000c1e1d00 */
[----:B------:R0:W5:Y:S04]  /*07e0*/  @!P3 LDG.E.128 R36, desc[UR4][R68.64+0x80] ;  /* 0x000080044424b981 */ /* 0x000168000c1e1d00 */
[----:B------:R0:W5:Y:S02]  /*07f0*/  @!P4 LDG.E.128 R16, desc[UR4][R68.64+0x100] ;  /* 0x000100044410c981 */ /* 0x000164000c1e1d00 */
.L_x_49:
[----:B------:R-:W-:Y:S05]  /*0800*/  BSYNC.RECONVERGENT B0 ;  /* 0x0000000000007941 */ /* 0x000fea0003800200 */
.L_x_48:
[----:B------:R-:W-:Y:S04]  /*0810*/  BSSY.RECONVERGENT B0, `(.L_x_50) ;  /* 0x0000013000007945 */ /* 0x000fe80003800200 */
[----:B------:R-:W-:Y:S05]  /*0820*/  @P1 BRA `(.L_x_51) ;  /* 0x0000000000441947 */ /* 0x000fea0003800000 */
[----:B------:R-:W1:Y:S01]  /*0830*/  LDCU.128 UR12, c[0x0][0x3b0] ;  /* 0x00007600ff0c77ac */ /* 0x000e620008000c00 */
[----:B------:R-:W-:Y:S01]  /*0840*/  IADD3 R63, P0, PT, R66, 0x20, RZ ;  /* 0x00000020423f7810 */ /* 0x000fe20007f1e0ff */
[----:B------:R-:W-:Y:S01]  /*0850*/  IMAD.MOV.U32 R64, RZ, RZ, R62 ;  /* 0x000000ffff407224 */ /* 0x000fe200078e003e */
[----:B------:R-:W2:Y:S03]  /*0860*/  LDCU UR8, c[0x0][0x38c] ;  /* 0x00007180ff0877ac */ /* 0x000ea60008000800 */
[----:B------:R-:W-:-:S04]  /*0870*/  IMAD.X R60, RZ, RZ, R67, P0 ;  /* 0x000000ffff3c7224 */ /* 0x000fc800000e0643 */
[----:B-1----:R-:W-:Y:S02]  /*0880*/  IMAD R60, R60, UR14, RZ ;  /* 0x0000000e3c3c7c24 */ /* 0x002fe4000f8e02ff */
[----:B------:R-:W-:Y:S01]  /*0890*/  IMAD.WIDE.U32 R64, R63, UR14, R64 ;  /* 0x0000000e3f407c25 */ /* 0x000fe2000f8e0040 */
[----:B--2---:R-:W-:-:S03]  /*08a0*/  ISETP.GE.AND P2, PT, R56, UR8, PT ;  /* 0x0000000838007c0c */ /* 0x004fc6000bf46270 */
[----:B------:R-:W-:Y:S01]  /*08b0*/  IMAD R63, R63, UR15, R60 ;  /* 0x0000000f3f3f7c24 */ /* 0x000fe2000f8e023c */
[----:B------:R-:W-:Y:S02]  /*08c0*/  ISETP.GE.AND P1, PT, R54, UR8, PT ;  /* 0x0000000836007c0c */ /* 0x000fe4000bf26270 */
[----:B------:R-:W-:Y:S01]  /*08d0*/  ISETP.GE.AND P3, PT, R58, UR8, PT ;  /* 0x000000083a007c0c */ /* 0x000fe2000bf66270 */
[----:B------:R-:W-:Y:S01]  /*08e0*/  IMAD.IADD R63, R65, 0x1, R63 ;  /* 0x00000001413f7824 */ /* 0x000fe200078e023f */
[----:B------:R-:W-:-:S04]  /*08f0*/  LEA R62, P0, R64, UR12, 0x1 ;  /* 0x0000000c403e7c11 */ /* 0x000fc8000f8008ff */
[----:B------:R-:W-:-:S05]  /*0900*/  LEA.HI.X R63, R64, UR13, R63, 0x1, P0 ;  /* 0x0000000d403f7c11 */ /* 0x000fca00080f0c3f */
[----:B------:R1:W5:Y:S04]  /*0910*/  @!P1 LDG.E.128 R44, desc[UR4][R62.64] ;  /* 0x000000043e2c9981 */ /* 0x000368000c1e1d00 */
[----:B------:R1:W5:Y:S04]  /*0920*/  @!P2 LDG.E.128 R20, desc[UR4][R62.64+0x80] ;  /* 0x000080043e14a981 */ /* 0x000368000c1e1d00 */
[----:B------:R1:W5:Y:S02]  /*0930*/  @!P3 LDG.E.128 R4, desc[UR4][R62.64+0x100] ;  /* 0x000100043e04b981 */ /* 0x000364000c1e1d00 */
.L_x_51:
[----:B------:R-:W-:Y:S05]  /*0940*/  BSYNC.RECONVERGENT B0 ;  /* 0x0000000000007941 */ /* 0x000fea0003800200 */
.L_x_50:
[----:B-----5:R-:W-:Y:S01]  /*0950*/  LOP3.LUT R56, R24, 0xffff0000, RZ, 0xc0, !PT ;  /* 0xffff000018387812 */ /* 0x020fe200078ec0ff */
[C---:B-1----:R-:W-:Y:S01]  /*0960*/  IMAD.U32 R62, R40.reuse, 0x10000, RZ ;  /* 0x00010000283e7824 */ /* 0x042fe200078e00ff */
[----:B------:R-:W-:Y:S01]  /*0970*/  LOP3.LUT R63, R40, 0xffff0000, RZ, 0xc0, !PT ;  /* 0xffff0000283f7812 */ /* 0x000fe200078ec0ff */
[----:B------:R-:W-:Y:S01]  /*0980*/  IMAD.U32 R65, R41, 0x10000, RZ ;  /* 0x0001000029417824 */ /* 0x000fe200078e00ff */
[----:B------:R-:W-:Y:S01]  /*0990*/  LOP3.LUT R82, R48, 0xffff0000, RZ, 0xc0, !PT ;  /* 0xffff000030527812 */ /* 0x000fe200078ec0ff */
[----:B------:R-:W-:Y:S01]  /*09a0*/  IMAD.U32 R80, R18, 0x10000, RZ ;  /* 0x0001000012507824 */ /* 0x000fe200078e00ff */
[----:B------:R-:W-:Y:S01]  /*09b0*/  LOP3.LUT R87, R44, 0xffff0000, RZ, 0xc0, !PT ;  /* 0xffff00002c577812 */ /* 0x000fe200078ec0ff */
[----:B------:R-:W-:Y:S01]  /*09c0*/  FMUL.FTZ R56, R56, R63 ;  /* 0x0000003f38387220 */ /* 0x000fe20000410000 */
[----:B------:R-:W-:Y:S01]  /*09d0*/  SHF.L.U32 R55, R24, 0x10, RZ ;  /* 0x0000001018377819 */ /* 0x000fe200000006ff */
[----:B------:R-:W-:Y:S01]  /*09e0*/  IMAD.U32 R63, R44, 0x10000, RZ ;  /* 0x000100002c3f7824 */ /* 0x000fe200078e00ff */
[----:B------:R-:W-:Y:S01]  /*09f0*/  SHF.L.U32 R48, R48, 0x10, RZ ;  /* 0x0000001030307819 */ /* 0x000fe200000006ff */
[----:B------:R-:W-:Y:S01]  /*0a00*/  FMUL.FTZ R87, R82, R87 ;  /* 0x0000005752577220 */ /* 0x000fe20000410000 */
[----:B------:R-:W-:Y:S01]  /*0a10*/  IMAD.U32 R24, R25, 0x10000, RZ ;  /* 0x0001000019187824 */ /* 0x000fe200078e00ff */
[----:B------:R-:W-:Y:S01]  /*0a20*/  LOP3.LUT R85, R18, 0xffff0000, RZ, 0xc0, !PT ;  /* 0xffff000012557812 */ /* 0x000fe200078ec0ff */
[----:B------:R-:W-:Y:S01]  /*0a30*/  FFMA.FTZ R55, R55, R62, R56 ;  /* 0x0000003e37377223 */ /* 0x000fe20000010038 */
[C---:B------:R-:W-:Y:S01]  /*0a40*/  IMAD.U32 R83, R19.reuse, 0x10000, RZ ;  /* 0x0001000013537824 */ /* 0x040fe200078e00ff */
[----:B------:R-:W-:Y:S01]  /*0a50*/  LOP3.LUT R18, R19, 0xffff0000, RZ, 0xc0, !PT ;  /* 0xffff000013127812 */ /* 0x000fe200078ec0ff */
[----:B------:R-:W-:Y:S01]  /*0a60*/  IMAD.U32 R19, R49, 0x10000, RZ ;  /* 0x0001000031137824 */ /* 0x000fe200078e00ff */
[----:B------:R-:W-:Y:S01]  /*0a70*/  SHF.L.U32 R44, R45, 0x10, RZ ;  /* 0x000000102d2c7819 */ /* 0x000fe200000006ff */
[----:B------:R-:W-:Y:S01]  /*0a80*/  FFMA.FTZ R48, R48, R63, R87 ;  /* 0x0000003f30307223 */ /* 0x000fe20000010057 */
[----:B------:R-:W-:Y:S01]  /*0a90*/  LOP3.LUT R58, R25, 0xffff0000, RZ, 0xc0, !PT ;  /* 0xffff0000193a7812 */ /* 0x000fe200078ec0ff */
[----:B------:R-:W-:Y:S01]  /*0aa0*/  FFMA.FTZ R55, R24, R65, R55 ;  /* 0x0000004118377223 */ /* 0x000fe20000010037 */
[----:B------:R-:W-:Y:S01]  /*0ab0*/  LOP3.LUT R41, R41, 0xffff0000, RZ, 0xc0, !PT ;  /* 0xffff000029297812 */ /* 0x000fe200078ec0ff */
[----:B------:R-:W-:Y:S01]  /*0ac0*/  FFMA.FTZ R48, R19, R44, R48 ;  /* 0x0000002c13307223 */ /* 0x000fe20000010030 */
[----:B------:R-:W-:Y:S01]  /*0ad0*/  LOP3.LUT R49, R49, 0xffff0000, RZ, 0xc0, !PT ;  /* 0xffff000031317812 */ /* 0x000fe200078ec0ff */
[----:B------:R-:W-:Y:S01]  /*0ae0*/  IMAD.U32 R25, R26, 0x10000, RZ ;  /* 0x000100001a197824 */ /* 0x000fe200078e00ff */
[----:B------:R-:W-:Y:S01]  /*0af0*/  LOP3.LUT R24, R45, 0xffff0000, RZ, 0xc0, !PT ;  /* 0xffff00002d187812 */ /* 0x000fe200078ec0ff */
[----:B------:R-:W-:Y:S01]  /*0b00*/  FFMA.FTZ R58, R58, R41, R55 ;  /* 0x000000293a3a7223 */ /* 0x000fe20000010037 */
[----:B------:R-:W-:Y:S01]  /*0b10*/  SHF.L.U32 R40, R42, 0x10, RZ ;  /* 0x000000102a287819 */ /* 0x000fe200000006ff */
[----:B------:R-:W-:Y:S01]  /*0b20*/  IMAD.U32 R19, R50, 0x10000, RZ ;  /* 0x0001000032137824 */ /* 0x000fe200078e00ff */
[----:B------:R-:W-:Y:S01]  /*0b30*/  LOP3.LUT R60, R26, 0xffff0000, RZ, 0xc0, !PT ;  /* 0xffff00001a3c7812 */ /* 0x000fe200078ec0ff */
[----:B------:R-:W-:-:S02]  /*0b40*/  IMAD.U32 R44, R46, 0x10000, RZ ;  /* 0x000100002e2c7824 */ /* 0x000fc400078e00ff */
[----:B------:R-:W-:Y:S01]  /*0b50*/  FFMA.FTZ R24, R49, R24, R48 ;  /* 0x0000001831187223 */ /* 0x000fe20000010030 */
[----:B0-----:R-:W-:Y:S01]  /*0b60*/  LOP3.LUT R69, R42, 0xffff0000, RZ, 0xc0, !PT ;  /* 0xffff00002a457812 */ /* 0x001fe200078ec0ff */
[----:B------:R-:W-:Y:S01]  /*0b70*/  FFMA.FTZ R41, R25, R40, R58 ;  /* 0x0000002819297223 */ /* 0x000fe2000001003a */
[----:B------:R-:W-:Y:S01]  /*0b80*/  LOP3.LUT R50, R50, 0xffff0000, RZ, 0xc0, !PT ;  /* 0xffff000032327812 */ /* 0x000fe200078ec0ff */
[----:B------:R-:W-:Y:S01]  /*0b90*/  FFMA.FTZ R45, R19, R44, R24 ;  /* 0x0000002c132d7223 */ /* 0x000fe20000010018 */
[----:B------:R-:W-:Y:S01]  /*0ba0*/  LOP3.LUT R25, R46, 0xffff0000, RZ, 0xc0, !PT ;  /* 0xffff00002e197812 */ /* 0x000fe200078ec0ff */
[----:B------:R-:W-:Y:S01]  /*0bb0*/  IMAD.U32 R67, R43, 0x10000, RZ ;  /* 0x000100002b437824 */ /* 0x000fe200078e00ff */
[----:B------:R-:W-:Y:S01]  /*0bc0*/  SHF.L.U32 R26, R27, 0x10, RZ ;  /* 0x000000101b1a7819 */ /* 0x000fe200000006ff */
[----:B------:R-:W-:Y:S01]  /*0bd0*/  FFMA.FTZ R41, R60, R69, R41 ;  /* 0x000000453c297223 */ /* 0x000fe20000010029 */
[----:B------:R-:W-:Y:S01]  /*0be0*/  SHF.L.U32 R19, R51, 0x10, RZ ;  /* 0x0000001033137819 */ /* 0x000fe200000006ff */
[----:B------:R-:W-:-:S02]  /*0bf0*/  IMAD.U32 R24, R47, 0x10000, RZ ;  /* 0x000100002f187824 */ /* 0x000fc400078e00ff */
        /* <DEDUP_REMOVED lines=26> */
[----:B------:R-:W-:Y:S01]  /*0da0*/  LOP3.LUT R37, R37, 0xffff0000, RZ, 0xc0, !PT ;  /* 0xffff000025257812 */ /* 0x000fe200078ec0ff */
[----:B------:R-:W-:Y:S01]  /*0db0*/  FFMA.FTZ R43, R32, R73, R43 ;  /* 0x00000049202b7223 */ /* 0x000fe2000001002b */
[----:B------:R-:W-:Y:S01]  /*0dc0*/  LOP3.LUT R29, R29, 0xffff0000, RZ, 0xc0, !PT ;  /* 0xffff00001d1d7812 */ /* 0x000fe200078ec0ff */
[----:B------:R-:W-:Y:S01]  /*0dd0*/  FFMA.FTZ R28, R19, R20, R28 ;  /* 0x00000014131c7223 */ /* 0x000fe2000001001c */
[----:B------:R-:W-:Y:S01]  /*0de0*/  LOP3.LUT R24, R21, 0xffff0000, RZ, 0xc0, !PT ;  /* 0xffff000015187812 */ /* 0x000fe200078ec0ff */
[----:B------:R-:W-:Y:S02]  /*0df0*/  IMAD.U32 R33, R34, 0x10000, RZ ;  /* 0x0001000022217824 */ /* 0x000fe400078e00ff */
[----:B------:R-:W-:Y:S01]  /*0e00*/  FFMA.FTZ R66, R66, R37, R43 ;  /* 0x0000002542427223 */ /* 0x000fe2000001002b */
[----:B------:R-:W-:Y:S01]  /*0e10*/  IMAD.U32 R70, R38, 0x10000, RZ ;  /* 0x0001000026467824 */ /* 0x000fe200078e00ff */
        /* <DEDUP_REMOVED lines=22> */
[----:B------:R-:W-:-:S02]  /*0f80*/  IMAD.U32 R79, R16, 0x10000, RZ ;  /* 0x00010000104f7824 */ /* 0x000fc400078e00ff */
[----:B------:R-:W-:Y:S01]  /*0f90*/  FFMA.FTZ R35, R35, R72, R34 ;  /* 0x0000004823237223 */ /* 0x000fe20000010022 */
[----:B------:R-:W-:Y:S01]  /*0fa0*/  IMAD.U32 R19, R8, 0x10000, RZ ;  /* 0x0001000008137824 */ /* 0x000fe200078e00ff */
[----:B------:R-:W-:Y:S01]  /*0fb0*/  LOP3.LUT R39, R12, 0xffff0000, RZ, 0xc0, !PT ;  /* 0xffff00000c277812 */ /* 0x000fe200078ec0ff */
[----:B------:R-:W-:Y:S02]  /*0fc0*/  IMAD.U32 R20, R4, 0x10000, RZ ;  /* 0x0001000004147824 */ /* 0x000fe400078e00ff */
[----:B------:R-:W-:Y:S01]  /*0fd0*/  FFMA.FTZ R22, R31, R22, R30 ;  /* 0x000000161f167223 */ /* 0x000fe2000001001e */
[----:B------:R-:W-:Y:S01]  /*0fe0*/  LOP3.LUT R16, R16, 0xffff0000, RZ, 0xc0, !PT ;  /* 0xffff000010107812 */ /* 0x000fe200078ec0ff */
        /* <DEDUP_REMOVED lines=19> */
[----:B------:R-:W-:Y:S01]  /*1120*/  BSSY.RECONVERGENT B0, `(.L_x_52) ;  /* 0x0000041000007945 */ /* 0x000fe20003800200 */
[----:B------:R-:W-:Y:S01]  /*1130*/  SHF.L.U32 R5, R6, 0x10, RZ ;  /* 0x0000001006057819 */ /* 0x000fe200000006ff */
[----:B------:R-:W-:Y:S01]  /*1140*/  FFMA.FTZ R17, R9, R8, R12 ;  /* 0x0000000809117223 */ /* 0x000fe2000001000c */
[----:B------:R-:W-:Y:S01]  /*1150*/  LOP3.LUT R78, R14, 0xffff0000, RZ, 0xc0, !PT ;  /* 0xffff00000e4e7812 */ /* 0x000fe200078ec0ff */
[----:B------:R-:W-:Y:S01]  /*1160*/  FFMA.FTZ R13, R13, R80, R76 ;  /* 0x000000500d0d7223 */ /* 0x000fe2000001004c */
[----:B------:R-:W-:Y:S01]  /*1170*/  LOP3.LUT R10, R10, 0xffff0000, RZ, 0xc0, !PT ;  /* 0xffff00000a0a7812 */ /* 0x000fe200078ec0ff */
[----:B------:R-:W-:Y:S01]  /*1180*/  FFMA.FTZ R17, R4, R5, R17 ;  /* 0x0000000504117223 */ /* 0x000fe20000010011 */
[----:B------:R-:W-:Y:S01]  /*1190*/  LOP3.LUT R9, R6, 0xffff0000, RZ, 0xc0, !PT ;  /* 0xffff000006097812 */ /* 0x000fe200078ec0ff */
[----:B------:R-:W-:-:S02]  /*11a0*/  IMAD.U32 R14, R15, 0x10000, RZ ;  /* 0x000100000f0e7824 */ /* 0x000fc400078e00ff */
[----:B------:R-:W-:Y:S01]  /*11b0*/  FFMA.FTZ R13, R78, R85, R13 ;  /* 0x000000554e0d7223 */ /* 0x000fe2000001000d */
[----:B------:R-:W-:Y:S01]  /*11c0*/  IMAD.U32 R4, R11, 0x10000, RZ ;  /* 0x000100000b047824 */ /* 0x000fe200078e00ff */
[----:B------:R-:W-:Y:S01]  /*11d0*/  LOP3.LUT R15, R15, 0xffff0000, RZ, 0xc0, !PT ;  /* 0xffff00000f0f7812 */ /* 0x000fe200078ec0ff */
[----:B------:R-:W-:Y:S02]  /*11e0*/  IMAD.U32 R5, R7, 0x10000, RZ ;  /* 0x0001000007057824 */ /* 0x000fe400078e00ff */
[----:B------:R-:W-:Y:S01]  /*11f0*/  FFMA.FTZ R9, R10, R9, R17 ;  /* 0x000000090a097223 */ /* 0x000fe20000010011 */
[----:B------:R-:W-:Y:S01]  /*1200*/  FFMA.FTZ R14, R14, R83, R13 ;  /* 0x000000530e0e7223 */ /* 0x000fe2000001000d */
[----:B------:R-:W-:Y:S02]  /*1210*/  LOP3.LUT R11, R11, 0xffff0000, RZ, 0xc0, !PT ;  /* 0xffff00000b0b7812 */ /* 0x000fe400078ec0ff */
[----:B------:R-:W-:Y:S01]  /*1220*/  LOP3.LUT R6, R7, 0xffff0000, RZ, 0xc0, !PT ;  /* 0xffff000007067812 */ /* 0x000fe200078ec0ff */
[----:B------:R-:W-:Y:S01]  /*1230*/  FFMA.FTZ R4, R4, R5, R9 ;  /* 0x0000000504047223 */ /* 0x000fe20000010009 */
[----:B------:R-:W-:Y:S01]  /*1240*/  FFMA.FTZ R14, R15, R18, R14 ;  /* 0x000000120f0e7223 */ /* 0x000fe2000001000e */
[----:B------:R-:W-:-:S02]  /*1250*/  IADD3 R13, PT, PT, R3, 0x3f, RZ ;  /* 0x0000003f030d7810 */ /* 0x000fc40007ffe0ff */
[----:B------:R-:W-:Y:S01]  /*1260*/  FFMA.FTZ R11, R11, R6, R4 ;  /* 0x000000060b0b7223 */ /* 0x000fe20000010004 */
[----:B------:R-:W-:Y:S01]  /*1270*/  ISETP.NE.AND P1, PT, R54, RZ, PT ;  /* 0x000000ff3600720c */ /* 0x000fe20003f25270 */
[----:B------:R-:W0:Y:S01]  /*1280*/  SHFL.BFLY PT, R5, R14, 0x4, 0x1f ;  /* 0x0c801f000e057f89 */ /* 0x000e2200000e0000 */
[----:B------:R-:W-:-:S03]  /*1290*/  SHF.R.S32.HI R10, RZ, 0x1f, R13 ;  /* 0x0000001fff0a7819 */ /* 0x000fc6000001140d */
[----:B------:R-:W1:Y:S01]  /*12a0*/  SHFL.BFLY PT, R4, R11, 0x4, 0x1f ;  /* 0x0c801f000b047f89 */ /* 0x000e6200000e0000 */
[----:B0-----:R-:W-:Y:S02]  /*12b0*/  FADD.FTZ R5, R14, R5 ;  /* 0x000000050e057221 */ /* 0x001fe40000010000 */
[----:B------:R-:W0:Y:S01]  /*12c0*/  LDC.64 R14, c[0x0][0x440] ;  /* 0x00011000ff0e7b82 */ /* 0x000e220000000a00 */
[----:B-1----:R-:W-:Y:S01]  /*12d0*/  FADD.FTZ R8, R11, R4 ;  /* 0x000000040b087221 */ /* 0x002fe20000010000 */
[----:B------:R-:W-:Y:S01]  /*12e0*/  IMAD.SHL.U32 R11, R59, 0x4, RZ ;  /* 0x000000043b0b7824 */ /* 0x000fe200078e00ff */
[----:B------:R-:W1:Y:S04]  /*12f0*/  SHFL.BFLY PT, R4, R5, 0x2, 0x1f ;  /* 0x0c401f0005047f89 */ /* 0x000e6800000e0000 */
[----:B------:R-:W2:Y:S01]  /*1300*/  SHFL.BFLY PT, R7, R8, 0x2, 0x1f ;  /* 0x0c401f0008077f89 */ /* 0x000ea200000e0000 */
[----:B-1----:R-:W-:Y:S01]  /*1310*/  FADD.FTZ R6, R5, R4 ;  /* 0x0000000405067221 */ /* 0x002fe20000010000 */
[----:B------:R-:W-:Y:S01]  /*1320*/  LEA.HI R4, R10, R13, RZ, 0x6 ;  /* 0x0000000d0a047211 */ /* 0x000fe200078f30ff */
[----:B--2---:R-:W-:-:S03]  /*1330*/  FADD.FTZ R9, R8, R7 ;  /* 0x0000000708097221 */ /* 0x004fc60000010000 */
[----:B------:R-:W-:Y:S01]  /*1340*/  LOP3.LUT R4, R4, 0xffffffc0, RZ, 0xc0, !PT ;  /* 0xffffffc004047812 */ /* 0x000fe200078ec0ff */
[----:B------:R-:W1:Y:S01]  /*1350*/  SHFL.BFLY PT, R7, R6, 0x1, 0x1f ;  /* 0x0c201f0006077f89 */ /* 0x000e6200000e0000 */
[----:B------:R-:W-:Y:S02]  /*1360*/  IMAD R8, R57, 0x3000, RZ ;  /* 0x0000300039087824 */ /* 0x000fe400078e02ff */
[----:B------:R-:W-:Y:S01]  /*1370*/  IADD3 R12, PT, PT, R2, R13, -R4 ;  /* 0x0000000d020c7210 */ /* 0x000fe20007ffe804 */
[----:B------:R-:W2:Y:S01]  /*1380*/  SHFL.BFLY PT, R10, R9, 0x1, 0x1f ;  /* 0x0c201f00090a7f89 */ /* 0x000ea200000e0000 */
[----:B------:R-:W3:Y:S01]  /*1390*/  LDC.64 R4, c[0x0][0x448] ;  /* 0x00011200ff047b82 */ /* 0x000ee20000000a00 */
[----:B------:R-:W-:Y:S02]  /*13a0*/  LOP3.LUT R8, R11, R8, RZ, 0xfc, !PT ;  /* 0x000000080b087212 */ /* 0x000fe400078efcff */
[----:B------:R-:W-:-:S05]  /*13b0*/  IMAD.IADD R12, R13, 0x1, -R12 ;  /* 0x000000010d0c7824 */ /* 0x000fca00078e0a0c */
[----:B------:R-:W-:-:S04]  /*13c0*/  ISETP.GE.AND P0, PT, R59, R12, PT ;  /* 0x0000000c3b00720c */ /* 0x000fc80003f06270 */
[----:B------:R-:W-:Y:S01]  /*13d0*/  ISETP.GT.U32.OR P0, PT, R59, 0x3f, P0 ;  /* 0x0000003f3b00780c */ /* 0x000fe20000704470 */
[----:B-1----:R-:W-:Y:S01]  /*13e0*/  FADD.FTZ R16, R6, R7 ;  /* 0x0000000706107221 */ /* 0x002fe20000010000 */
[----:B--2---:R-:W-:Y:S01]  /*13f0*/  FADD.FTZ R17, R9, R10 ;  /* 0x0000000a09117221 */ /* 0x004fe20000010000 */
[----:B0-----:R-:W-:Y:S10]  /*1400*/  @P1 BRA `(.L_x_53) ;  /* 0x0000000000481947 */ /* 0x001ff40003800000 */
[----:B------:R-:W0:Y:S01]  /*1410*/  LDC.64 R10, c[0x0][0x3e8] ;  /* 0x0000fa00ff0a7b82 */ /* 0x000e220000000a00 */
[----:B------:R-:W-:Y:S01]  /*1420*/  HFMA2 R3, -RZ, RZ, 0, 0 ;  /* 0x00000000ff037431 */ /* 0x000fe200000001ff */
[----:B------:R-:W1:Y:S01]  /*1430*/  LDCU.64 UR8, c[0x0][0x3d0] ;  /* 0x00007a00ff0877ac */ /* 0x000e620008000a00 */
[----:B------:R-:W-:-:S05]  /*1440*/  ISETP.GE.AND P2, PT, R52, R61, PT ;  /* 0x0000003d3400720c */ /* 0x000fca0003f46270 */
[----:B------:R-:W2:Y:S01]  /*1450*/  LDC.64 R12, c[0x0][0x3f0] ;  /* 0x0000fc00ff0c7b82 */ /* 0x000ea20000000a00 */
[----:B0-----:R-:W-:-:S04]  /*1460*/  IMAD.WIDE.U32 R6, R10, UR6, R2 ;  /* 0x000000060a067c25 */ /* 0x001fc8000f8e0002 */
[----:B------:R-:W-:Y:S01]  /*1470*/  IMAD R7, R11, UR6, R7 ;  /* 0x000000060b077c24 */ /* 0x000fe2000f8e0207 */
[----:B------:R-:W-:Y:S01]  /*1480*/  FSEL R11, R16, RZ, !P2 ;  /* 0x000000ff100b7208 */ /* 0x000fe20005000000 */
[----:B--2---:R-:W-:-:S04]  /*1490*/  IMAD.WIDE.U32 R6, R12, UR7, R6 ;  /* 0x000000070c067c25 */ /* 0x004fc8000f8e0006 */
[----:B------:R-:W-:Y:S01]  /*14a0*/  IMAD R10, R13, UR7, R7 ;  /* 0x000000070d0a7c24 */ /* 0x000fe2000f8e0207 */
[----:B------:R-:W-:-:S04]  /*14b0*/  IADD3 R7, P1, PT, R52, R6, RZ ;  /* 0x0000000634077210 */ /* 0x000fc80007f3e0ff */
[----:B-1----:R-:W-:Y:S01]  /*14c0*/  LEA R6, P3, R7, UR8, 0x2 ;  /* 0x0000000807067c11 */ /* 0x002fe2000f8610ff */
[----:B------:R-:W-:Y:S01]  /*14d0*/  IMAD.X R10, RZ, RZ, R10, P1 ;  /* 0x000000ffff0a7224 */ /* 0x000fe200008e060a */
[----:B------:R-:W-:-:S04]  /*14e0*/  ISETP.GE.AND P1, PT, R0, R61, PT ;  /* 0x0000003d0000720c */ /* 0x000fc80003f26270 */
[----:B------:R-:W-:Y:S02]  /*14f0*/  LEA.HI.X R7, R7, UR9, R10, 0x2, P3 ;  /* 0x0000000907077c11 */ /* 0x000fe400098f140a */
[----:B------:R-:W-:-:S03]  /*1500*/  FSEL R13, R17, RZ, !P1 ;  /* 0x000000ff110d7208 */ /* 0x000fc60004800000 */
[----:B------:R0:W-:Y:S04]  /*1510*/  STG.E desc[UR4][R6.64], R11 ;  /* 0x0000000b06007986 */ /* 0x0001e8000c101904 */
[----:B------:R0:W-:Y:S02]  /*1520*/  STG.E desc[UR4][R6.64+0x80], R13 ;  /* 0x0000800d06007986 */ /* 0x0001e4000c101904 */
.L_x_53:
[----:B------:R-:W-:Y:S05]  /*1530*/  BSYNC.RECONVERGENT B0 ;  /* 0x0000000000007941 */ /* 0x000fea0003800200 */
.L_x_52:
[----:B------:R-:W-:Y:S04]  /*1540*/  BSSY.RECONVERGENT B0, `(.L_x_54) ;  /* 0x0000011000007945 */ /* 0x000fe80003800200 */
[----:B------:R-:W-:Y:S05]  /*1550*/  @P0 BRA `(.L_x_55) ;  /* 0x00000000003c0947 */ /* 0x000fea0003800000 */
[----:B0-----:R-:W0:Y:S01]  /*1560*/  LDC.64 R6, c[0x0][0x418] ;  /* 0x00010600ff067b82 */ /* 0x001e220000000a00 */
[----:B------:R-:W-:Y:S01]  /*1570*/  MOV R3, RZ ;  /* 0x000000ff00037202 */ /* 0x000fe20000000f00 */
[----:B------:R-:W-:Y:S02]  /*1580*/  IMAD.IADD R2, R2, 0x1, R59 ;  /* 0x0000000102027824 */ /* 0x000fe400078e023b */
[C---:B------:R-:W-:Y:S01]  /*1590*/  FMUL.FTZ R0, R74.reuse, 1.4426950216293334961 ;  /* 0x3fb8aa3b4a007820 */ /* 0x040fe20000410000 */
[----:B------:R-:W-:-:S03]  /*15a0*/  FSETP.NEU.FTZ.AND P0, PT, R74, -INF , PT ;  /* 0xff8000004a00780b */ /* 0x000fc60003f1d000 */
[----:B------:R-:W1:Y:S08]  /*15b0*/  LDC.64 R10, c[0x0][0x420] ;  /* 0x00010800ff0a7b82 */ /* 0x000e700000000a00 */
[----:B------:R-:W2:Y:S01]  /*15c0*/  LDC.64 R12, c[0x0][0x410] ;  /* 0x00010400ff0c7b82 */ /* 0x000ea20000000a00 */
[----:B0-----:R-:W-:-:S04]  /*15d0*/  IMAD.WIDE.U32 R2, R6, UR6, R2 ;  /* 0x0000000606027c25 */ /* 0x001fc8000f8e0002 */
[----:B------:R-:W-:Y:S02]  /*15e0*/  IMAD R3, R7, UR6, R3 ;  /* 0x0000000607037c24 */ /* 0x000fe4000f8e0203 */
[----:B-1----:R-:W-:-:S04]  /*15f0*/  IMAD.WIDE.U32 R2, R10, UR7, R2 ;  /* 0x000000070a027c25 */ /* 0x002fc8000f8e0002 */
[----:B------:R-:W-:Y:S01]  /*1600*/  IMAD R3, R11, UR7, R3 ;  /* 0x000000070b037c24 */ /* 0x000fe2000f8e0203 */
[----:B--2---:R-:W-:-:S04]  /*1610*/  LEA R6, P1, R2, R12, 0x2 ;  /* 0x0000000c02067211 */ /* 0x004fc800078210ff */
[----:B------:R-:W-:Y:S02]  /*1620*/  LEA.HI.X R7, R2, R13, R3, 0x2, P1 ;  /* 0x0000000d02077211 */ /* 0x000fe400008f1403 */
[----:B------:R-:W-:-:S05]  /*1630*/  FSEL R3, R0, RZ, P0 ;  /* 0x000000ff00037208 */ /* 0x000fca0000000000 */
[----:B------:R1:W-:Y:S02]  /*1640*/  STG.E desc[UR4][R6.64], R3 ;  /* 0x0000000306007986 */ /* 0x0003e4000c101904 */
.L_x_55:
[----:B------:R-:W-:Y:S05]  /*1650*/  BSYNC.RECONVERGENT B0 ;  /* 0x0000000000007941 */ /* 0x000fea0003800200 */
.L_x_54:
[----:B------:R-:W2:Y:S01]  /*1660*/  LDCU.64 UR10, c[0x0][0x458] ;  /* 0x00008b00ff0a77ac */ /* 0x000ea20008000a00 */
[----:B------:R-:W-:Y:S01]  /*1670*/  IMAD.MOV.U32 R9, RZ, RZ, RZ ;  /* 0x000000ffff097224 */ /* 0x000fe200078e00ff */
[----:B------:R-:W4:Y:S01]  /*1680*/  LDCU.64 UR8, c[0x0][0x428] ;  /* 0x00008500ff0877ac */ /* 0x000f220008000a00 */
[----:B-1----:R-:W-:-:S04]  /*1690*/  IMAD.WIDE.U32 R2, R14, UR6, R8 ;  /* 0x000000060e027c25 */ /* 0x002fc8000f8e0008 */
[----:B------:R-:W-:Y:S02]  /*16a0*/  IMAD R3, R15, UR6, R3 ;  /* 0x000000060f037c24 */ /* 0x000fe4000f8e0203 */
[----:B---3--:R-:W-:-:S04]  /*16b0*/  IMAD.WIDE.U32 R2, R4, UR7, R2 ;  /* 0x0000000704027c25 */ /* 0x008fc8000f8e0002 */
[----:B------:R-:W-:Y:S01]  /*16c0*/  IMAD R5, R5, UR7, R3 ;  /* 0x0000000705057c24 */ /* 0x000fe2000f8e0203 */
[----:B--2---:R-:W-:-:S04]  /*16d0*/  ISETP.NE.U32.AND P0, PT, RZ, UR10, PT ;  /* 0x0000000aff007c0c */ /* 0x004fc8000bf05070 */
[----:B------:R-:W-:Y:S02]  /*16e0*/  ISETP.NE.AND.EX P0, PT, RZ, UR11, PT, P0 ;  /* 0x0000000bff007c0c */ /* 0x000fe4000bf05300 */
[C---:B----4-:R-:W-:Y:S02]  /*16f0*/  LEA R4, P1, R2.reuse, UR8, 0x2 ;  /* 0x0000000802047c11 */ /* 0x050fe4000f8210ff */
[----:B------:R-:W-:Y:S02]  /*1700*/  ISETP.NE.OR P0, PT, R59, RZ, !P0 ;  /* 0x000000ff3b00720c */ /* 0x000fe40004705670 */
[----:B------:R-:W-:-:S05]  /*1710*/  LEA.HI.X R5, R2, UR9, R5, 0x2, P1 ;  /* 0x0000000902057c11 */ /* 0x000fca00088f1405 */
[----:B------:R1:W-:Y:S04]  /*1720*/  STG.E.128 desc[UR4][R4.64], RZ ;  /* 0x000000ff04007986 */ /* 0x0003e8000c101d04 */
        /* <DEDUP_REMOVED lines=10> */
[----:B------:R1:W-:Y:S01]  /*17d0*/  STG.E.128 desc[UR4][R4.64+0xb000], RZ ;  /* 0x00b000ff04007986 */ /* 0x0003e2000c101d04 */
[----:B------:R-:W-:Y:S05]  /*17e0*/  @P0 EXIT ;  /* 0x000000000000094d */ /* 0x000fea0003800000 */
[----:B------:R-:W2:Y:S08]  /*17f0*/  LDC R0, c[0x0][0x450] ;  /* 0x00011400ff007b82 */ /* 0x000eb00000000800 */
[----:B-1----:R-:W1:Y:S08]  /*1800*/  LDC R4, c[0x0][0x390] ;  /* 0x0000e400ff047b82 */ /* 0x002e700000000800 */
[----:B------:R-:W3:Y:S01]  /*1810*/  LDC.64 R2, c[0x0][0x458] ;  /* 0x00011600ff027b82 */ /* 0x000ee20000000a00 */
[----:B--2---:R-:W-:-:S04]  /*1820*/  IMAD R57, R57, R0, UR7 ;  /* 0x0000000739397e24 */ /* 0x004fc8000f8e0200 */
[----:B-1----:R-:W-:-:S04]  /*1830*/  IMAD R57, R57, R4, UR6 ;  /* 0x0000000639397e24 */ /* 0x002fc8000f8e0204 */
[----:B---3--:R-:W-:-:S05]  /*1840*/  IMAD.WIDE R2, R57, 0x4, R2 ;  /* 0x0000000439027825 */ /* 0x008fca00078e0202 */
[----:B------:R-:W-:Y:S01]  /*1850*/  STG.E desc[UR4][R2.64], RZ ;  /* 0x000000ff02007986 */ /* 0x000fe2000c101904 */
[----:B------:R-:W-:Y:S05]  /*1860*/  EXIT ;  /* 0x000000000000794d */ /* 0x000fea0003800000 */
.L_x_56:
        /* <DEDUP_REMOVED lines=9> */
.L_x_156:


//--------------------- .text._ZN7cutlass13device_kernelIN5flash11enable_sm90INS1_16FlashAttnBwdSm90INS1_25CollectiveMainloopBwdSm90ILi2ELi1ELi1EN4cute5tupleIJNS5_1CILi1EEES8_S8_EEENS6_IJNS7_ILi64EEENS7_ILi96EEENS7_ILi192EEEEEENS_10bfloat16_tEfNS_4arch4Sm90ELb1ELb0ELb0ELb1ELb0ELb0ELb1ELb0ELi3ELi1ELi1ELi1ELb0EEENS1_21CollectiveEpilogueBwdISD_SE_SG_Li384ELb1ELb1ELi3EEENS1_25SingleTileBwdLPTSchedulerILb1ELi96ELb0EEEEEEEEEvNT_6ParamsE --------------------------
	.section	.text._ZN7cutlass13device_kernelIN5flash11enable_sm90INS1_16FlashAttnBwdSm90INS1_25CollectiveMainloopBwdSm90ILi2ELi1ELi1EN4cute5tupleIJNS5_1CILi1EEES8_S8_EEENS6_IJNS7_ILi64EEENS7_ILi96EEENS7_ILi192EEEEEENS_10bfloat16_tEfNS_4arch4Sm90ELb1ELb0ELb0ELb1ELb0ELb0ELb1ELb0ELi3ELi1ELi1ELi1ELb0EEENS1_21CollectiveEpilogueBwdISD_SE_SG_Li384ELb1ELb1ELi3EEENS1_25SingleTileBwdLPTSchedulerILb1ELi96ELb0EEEEEEEEEvNT_6ParamsE,"ax",@progbits
	.align	128
.text._ZN7cutlass13device_kernelIN5flash11enable_sm90INS1_16FlashAttnBwdSm90INS1_25CollectiveMainloopBwdSm90ILi2ELi1ELi1EN4cute5tupleIJNS5_1CILi1EEES8_S8_EEENS6_IJNS7_ILi64EEENS7_ILi96EEENS7_ILi192EEEEEENS_10bfloat16_tEfNS_4arch4Sm90ELb1ELb0ELb0ELb1ELb0ELb0ELb1ELb0ELi3ELi1ELi1ELi1ELb0EEENS1_21CollectiveEpilogueBwdISD_SE_SG_Li384ELb1ELb1ELi3EEENS1_25SingleTileBwdLPTSchedulerILb1ELi96ELb0EEEEEEEEEvNT_6ParamsE:
        .type           _ZN7cutlass13device_kernelIN5flash11enable_sm90INS1_16FlashAttnBwdSm90INS1_25CollectiveMainloopBwdSm90ILi2ELi1ELi1EN4cute5tupleIJNS5_1CILi1EEES8_S8_EEENS6_IJNS7_ILi64EEENS7_ILi96EEENS7_ILi192EEEEEENS_10bfloat16_tEfNS_4arch4Sm90ELb1ELb0ELb0ELb1ELb0ELb0ELb1ELb0ELi3ELi1ELi1ELi1ELb0EEENS1_21CollectiveEpilogueBwdISD_SE_SG_Li384ELb1ELb1ELi3EEENS1_25SingleTileBwdLPTSchedulerILb1ELi96ELb0EEEEEEEEEvNT_6ParamsE,@function
        .size           _ZN7cutlass13device_kernelIN5flash11enable_sm90INS1_16FlashAttnBwdSm90INS1_25CollectiveMainloopBwdSm90ILi2ELi1ELi1EN4cute5tupleIJNS5_1CILi1EEES8_S8_EEENS6_IJNS7_ILi64EEENS7_ILi96EEENS7_ILi192EEEEEENS_10bfloat16_tEfNS_4arch4Sm90ELb1ELb0ELb0ELb1ELb0ELb0ELb1ELb0ELi3ELi1ELi1ELi1ELb0EEENS1_21CollectiveEpilogueBwdISD_SE_SG_Li384ELb1ELb1ELi3EEENS1_25SingleTileBwdLPTSchedulerILb1ELi96ELb0EEEEEEEEEvNT_6ParamsE,(.L_x_157 - _ZN7cutlass13device_kernelIN5flash11enable_sm90INS1_16FlashAttnBwdSm90INS1_25CollectiveMainloopBwdSm90ILi2ELi1ELi1EN4cute5tupleIJNS5_1CILi1EEES8_S8_EEENS6_IJNS7_ILi64EEENS7_ILi96EEENS7_ILi192EEEEEENS_10bfloat16_tEfNS_4arch4Sm90ELb1ELb0ELb0ELb1ELb0ELb0ELb1ELb0ELi3ELi1ELi1ELi1ELb0EEENS1_21CollectiveEpilogueBwdISD_SE_SG_Li384ELb1ELb1ELi3EEENS1_25SingleTileBwdLPTSchedulerILb1ELi96ELb0EEEEEEEEEvNT_6ParamsE)
        .other          _ZN7cutlass13device_kernelIN5flash11enable_sm90INS1_16FlashAttnBwdSm90INS1_25CollectiveMainloopBwdSm90ILi2ELi1ELi1EN4cute5tupleIJNS5_1CILi1EEES8_S8_EEENS6_IJNS7_ILi64EEENS7_ILi96EEENS7_ILi192EEEEEENS_10bfloat16_tEfNS_4arch4Sm90ELb1ELb0ELb0ELb1ELb0ELb0ELb1ELb0ELi3ELi1ELi1ELi1ELb0EEENS1_21CollectiveEpilogueBwdISD_SE_SG_Li384ELb1ELb1ELi3EEENS1_25SingleTileBwdLPTSchedulerILb1ELi96ELb0EEEEEEEEEvNT_6ParamsE,@"STO_CUDA_ENTRY STV_DEFAULT"
_ZN7cutlass13device_kernelIN5flash11enable_sm90INS1_16FlashAttnBwdSm90INS1_25CollectiveMainloopBwdSm90ILi2ELi1ELi1EN4cute5tupleIJNS5_1CILi1EEES8_S8_EEENS6_IJNS7_ILi64EEENS7_ILi96EEENS7_ILi192EEEEEENS_10bfloat16_tEfNS_4arch4Sm90ELb1ELb0ELb0ELb1ELb0ELb0ELb1ELb0ELi3ELi1ELi1ELi1ELb0EEENS1_21CollectiveEpilogueBwdISD_SE_SG_Li384ELb1ELb1ELi3EEENS1_25SingleTileBwdLPTSchedulerILb1ELi96ELb0EEEEEEEEEvNT_6ParamsE:
[----:B------:R-:W-:Y:S01]  /*0000*/  LDC R1, c[0x0][0x37c] ;  /* 0x0000df00ff017b82 */ /* 0x000fe20000000800 */
[----:B------:R-:W-:Y:S05]  /*0010*/  EXIT ;  /* 0x000000000000794d */ /* 0x000fea0003800000 */
.L_x_57:
        /* <DEDUP_REMOVED lines=14> */
.L_x_157:


//--------------------- .text._ZN7cutlass13device_kernelIN5flash11enable_sm90INS1_16FlashAttnBwdSm90INS1_25CollectiveMainloopBwdSm90ILi2ELi1ELi1EN4cute5tupleIJNS5_1CILi1EEES8_S8_EEENS6_IJNS7_ILi64EEENS7_ILi96EEENS7_ILi192EEEEEENS_10bfloat16_tEfNS_4arch4Sm90ELb1ELb0ELb0ELb1ELb1ELb0ELb1ELb0ELi3ELi1ELi1ELi1ELb0EEENS1_21CollectiveEpilogueBwdISD_SE_SG_Li384ELb1ELb1ELi3EEENS1_25SingleTileBwdLPTSchedulerILb1ELi96ELb1EEEEEEEEEvNT_6ParamsE --------------------------
	.section	.text._ZN7cutlass13device_kernelIN5flash11enable_sm90INS1_16FlashAttnBwdSm90INS1_25CollectiveMainloopBwdSm90ILi2ELi1ELi1EN4cute5tupleIJNS5_1CILi1EEES8_S8_EEENS6_IJNS7_ILi64EEENS7_ILi96EEENS7_ILi192EEEEEENS_10bfloat16_tEfNS_4arch4Sm90ELb1ELb0ELb0ELb1ELb1ELb0ELb1ELb0ELi3ELi1ELi1ELi1ELb0EEENS1_21CollectiveEpilogueBwdISD_SE_SG_Li384ELb1ELb1ELi3EEENS1_25SingleTileBwdLPTSchedulerILb1ELi96ELb1EEEEEEEEEvNT_6ParamsE,"ax",@progbits
	.align	128
.text._ZN7cutlass13device_kernelIN5flash11enable_sm90INS1_16FlashAttnBwdSm90INS1_25CollectiveMainloopBwdSm90ILi2ELi1ELi1EN4cute5tupleIJNS5_1CILi1EEES8_S8_EEENS6_IJNS7_ILi64EEENS7_ILi96EEENS7_ILi192EEEEEENS_10bfloat16_tEfNS_4arch4Sm90ELb1ELb0ELb0ELb1ELb1ELb0ELb1ELb0ELi3ELi1ELi1ELi1ELb0EEENS1_21CollectiveEpilogueBwdISD_SE_SG_Li384ELb1ELb1ELi3EEENS1_25SingleTileBwdLPTSchedulerILb1ELi96ELb1EEEEEEEEEvNT_6ParamsE:
        .type           _ZN7cutlass13device_kernelIN5flash11enable_sm90INS1_16FlashAttnBwdSm90INS1_25CollectiveMainloopBwdSm90ILi2ELi1ELi1EN4cute5tupleIJNS5_1CILi1EEES8_S8_EEENS6_IJNS7_ILi64EEENS7_ILi96EEENS7_ILi192EEEEEENS_10bfloat16_tEfNS_4arch4Sm90ELb1ELb0ELb0ELb1ELb1ELb0ELb1ELb0ELi3ELi1ELi1ELi1ELb0EEENS1_21CollectiveEpilogueBwdISD_SE_SG_Li384ELb1ELb1ELi3EEENS1_25SingleTileBwdLPTSchedulerILb1ELi96ELb1EEEEEEEEEvNT_6ParamsE,@function
        .size           _ZN7cutlass13device_kernelIN5flash11enable_sm90INS1_16FlashAttnBwdSm90INS1_25CollectiveMainloopBwdSm90ILi2ELi1ELi1EN4cute5tupleIJNS5_1CILi1EEES8_S8_EEENS6_IJNS7_ILi64EEENS7_ILi96EEENS7_ILi192EEEEEENS_10bfloat16_tEfNS_4arch4Sm90ELb1ELb0ELb0ELb1ELb1ELb0ELb1ELb0ELi3ELi1ELi1ELi1ELb0EEENS1_21CollectiveEpilogueBwdISD_SE_SG_Li384ELb1ELb1ELi3EEENS1_25SingleTileBwdLPTSchedulerILb1ELi96ELb1EEEEEEEEEvNT_6ParamsE,(.L_x_158 - _ZN7cutlass13device_kernelIN5flash11enable_sm90INS1_16FlashAttnBwdSm90INS1_25CollectiveMainloopBwdSm90ILi2ELi1ELi1EN4cute5tupleIJNS5_1CILi1EEES8_S8_EEENS6_IJNS7_ILi64EEENS7_ILi96EEENS7_ILi192EEEEEENS_10bfloat16_tEfNS_4arch4Sm90ELb1ELb0ELb0ELb1ELb1ELb0ELb1ELb0ELi3ELi1ELi1ELi1ELb0EEENS1_21CollectiveEpilogueBwdISD_SE_SG_Li384ELb1ELb1ELi3EEENS1_25SingleTileBwdLPTSchedulerILb1ELi96ELb1EEEEEEEEEvNT_6ParamsE)
        .other          _ZN7cutlass13device_kernelIN5flash11enable_sm90INS1_16FlashAttnBwdSm90INS1_25CollectiveMainloopBwdSm90ILi2ELi1ELi1EN4cute5tupleIJNS5_1CILi1EEES8_S8_EEENS6_IJNS7_ILi64EEENS7_ILi96EEENS7_ILi192EEEEEENS_10bfloat16_tEfNS_4arch4Sm90ELb1ELb0ELb0ELb1ELb1ELb0ELb1ELb0ELi3ELi1ELi1ELi1ELb0EEENS1_21CollectiveEpilogueBwdISD_SE_SG_Li384ELb1ELb1ELi3EEENS1_25SingleTileBwdLPTSchedulerILb1ELi96ELb1EEEEEEEEEvNT_6ParamsE,@"STO_CUDA_ENTRY STV_DEFAULT"
_ZN7cutlass13device_kernelIN5flash11enable_sm90INS1_16FlashAttnBwdSm90INS1_25CollectiveMainloopBwdSm90ILi2ELi1ELi1EN4cute5tupleIJNS5_1CILi1EEES8_S8_EEENS6_IJNS7_ILi64EEENS7_ILi96EEENS7_ILi192EEEEEENS_10bfloat16_tEfNS_4arch4Sm90ELb1ELb0ELb0ELb1ELb1ELb0ELb1ELb0ELi3ELi1ELi1ELi1ELb0EEENS1_21CollectiveEpilogueBwdISD_SE_SG_Li384ELb1ELb1ELi3EEENS1_25SingleTileBwdLPTSchedulerILb1ELi96ELb1EEEEEEEEEvNT_6ParamsE:
[----:B------:R-:W-:Y:S01]  /*0000*/  LDC R1, c[0x0][0x37c] ;  /* 0x0000df00ff017b82 */ /* 0x000fe20000000800 */
[----:B------:R-:W-:Y:S05]  /*0010*/  EXIT ;  /* 0x000000000000794d */ /* 0x000fea0003800000 */
.L_x_58:
        /* <DEDUP_REMOVED lines=14> */
.L_x_158:


//--------------------- .text._ZN7cutlass13device_kernelIN5flash11enable_sm90INS1_16FlashAttnBwdSm90INS1_25CollectiveMainloopBwdSm90ILi2ELi1ELi1EN4cute5tupleIJNS5_1CILi1EEES8_S8_EEENS6_IJNS7_ILi64EEENS7_ILi96EEENS7_ILi192EEEEEENS_10bfloat16_tEfNS_4arch4Sm90ELb1ELb0ELb0ELb1ELb0ELb0ELb1ELb0ELi3ELi1ELi1ELi1ELb0EEENS1_24CollectiveEpilogueBwdGQAISD_fSG_Li384ELb1ELb0EEENS1_25SingleTileBwdLPTSchedulerILb1ELi96ELb0EEEEEEEEEvNT_6ParamsE --------------------------
	.section	.text._ZN7cutlass13device_kernelIN5flash11enable_sm90INS1_16FlashAttnBwdSm90INS1_25CollectiveMainloopBwdSm90ILi2ELi1ELi1EN4cute5tupleIJNS5_1CILi1EEES8_S8_EEENS6_IJNS7_ILi64EEENS7_ILi96EEENS7_ILi192EEEEEENS_10bfloat16_tEfNS_4arch4Sm90ELb1ELb0ELb0ELb1ELb0ELb0ELb1ELb0ELi3ELi1ELi1ELi1ELb0EEENS1_24CollectiveEpilogueBwdGQAISD_fSG_Li384ELb1ELb0EEENS1_25SingleTileBwdLPTSchedulerILb1ELi96ELb0EEEEEEEEEvNT_6ParamsE,"ax",@progbits
	.align	128
.text._ZN7cutlass13device_kernelIN5flash11enable_sm90INS1_16FlashAttnBwdSm90INS1_25CollectiveMainloopBwdSm90ILi2ELi1ELi1EN4cute5tupleIJNS5_1CILi1EEES8_S8_EEENS6_IJNS7_ILi64EEENS7_ILi96EEENS7_ILi192EEEEEENS_10bfloat16_tEfNS_4arch4Sm90ELb1ELb0ELb0ELb1ELb0ELb0ELb1ELb0ELi3ELi1ELi1ELi1ELb0EEENS1_24CollectiveEpilogueBwdGQAISD_fSG_Li384ELb1ELb0EEENS1_25SingleTileBwdLPTSchedulerILb1ELi96ELb0EEEEEEEEEvNT_6ParamsE:
        .type           _ZN7cutlass13device_kernelIN5flash11enable_sm90INS1_16FlashAttnBwdSm90INS1_25CollectiveMainloopBwdSm90ILi2ELi1ELi1EN4cute5tupleIJNS5_1CILi1EEES8_S8_EEENS6_IJNS7_ILi64EEENS7_ILi96EEENS7_ILi192EEEEEENS_10bfloat16_tEfNS_4arch4Sm90ELb1ELb0ELb0ELb1ELb0ELb0ELb1ELb0ELi3ELi1ELi1ELi1ELb0EEENS1_24CollectiveEpilogueBwdGQAISD_fSG_Li384ELb1ELb0EEENS1_25SingleTileBwdLPTSchedulerILb1ELi96ELb0EEEEEEEEEvNT_6ParamsE,@function
        .size           _ZN7cutlass13device_kernelIN5flash11enable_sm90INS1_16FlashAttnBwdSm90INS1_25CollectiveMainloopBwdSm90ILi2ELi1ELi1EN4cute5tupleIJNS5_1CILi1EEES8_S8_EEENS6_IJNS7_ILi64EEENS7_ILi96EEENS7_ILi192EEEEEENS_10bfloat16_tEfNS_4arch4Sm90ELb1ELb0ELb0ELb1ELb0ELb0ELb1ELb0ELi3ELi1ELi1ELi1ELb0EEENS1_24CollectiveEpilogueBwdGQAISD_fSG_Li384ELb1ELb0EEENS1_25SingleTileBwdLPTSchedulerILb1ELi96ELb0EEEEEEEEEvNT_6ParamsE,(.L_x_159 - _ZN7cutlass13device_kernelIN5flash11enable_sm90INS1_16FlashAttnBwdSm90INS1_25CollectiveMainloopBwdSm90ILi2ELi1ELi1EN4cute5tupleIJNS5_1CILi1EEES8_S8_EEENS6_IJNS7_ILi64EEENS7_ILi96EEENS7_ILi192EEEEEENS_10bfloat16_tEfNS_4arch4Sm90ELb1ELb0ELb0ELb1ELb0ELb0ELb1ELb0ELi3ELi1ELi1ELi1ELb0EEENS1_24CollectiveEpilogueBwdGQAISD_fSG_Li384ELb1ELb0EEENS1_25SingleTileBwdLPTSchedulerILb1ELi96ELb0EEEEEEEEEvNT_6ParamsE)
        .other          _ZN7cutlass13device_kernelIN5flash11enable_sm90INS1_16FlashAttnBwdSm90INS1_25CollectiveMainloopBwdSm90ILi2ELi1ELi1EN4cute5tupleIJNS5_1CILi1EEES8_S8_EEENS6_IJNS7_ILi64EEENS7_ILi96EEENS7_ILi192EEEEEENS_10bfloat16_tEfNS_4arch4Sm90ELb1ELb0ELb0ELb1ELb0ELb0ELb1ELb0ELi3ELi1ELi1ELi1ELb0EEENS1_24CollectiveEpilogueBwdGQAISD_fSG_Li384ELb1ELb0EEENS1_25SingleTileBwdLPTSchedulerILb1ELi96ELb0EEEEEEEEEvNT_6ParamsE,@"STO_CUDA_ENTRY STV_DEFAULT"
_ZN7cutlass13device_kernelIN5flash11enable_sm90INS1_16FlashAttnBwdSm90INS1_25CollectiveMainloopBwdSm90ILi2ELi1ELi1EN4cute5tupleIJNS5_1CILi1EEES8_S8_EEENS6_IJNS7_ILi64EEENS7_ILi96EEENS7_ILi192EEEEEENS_10bfloat16_tEfNS_4arch4Sm90ELb1ELb0ELb0ELb1ELb0ELb0ELb1ELb0ELi3ELi1ELi1ELi1ELb0EEENS1_24CollectiveEpilogueBwdGQAISD_fSG_Li384ELb1ELb0EEENS1_25SingleTileBwdLPTSchedulerILb1ELi96ELb0EEEEEEEEEvNT_6ParamsE:
[----:B------:R-:W-:Y:S01]  /*0000*/  LDC R1, c[0x0][0x37c] ;  /* 0x0000df00ff017b82 */ /* 0x000fe20000000800 */
[----:B------:R-:W-:Y:S05]  /*0010*/  EXIT ;  /* 0x000000000000794d */ /* 0x000fea0003800000 */
.L_x_59:
        /* <DEDUP_REMOVED lines=14> */
.L_x_159:


//--------------------- .text._ZN7cutlass13device_kernelIN5flash32FlashAttnBwdPostprocessConvertdQIN4cute5tupleIJNS3_1CILi96EEENS5_ILi192EEEEEENS_10bfloat16_tEfNS_4arch4Sm90ELi384ENS3_8TiledMMAINS3_8MMA_AtomIJNS3_4SM904GMMA27MMA_64x96x16_F32BF16BF16_SSILNSF_5MajorE1ELSH_1ELNSF_7ScaleInE1ELSI_1EEEEEENS3_6LayoutINS4_IJNS5_ILi3EEENS5_ILi1EEESN_EEENS4_IJSN_NS5_ILi0EEESP_EEEEENS4_IJNS3_10UnderscoreESS_SS_EEEEELb1EEEEEvNT_6ParamsE --------------------------
	.section	.text._ZN7cutlass13device_kernelIN5flash32FlashAttnBwdPostprocessConvertdQIN4cute5tupleIJNS3_1CILi96EEENS5_ILi192EEEEEENS_10bfloat16_tEfNS_4arch4Sm90ELi384ENS3_8TiledMMAINS3_8MMA_AtomIJNS3_4SM904GMMA27MMA_64x96x16_F32BF16BF16_SSILNSF_5MajorE1ELSH_1ELNSF_7ScaleInE1ELSI_1EEEEEENS3_6LayoutINS4_IJNS5_ILi3EEENS5_ILi1EEESN_EEENS4_IJSN_NS5_ILi0EEESP_EEEEENS4_IJNS3_10UnderscoreESS_SS_EEEEELb1EEEEEvNT_6ParamsE,"ax",@progbits
	.align	128
.text._ZN7cutlass13device_kernelIN5flash32FlashAttnBwdPostprocessConvertdQIN4cute5tupleIJNS3_1CILi96EEENS5_ILi192EEEEEENS_10bfloat16_tEfNS_4arch4Sm90ELi384ENS3_8TiledMMAINS3_8MMA_AtomIJNS3_4SM904GMMA27MMA_64x96x16_F32BF16BF16_SSILNSF_5MajorE1ELSH_1ELNSF_7ScaleInE1ELSI_1EEEEEENS3_6LayoutINS4_IJNS5_ILi3EEENS5_ILi1EEESN_EEENS4_IJSN_NS5_ILi0EEESP_EEEEENS4_IJNS3_10UnderscoreESS_SS_EEEEELb1EEEEEvNT_6ParamsE:
        .type           _ZN7cutlass13device_kernelIN5flash32FlashAttnBwdPostprocessConvertdQIN4cute5tupleIJNS3_1CILi96EEENS5_ILi192EEEEEENS_10bfloat16_tEfNS_4arch4Sm90ELi384ENS3_8TiledMMAINS3_8MMA_AtomIJNS3_4SM904GMMA27MMA_64x96x16_F32BF16BF16_SSILNSF_5MajorE1ELSH_1ELNSF_7ScaleInE1ELSI_1EEEEEENS3_6LayoutINS4_IJNS5_ILi3EEENS5_ILi1EEESN_EEENS4_IJSN_NS5_ILi0EEESP_EEEEENS4_IJNS3_10UnderscoreESS_SS_EEEEELb1EEEEEvNT_6ParamsE,@function
        .size           _ZN7cutlass13device_kernelIN5flash32FlashAttnBwdPostprocessConvertdQIN4cute5tupleIJNS3_1CILi96EEENS5_ILi192EEEEEENS_10bfloat16_tEfNS_4arch4Sm90ELi384ENS3_8TiledMMAINS3_8MMA_AtomIJNS3_4SM904GMMA27MMA_64x96x16_F32BF16BF16_SSILNSF_5MajorE1ELSH_1ELNSF_7ScaleInE1ELSI_1EEEEEENS3_6LayoutINS4_IJNS5_ILi3EEENS5_ILi1EEESN_EEENS4_IJSN_NS5_ILi0EEESP_EEEEENS4_IJNS3_10UnderscoreESS_SS_EEEEELb1EEEEEvNT_6ParamsE,(.L_x_160 - _ZN7cutlass13device_kernelIN5flash32FlashAttnBwdPostprocessConvertdQIN4cute5tupleIJNS3_1CILi96EEENS5_ILi192EEEEEENS_10bfloat16_tEfNS_4arch4Sm90ELi384ENS3_8TiledMMAINS3_8MMA_AtomIJNS3_4SM904GMMA27MMA_64x96x16_F32BF16BF16_SSILNSF_5MajorE1ELSH_1ELNSF_7ScaleInE1ELSI_1EEEEEENS3_6LayoutINS4_IJNS5_ILi3EEENS5_ILi1EEESN_EEENS4_IJSN_NS5_ILi0EEESP_EEEEENS4_IJNS3_10UnderscoreESS_SS_EEEEELb1EEEEEvNT_6ParamsE)
        .other          _ZN7cutlass13device_kernelIN5flash32FlashAttnBwdPostprocessConvertdQIN4cute5tupleIJNS3_1CILi96EEENS5_ILi192EEEEEENS_10bfloat16_tEfNS_4arch4Sm90ELi384ENS3_8TiledMMAINS3_8MMA_AtomIJNS3_4SM904GMMA27MMA_64x96x16_F32BF16BF16_SSILNSF_5MajorE1ELSH_1ELNSF_7ScaleInE1ELSI_1EEEEEENS3_6LayoutINS4_IJNS5_ILi3EEENS5_ILi1EEESN_EEENS4_IJSN_NS5_ILi0EEESP_EEEEENS4_IJNS3_10UnderscoreESS_SS_EEEEELb1EEEEEvNT_6ParamsE,@"STO_CUDA_ENTRY STV_DEFAULT"
_ZN7cutlass13device_kernelIN5flash32FlashAttnBwdPostprocessConvertdQIN4cute5tupleIJNS3_1CILi96EEENS5_ILi192EEEEEENS_10bfloat16_tEfNS_4arch4Sm90ELi384ENS3_8TiledMMAINS3_8MMA_AtomIJNS3_4SM904GMMA27MMA_64x96x16_F32BF16BF16_SSILNSF_5MajorE1ELSH_1ELNSF_7ScaleInE1ELSI_1EEEEEENS3_6LayoutINS4_IJNS5_ILi3EEENS5_ILi1EEESN_EEENS4_IJSN_NS5_ILi0EEESP_EEEEENS4_IJNS3_10UnderscoreESS_SS_EEEEELb1EEEEEvNT_6ParamsE:
[----:B------:R-:W-:Y:S08]  /*0000*/  LDC R1, c[0x0][0x37c] ;  /* 0x0000df00ff017b82 */ /* 0x000ff00000000800 */
[----:B------:R-:W0:Y:S01]  /*0010*/  LDC.64 R10, c[0x0][0x3e0] ;  /* 0x0000f800ff0a7b82 */ /* 0x000e220000000a00 */
[----:B------:R-:W1:Y:S01]  /*0020*/  S2R R5, SR_CTAID.X ;  /* 0x0000000000057919 */ /* 0x000e620000002500 */
[----:B------:R-:W2:Y:S01]  /*0030*/  LDCU.64 UR8, c[0x0][0x358] ;  /* 0x00006b00ff0877ac */ /* 0x000ea20008000a00 */
[----:B------:R-:W3:Y:S01]  /*0040*/  S2R R9, SR_CTAID.Z ;  /* 0x0000000000097919 */ /* 0x000ee20000002700 */
[----:B0-----:R-:W-:-:S04]  /*0050*/  ISETP.NE.U32.AND P0, PT, R10, RZ, PT ;  /* 0x000000ff0a00720c */ /* 0x001fc80003f05070 */
[----:B------:R-:W-:-:S13]  /*0060*/  ISETP.NE.AND.EX P2, PT, R11, RZ, PT, P0 ;  /* 0x000000ff0b00720c */ /* 0x000fda0003f45300 */
[----:B-123--:R-:W-:Y:S05]  /*0070*/  @P2 BRA `(.L_x_60) ;  /* 0x0000000000202947 */ /* 0x00efea0003800000 */
[----:B------:R-:W0:Y:S01]  /*0080*/  LDCU.64 UR4, c[0x0][0x3e8] ;  /* 0x00007d00ff0477ac */ /* 0x000e220008000a00 */
[----:B------:R-:W1:Y:S01]  /*0090*/  LDC R0, c[0x0][0x3b0] ;  /* 0x0000ec00ff007b82 */ /* 0x000e620000000800 */
[----:B------:R-:W-:Y:S02]  /*00a0*/  CS2R R2, SRZ ;  /* 0x0000000000027805 */ /* 0x000fe4000001ff00 */
[----:B------:R-:W-:Y:S01]  /*00b0*/  CS2R R64, SRZ ;  /* 0x0000000000407805 */ /* 0x000fe2000001ff00 */
[----:B0-----:R-:W-:-:S04]  /*00c0*/  UISETP.NE.U32.AND UP0, UPT, UR4, URZ, UPT ;  /* 0x000000ff0400728c */ /* 0x001fc8000bf05070 */
[----:B------:R-:W-:-:S09]  /*00d0*/  UISETP.NE.AND.EX UP0, UPT, UR5, URZ, UPT, UP0 ;  /* 0x000000ff0500728c */ /* 0x000fd2000bf05300 */
[----:B------:R-:W-:Y:S05]  /*00e0*/  BRA.U !UP0, `(.L_x_61) ;  /* 0x0000000108547547 */ /* 0x000fea000b800000 */
[----:B------:R-:W-:Y:S05]  /*00f0*/  BRA `(.L_x_62) ;  /* 0x0000000000387947 */ /* 0x000fea0003800000 */
.L_x_60:
[----:B------:R-:W0:Y:S01]  /*0100*/  LDC.64 R6, c[0x0][0x3e0] ;  /* 0x0000f800ff067b82 */ /* 0x000e220000000a00 */
[----:B------:R-:W1:Y:S01]  /*0110*/  LDCU.64 UR4, c[0x0][0x3e8] ;  /* 0x00007d00ff0477ac */ /* 0x000e620008000a00 */
[----:B0-----:R-:W-:-:S05]  /*0120*/  IMAD.WIDE.U32 R6, R9, 0x4, R6 ;  /* 0x0000000409067825 */ /* 0x001fca00078e0006 */
[----:B------:R-:W2:Y:S01]  /*0130*/  LDG.E R64, desc[UR8][R6.64] ;  /* 0x0000000806407981 */ /* 0x000ea2000c1e1900 */
[----:B-1----:R-:W-:-:S04]  /*0140*/  UISETP.NE.U32.AND UP0, UPT, UR4, URZ, UPT ;  /* 0x000000ff0400728c */ /* 0x002fc8000bf05070 */
[----:B------:R-:W-:Y:S01]  /*0150*/  UISETP.NE.AND.EX UP0, UPT, UR5, URZ, UPT, UP0 ;  /* 0x000000ff0500728c */ /* 0x000fe2000bf05300 */
[--C-:B--2---:R-:W-:Y:S01]  /*0160*/  IMAD R0, R9, 0x60, R64.reuse ;  /* 0x0000006009007824 */ /* 0x104fe200078e0240 */
[----:B------:R-:W-:-:S03]  /*0170*/  SHF.R.S32.HI R65, RZ, 0x1f, R64 ;  /* 0x0000001fff417819 */ /* 0x000fc60000011440 */
[----:B------:R-:W-:-:S05]  /*0180*/  IMAD.HI R0, R0, 0x2aaaaaab, RZ ;  /* 0x2aaaaaab00007827 */ /* 0x000fca00078e02ff */
[----:B------:R-:W-:-:S04]  /*0190*/  SHF.R.U32.HI R3, RZ, 0x1f, R0 ;  /* 0x0000001fff037819 */ /* 0x000fc80000011600 */
[----:B------:R-:W-:-:S05]  /*01a0*/  LEA.HI R3, R0, R3, RZ, 0x1c ;  /* 0x0000000300037211 */ /* 0x000fca00078fe0ff */
[----:B------:R-:W-:-:S05]  /*01b0*/  IMAD R2, R3, 0x4800, RZ ;  /* 0x0000480003027824 */ /* 0x000fca00078e02ff */
[----:B------:R-:W-:Y:S01]  /*01c0*/  SHF.R.S32.HI R3, RZ, 0x1f, R2 ;  /* 0x0000001fff037819 */ /* 0x000fe20000011402 */
[----:B------:R-:W-:Y:S06]  /*01d0*/  BRA.U !UP0, `(.L_x_63) ;  /* 0x0000000108107547 */ /* 0x000fec000b800000 */
.L_x_62:
[----:B------:R-:W0:Y:S02]  /*01e0*/  LDC.64 R6, c[0x0][0x3e8] ;  /* 0x0000fa00ff067b82 */ /* 0x000e240000000a00 */
[----:B0-----:R-:W-:-:S05]  /*01f0*/  IMAD.WIDE.U32 R6, R9, 0x4, R6 ;  /* 0x0000000409067825 */ /* 0x001fca00078e0006 */
[----:B-1----:R0:W5:Y:S01]  /*0200*/  LDG.E R0, desc[UR8][R6.64] ;  /* 0x0000000806007981 */ /* 0x002162000c1e1900 */
[----:B------:R-:W-:Y:S05]  /*0210*/  BRA `(.L_x_61) ;  /* 0x0000000000087947 */ /* 0x000fea0003800000 */
.L_x_63:
[----:B------:R-:W2:Y:S02]  /*0220*/  LDG.E R7, desc[UR8][R6.64+0x4] ;  /* 0x0000040806077981 */ /* 0x000ea4000c1e1900 */
[----:B--2---:R-:W-:-:S07]  /*0230*/  IMAD.IADD R0, R7, 0x1, -R64 ;  /* 0x0000000107007824 */ /* 0x004fce00078e0a40 */
.L_x_61:
[----:B0-----:R-:W-:Y:S01]  /*0240*/  IMAD R7, R5, 0x60, RZ ;  /* 0x0000006005077824 */ /* 0x001fe200078e02ff */
[----:B------:R-:W-:-:S04]  /*0250*/  ISETP.NE.AND.EX P0, PT, R11, RZ, PT, P0 ;  /* 0x000000ff0b00720c */ /* 0x000fc80003f05300 */
[----:B-1---5:R-:W-:-:S13]  /*0260*/  ISETP.GE.AND P1, PT, R7, R0, PT ;  /* 0x000000000700720c */ /* 0x022fda0003f26270 */
[----:B------:R-:W-:Y:S05]  /*0270*/  @P1 EXIT P0 ;  /* 0x000000000000194d */ /* 0x000fea0000000000 */
[----:B------:R-:W0:Y:S01]  /*0280*/  S2R R6, SR_CTAID.Y ;  /* 0x0000000000067919 */ /* 0x000e220000002600 */
[----:B------:R-:W0:Y:S01]  /*0290*/  LDC.64 R10, c[0x0][0x398] ;  /* 0x0000e600ff0a7b82 */ /* 0x000e220000000a00 */
[----:B------:R-:W-:Y:S01]  /*02a0*/  IMAD R15, R5, 0x4800, RZ ;  /* 0x00004800050f7824 */ /* 0x000fe200078e02ff */
[----:B------:R-:W-:Y:S01]  /*02b0*/  SEL R4, R9, RZ, !P2 ;  /* 0x000000ff09047207 */ /* 0x000fe20005000000 */
[----:B------:R-:W1:Y:S01]  /*02c0*/  S2R R7, SR_TID.X ;  /* 0x0000000000077919 */ /* 0x000e620000002100 */
[----:B------:R-:W-:Y:S02]  /*02d0*/  BSSY.RECONVERGENT B0, `(.L_x_64) ;  /* 0x0000023000007945 */ /* 0x000fe40003800200 */
[----:B------:R-:W-:Y:S01]  /*02e0*/  IADD3 R2, P0, PT, R15, R2, RZ ;  /* 0x000000020f027210 */ /* 0x000fe20007f1e0ff */
[----:B------:R-:W2:Y:S01]  /*02f0*/  S2R R8, SR_CgaCtaId ;  /* 0x0000000000087919 */ /* 0x000ea20000008800 */
[----:B------:R-:W3:Y:S03]  /*0300*/  LDC.64 R12, c[0x0][0x3a0] ;  /* 0x0000e800ff0c7b82 */ /* 0x000ee60000000a00 */
[----:B------:R-:W-:-:S05]  /*0310*/  IMAD.X R3, RZ, RZ, R3, P0 ;  /* 0x000000ffff037224 */ /* 0x000fca00000e0603 */
[----:B------:R-:W4:Y:S01]  /*0320*/  LDC.64 R14, c[0x0][0x380] ;  /* 0x0000e000ff0e7b82 */ /* 0x000f220000000a00 */
[----:B0-----:R-:W-:Y:S01]  /*0330*/  IMAD.WIDE.U32 R2, R6, R10, R2 ;  /* 0x0000000a06027225 */ /* 0x001fe200078e0002 */
[----:B-1----:R-:W-:-:S03]  /*0340*/  ISETP.NE.AND P0, PT, R7, RZ, PT ;  /* 0x000000ff0700720c */ /* 0x002fc60003f05270 */
[----:B------:R-:W-:Y:S02]  /*0350*/  IMAD R3, R6, R11, R3 ;  /* 0x0000000b06037224 */ /* 0x000fe400078e0203 */
[----:B---3--:R-:W-:-:S04]  /*0360*/  IMAD.WIDE.U32 R2, R4, R12, R2 ;  /* 0x0000000c04027225 */ /* 0x008fc800078e0002 */
[----:B------:R-:W-:Y:S01]  /*0370*/  IMAD R3, R4, R13, R3 ;  /* 0x0000000d04037224 */ /* 0x000fe200078e0203 */
[----:B----4-:R-:W-:-:S04]  /*0380*/  LEA R14, P1, R2, R14, 0x2 ;  /* 0x0000000e020e7211 */ /* 0x010fc800078210ff */
[----:B------:R-:W-:Y:S01]  /*0390*/  LEA.HI.X R3, R2, R15, R3, 0x2, P1 ;  /* 0x0000000f02037211 */ /* 0x000fe200008f1403 */
[----:B--2---:R-:W-:Y:S08]  /*03a0*/  @P0 BRA `(.L_x_65) ;  /* 0x0000000000540947 */ /* 0x004ff00003800000 */
[----:B------:R-:W0:Y:S01]  /*03b0*/  S2UR UR7, SR_CgaCtaId ;  /* 0x00000000000779c3 */ /* 0x000e220000008800 */
[----:B------:R-:W-:Y:S01]  /*03c0*/  UMOV UR6, 0x400 ;  /* 0x0000040000067882 */ /* 0x000fe20000000000 */
[----:B------:R-:W-:Y:S01]  /*03d0*/  UMOV UR4, 0x1 ;  /* 0x0000000100047882 */ /* 0x000fe20000000000 */
[----:B------:R-:W-:Y:S01]  /*03e0*/  HFMA2 R2, -RZ, RZ, 5.9604644775390625e-08, 0.0078125 ;  /* 0x00012000ff027431 */ /* 0x000fe200000001ff */
[----:B------:R-:W-:-:S04]  /*03f0*/  UIADD3 UR4, UPT, UPT, -UR4, 0x100000, URZ ;  /* 0x0010000004047890 */ /* 0x000fc8000fffe1ff */
[----:B------:R-:W-:Y:S02]  /*0400*/  USHF.L.U32 UR5, UR4, 0xb, URZ ;  /* 0x0000000b04057899 */ /* 0x000fe400080006ff */
[----:B------:R-:W-:Y:S01]  /*0410*/  USHF.L.U32 UR4, UR4, 0x1, URZ ;  /* 0x0000000104047899 */ /* 0x000fe200080006ff */
[----:B------:R-:W-:Y:S01]  /*0420*/  PLOP3.LUT P0, PT, PT, PT, PT, 0x80, 0x8 ;  /* 0x000000000008781c */ /* 0x000fe20003f0f070 */
[----:B------:R-:W-:Y:S01]  /*0430*/  UMOV UR10, 0x1200 ;  /* 0x00001200000a7882 */ /* 0x000fe20000000000 */
[----:B0-----:R-:W-:-:S04]  /*0440*/  ULEA UR6, UR7, UR6, 0x18 ;  /* 0x0000000607067291 */ /* 0x001fc8000f8ec0ff */
[----:B------:R-:W-:Y:S01]  /*0450*/  UIADD3 UR7, UPT, UPT, UR6, 0x1b000, URZ ;  /* 0x0001b00006077890 */ /* 0x000fe2000fffe0ff */
[----:B------:R-:W0:Y:S07]  /*0460*/  FENCE.VIEW.ASYNC.S ;  /* 0x00000000000073c6 */ /* 0x000e2e0000000000 */
[----:B0-----:R0:W1:Y:S02]  /*0470*/  SYNCS.EXCH.64 URZ, [UR6+0x1b000], UR4 ;  /* 0x01b0000406ff75b2 */ /* 0x0010640008000100 */
[----:B0-----:R-:W-:-:S02]  /*0480*/  R2UR UR4, R14 ;  /* 0x000000000e0472ca */ /* 0x001fc400000e0000 */
[----:B------:R-:W-:Y:S01]  /*0490*/  R2UR UR5, R3 ;  /* 0x00000000030572ca */ /* 0x000fe200000e0000 */
[----:B-1----:R0:W-:-:S14]  /*04a0*/  SYNCS.ARRIVE.TRANS64 RZ, [UR6+0x1b000], R2 ;  /* 0x01b00002ffff79a7 */ /* 0x0021dc0008000006 */
.L_x_66:
[----:B------:R-:W-:Y:S01]  /*04b0*/  @P0 ELECT P1, URZ, PT ;  /* 0x0000000000ff082f */ /* 0x000fe20003820000 */
[----:B------:R1:W-:-:S12]  /*04c0*/  UBLKCP.S.G [UR6], [UR4], UR10 ;  /* 0x00000006040073ba */ /* 0x0003d8000800020a */
[----:B------:R-:W-:Y:S02]  /*04d0*/  @P1 PLOP3.LUT P0, PT, P1, PT, PT, 0x8, 0x80 ;  /* 0x000000000080181c */ /* 0x000fe40000f0e170 */
[----:B------:R-:W-:-:S11]  /*04e0*/  PLOP3.LUT P1, PT, PT, PT, PT, 0x8, 0x80 ;  /* 0x000000000080781c */ /* 0x000fd60003f2e170 */
[----:B-1----:R-:W-:Y:S05]  /*04f0*/  @P0 BRA.U.ANY `(.L_x_66) ;  /* 0xfffffffd00ec0947 */ /* 0x002fea000393ffff */
.L_x_65:
[----:B------:R-:W-:Y:S05]  /*0500*/  BSYNC.RECONVERGENT B0 ;  /* 0x0000000000007941 */ /* 0x000fea0003800200 */
.L_x_64:
[----:B------:R-:W-:Y:S01]  /*0510*/  BAR.SYNC.DEFER_BLOCKING 0x0 ;  /* 0x0000000000007b1d */ /* 0x000fe20000010000 */
[----:B------:R-:W-:Y:S02]  /*0520*/  MOV R3, 0x400 ;  /* 0x0000040000037802 */ /* 0x000fe40000000f00 */
[----:B0-----:R-:W-:Y:S02]  /*0530*/  SHF.L.U32 R2, RZ, 0x1f, RZ ;  /* 0x0000001fff027819 */ /* 0x001fe400000006ff */
[----:B------:R-:W-:-:S07]  /*0540*/  LEA R3, R8, R3, 0x18 ;  /* 0x0000000308037211 */ /* 0x000fce00078ec0ff */
.L_x_67:
[----:B0-----:R0:W1:Y:S02]  /*0550*/  SYNCS.PHASECHK.TRANS64.TRYWAIT P0, [R3+URZ+0x1b000], R2 ;  /* 0x01b00002030075a7 */ /* 0x00106400080011ff */
[----:B-1----:R-:W-:Y:S05]  /*0560*/  @!P0 NANOSLEEP.SYNCS 0x989680 ;  /* 0x009896800000895d */ /* 0x002fea0003900000 */
[----:B------:R-:W1:Y:S02]  /*0570*/  @!P0 SYNCS.PHASECHK.TRANS64 P0, [R3+URZ+0x1b000], R2 ;  /* 0x01b00002030085a7 */ /* 0x000e6400080010ff */
[----:B-1----:R-:W-:Y:S05]  /*0580*/  @!P0 BRA `(.L_x_67) ;  /* 0xfffffffc00f08947 */ /* 0x002fea000383ffff */
[C---:B------:R-:W-:Y:S01]  /*0590*/  IMAD.SHL.U32 R32, R7.reuse, 0x10, RZ ;  /* 0x0000001007207824 */ /* 0x040fe200078e00ff */
[C---:B------:R-:W-:Y:S01]  /*05a0*/  LOP3.LUT R30, R7.reuse, 0xffff, RZ, 0xc0, !PT ;  /* 0x0000ffff071e7812 */ /* 0x040fe200078ec0ff */
[C---:B------:R-:W-:Y:S01]  /*05b0*/  IMAD.SHL.U32 R28, R7.reuse, 0x4, RZ ;  /* 0x00000004071c7824 */ /* 0x040fe200078e00ff */
[--C-:B0-----:R-:W-:Y:S01]  /*05c0*/  SHF.R.U32.HI R2, RZ, 0x7, R7.reuse ;  /* 0x00000007ff027819 */ /* 0x101fe20000011607 */
[----:B------:R-:W0:Y:S01]  /*05d0*/  LDCU UR4, c[0x0][0x3d8] ;  /* 0x00007b00ff0477ac */ /* 0x000e220008000800 */
[----:B------:R-:W-:Y:S01]  /*05e0*/  LOP3.LUT R9, R32, 0x7f0, RZ, 0xc0, !PT ;  /* 0x000007f020097812 */ /* 0x000fe200078ec0ff */
[C---:B------:R-:W-:Y:S01]  /*05f0*/  IMAD R10, R30.reuse, 0xaab, RZ ;  /* 0x00000aab1e0a7824 */ /* 0x040fe200078e02ff */
[----:B------:R-:W-:Y:S01]  /*0600*/  SHF.R.U32.HI R12, RZ, 0x1, R7 ;  /* 0x00000001ff0c7819 */ /* 0x000fe20000011607 */
[----:B------:R-:W-:Y:S01]  /*0610*/  IMAD R42, R30, 0x556, RZ ;  /* 0x000005561e2a7824 */ /* 0x000fe200078e02ff */
[----:B------:R-:W-:Y:S01]  /*0620*/  SHF.L.U32 R20, R7, 0x5, RZ ;  /* 0x0000000507147819 */ /* 0x000fe200000006ff */
[----:B------:R-:W-:Y:S01]  /*0630*/  IMAD R8, R2, 0x6000, R9 ;  /* 0x0000600002087824 */ /* 0x000fe200078e0209 */
[----:B------:R-:W-:Y:S01]  /*0640*/  SHF.R.U32.HI R2, RZ, 0x10, R10 ;  /* 0x00000010ff027819 */ /* 0x000fe2000001160a */
[----:B------:R-:W1:Y:S01]  /*0650*/  LDCU.64 UR6, c[0x0][0x3c8] ;  /* 0x00007900ff0677ac */ /* 0x000e620008000a00 */
[----:B------:R-:W-:Y:S01]  /*0660*/  LOP3.LUT R16, R12, 0x10, RZ, 0xc0, !PT ;  /* 0x000000100c107812 */ /* 0x000fe200078ec0ff */
[----:B------:R-:W-:Y:S01]  /*0670*/  IMAD.IADD R45, R3, 0x1, R8 ;  /* 0x00000001032d7824 */ /* 0x000fe200078e0208 */
[----:B------:R-:W-:Y:S01]  /*0680*/  PRMT R17, R2, 0x9910, RZ ;  /* 0x0000991002117816 */ /* 0x000fe200000000ff */
[----:B------:R-:W-:Y:S01]  /*0690*/  IMAD R0, R5, -0x60, R0 ;  /* 0xffffffa005007824 */ /* 0x000fe200078e0200 */
[--C-:B------:R-:W-:Y:S01]  /*06a0*/  LOP3.LUT R21, R16, 0x8, R7.reuse, 0xf8, !PT ;  /* 0x0000000810157812 */ /* 0x100fe200078ef807 */
[----:B------:R-:W2:Y:S01]  /*06b0*/  LDCU.64 UR10, c[0x0][0x3d0] ;  /* 0x00007a00ff0a77ac */ /* 0x000ea20008000a00 */
[----:B------:R-:W-:Y:S01]  /*06c0*/  SHF.R.U32.HI R23, RZ, 0x6, R7 ;  /* 0x00000006ff177819 */ /* 0x000fe20000011607 */
[----:B------:R-:W-:Y:S01]  /*06d0*/  IMAD R17, R17, 0x18, RZ ;  /* 0x0000001811117824 */ /* 0x000fe200078e02ff */
[----:B------:R-:W-:Y:S01]  /*06e0*/  LOP3.LUT R22, R20, 0x20, RZ, 0xc0, !PT ;  /* 0x0000002014167812 */ /* 0x000fe200078ec0ff */
[----:B------:R-:W0:Y:S01]  /*06f0*/  LDS.128 R8, [R45+0x800] ;  /* 0x000800002d087984 */ /* 0x000e220000000c00 */
[----:B------:R-:W-:Y:S01]  /*0700*/  LOP3.LUT R29, R21, 0xc0, R20, 0xf8, !PT ;  /* 0x000000c0151d7812 */ /* 0x000fe200078ef814 */
[----:B------:R-:W-:Y:S01]  /*0710*/  IMAD.MOV R36, RZ, RZ, -R17 ;  /* 0x000000ffff247224 */ /* 0x000fe200078e0a11 */
[----:B------:R-:W-:Y:S01]  /*0720*/  SHF.R.U32.HI R42, RZ, 0x10, R42 ;  /* 0x00000010ff2a7819 */ /* 0x000fe2000001162a */
[----:B------:R-:W3:Y:S01]  /*0730*/  LDS.128 R16, [R45+0x1800] ;  /* 0x001800002d107984 */ /* 0x000ee20000000c00 */
[----:B------:R-:W-:Y:S01]  /*0740*/  IMAD R34, R23, 0xc00, R22 ;  /* 0x00000c0017227824 */ /* 0x000fe200078e0216 */
[----:B------:R-:W-:Y:S01]  /*0750*/  LOP3.LUT R33, R29, 0x18, R28, 0x78, !PT ;  /* 0x000000181d217812 */ /* 0x000fe200078e781c */
[----:B------:R-:W-:Y:S01]  /*0760*/  IMAD.MOV.U32 R63, RZ, RZ, RZ ;  /* 0x000000ffff3f7224 */ /* 0x000fe200078e00ff */
[----:B------:R-:W-:Y:S01]  /*0770*/  PRMT R36, R36, 0x7710, RZ ;  /* 0x0000771024247816 */ /* 0x000fe200000000ff */
[----:B------:R-:W4:Y:S01]  /*0780*/  LDS.128 R12, [R45+0x1000] ;  /* 0x001000002d0c7984 */ /* 0x000f220000000c00 */
[----:B------:R-:W-:Y:S01]  /*0790*/  LOP3.LUT R46, R32, 0x100, RZ, 0xc0, !PT ;  /* 0x00000100202e7812 */ /* 0x000fe200078ec0ff */
[----:B------:R-:W-:Y:S01]  /*07a0*/  IMAD.SHL.U32 R35, R42, 0x40, RZ ;  /* 0x000000402a237824 */ /* 0x000fe200078e00ff */
[----:B------:R-:W-:Y:S01]  /*07b0*/  IADD3 R43, PT, PT, R36, R7, RZ ;  /* 0x00000007242b7210 */ /* 0x000fe20007ffe0ff */
[----:B------:R-:W5:Y:S01]  /*07c0*/  LDS.128 R20, [R45+0x2000] ;  /* 0x002000002d147984 */ /* 0x000f620000000c00 */
[----:B------:R-:W-:Y:S01]  /*07d0*/  IMAD R7, R30, 0x2ab, RZ ;  /* 0x000002ab1e077824 */ /* 0x000fe200078e02ff */
[----:B------:R-:W-:Y:S01]  /*07e0*/  IADD3 R46, PT, PT, R33, R34, R46 ;  /* 0x00000022212e7210 */ /* 0x000fe20007ffe02e */
[----:B------:R-:W-:Y:S01]  /*07f0*/  BSSY.RECONVERGENT B0, `(.L_x_68) ;  /* 0x000008c000007945 */ /* 0x000fe20003800200 */
[----:B------:R-:W1:Y:S01]  /*0800*/  LDS.128 R24, [R45] ;  /* 0x000000002d187984 */ /* 0x000e620000000c00 */
[----:B------:R-:W-:-:S02]  /*0810*/  LOP3.LUT R43, R43, 0xffff, RZ, 0xc0, !PT ;  /* 0x0000ffff2b2b7812 */ /* 0x000fc400078ec0ff */
[----:B------:R-:W-:Y:S01]  /*0820*/  SHF.R.U32.HI R32, RZ, 0x10, R7 ;  /* 0x00000010ff207819 */ /* 0x000fe20000011607 */
[----:B------:R-:W2:Y:S01]  /*0830*/  LDS.128 R28, [R45+0x2800] ;  /* 0x002800002d1c7984 */ /* 0x000ea20000000c00 */
[----:B------:R-:W-:Y:S01]  /*0840*/  IMAD.SHL.U32 R7, R2, 0x20, RZ ;  /* 0x0000002002077824 */ /* 0x000fe200078e00ff */
[----:B------:R-:W-:Y:S01]  /*0850*/  LEA R46, R46, R3, 0x1 ;  /* 0x000000032e2e7211 */ /* 0x000fe200078e08ff */
[----:B------:R-:W-:Y:S01]  /*0860*/  IMAD.SHL.U32 R62, R43, 0x8, RZ ;  /* 0x000000082b3e7824 */ /* 0x000fe200078e00ff */
[----:B------:R-:W-:Y:S02]  /*0870*/  SHF.L.U32 R32, R32, 0x7, RZ ;  /* 0x0000000720207819 */ /* 0x000fe400000006ff */
[----:B------:R-:W-:Y:S02]  /*0880*/  LOP3.LUT R7, R7, 0x20, RZ, 0xc0, !PT ;  /* 0x0000002007077812 */ /* 0x000fe400078ec0ff */
[----:B------:R-:W-:Y:S02]  /*0890*/  LOP3.LUT R44, R62, 0x18, RZ, 0xc0, !PT ;  /* 0x000000183e2c7812 */ /* 0x000fe400078ec0ff */
[----:B------:R-:W-:-:S02]  /*08a0*/  LOP3.LUT R7, R7, 0x700, R32, 0xf8, !PT ;  /* 0x0000070007077812 */ /* 0x000fc400078ef820 */
[----:B------:R-:W-:Y:S01]  /*08b0*/  LOP3.LUT R44, R44, 0xc0, R35, 0xf8, !PT ;  /* 0x000000c02c2c7812 */ /* 0x000fe200078ef823 */
[----:B0-----:R-:W-:Y:S01]  /*08c0*/  FMUL.FTZ R34, R8, UR4 ;  /* 0x0000000408227c20 */ /* 0x001fe20008410000 */
[----:B------:R-:W-:Y:S01]  /*08d0*/  FMUL.FTZ R35, R9, UR4 ;  /* 0x0000000409237c20 */ /* 0x000fe20008410000 */
[----:B------:R-:W-:Y:S01]  /*08e0*/  FMUL.FTZ R36, R10, UR4 ;  /* 0x000000040a247c20 */ /* 0x000fe20008410000 */
[----:B------:R-:W-:Y:S01]  /*08f0*/  FMUL.FTZ R39, R11, UR4 ;  /* 0x000000040b277c20 */ /* 0x000fe20008410000 */
[----:B---3--:R-:W-:Y:S01]  /*0900*/  FMUL.FTZ R47, R16, UR4 ;  /* 0x00000004102f7c20 */ /* 0x008fe20008410000 */
[----:B------:R-:W-:Y:S01]  /*0910*/  FMUL.FTZ R52, R17, UR4 ;  /* 0x0000000411347c20 */ /* 0x000fe20008410000 */
[----:B------:R-:W-:Y:S01]  /*0920*/  FMUL.FTZ R50, R18, UR4 ;  /* 0x0000000412327c20 */ /* 0x000fe20008410000 */
[----:B------:R-:W-:Y:S01]  /*0930*/  FMUL.FTZ R53, R19, UR4 ;  /* 0x0000000413357c20 */ /* 0x000fe20008410000 */
[----:B------:R-:W0:Y:S01]  /*0940*/  LDS.128 R8, [R45+0x3000] ;  /* 0x003000002d087984 */ /* 0x000e220000000c00 */
[----:B----4-:R-:W-:Y:S01]  /*0950*/  FMUL.FTZ R37, R12, UR4 ;  /* 0x000000040c257c20 */ /* 0x010fe20008410000 */
[----:B------:R-:W-:Y:S01]  /*0960*/  FMUL.FTZ R40, R13, UR4 ;  /* 0x000000040d287c20 */ /* 0x000fe20008410000 */
[----:B------:R-:W-:Y:S01]  /*0970*/  FMUL.FTZ R38, R14, UR4 ;  /* 0x000000040e267c20 */ /* 0x000fe20008410000 */
[----:B------:R-:W-:Y:S01]  /*0980*/  FMUL.FTZ R49, R15, UR4 ;  /* 0x000000040f317c20 */ /* 0x000fe20008410000 */
[----:B------:R-:W3:Y:S01]  /*0990*/  LDS.128 R16, [R45+0x4000] ;  /* 0x004000002d107984 */ /* 0x000ee20000000c00 */
[----:B-----5:R-:W-:Y:S01]  /*09a0*/  FMUL.FTZ R51, R20, UR4 ;  /* 0x0000000414337c20 */ /* 0x020fe20008410000 */
[----:B------:R-:W-:Y:S01]  /*09b0*/  FMUL.FTZ R56, R21, UR4 ;  /* 0x0000000415387c20 */ /* 0x000fe20008410000 */
[----:B------:R-:W-:Y:S01]  /*09c0*/  FMUL.FTZ R54, R22, UR4 ;  /* 0x0000000416367c20 */ /* 0x000fe20008410000 */
[----:B------:R-:W4:Y:S01]  /*09d0*/  LDS.128 R12, [R45+0x3800] ;  /* 0x003800002d0c7984 */ /* 0x000f220000000c00 */
[----:B------:R-:W-:Y:S01]  /*09e0*/  FMUL.FTZ R57, R23, UR4 ;  /* 0x0000000417397c20 */ /* 0x000fe20008410000 */
[----:B-1----:R-:W-:Y:S01]  /*09f0*/  FMUL.FTZ R32, R24, UR4 ;  /* 0x0000000418207c20 */ /* 0x002fe20008410000 */
[----:B------:R-:W-:Y:S01]  /*0a00*/  FMUL.FTZ R41, R25, UR4 ;  /* 0x0000000419297c20 */ /* 0x000fe20008410000 */
[----:B------:R-:W-:Y:S01]  /*0a10*/  FMUL.FTZ R33, R26, UR4 ;  /* 0x000000041a217c20 */ /* 0x000fe20008410000 */
[----:B------:R-:W-:Y:S01]  /*0a20*/  FMUL.FTZ R48, R27, UR4 ;  /* 0x000000041b307c20 */ /* 0x000fe20008410000 */
[----:B------:R-:W1:Y:S01]  /*0a30*/  LDS.128 R20, [R45+0x4800] ;  /* 0x004800002d147984 */ /* 0x000e620000000c00 */
[----:B--2---:R-:W-:Y:S01]  /*0a40*/  FMUL.FTZ R55, R28, UR4 ;  /* 0x000000041c377c20 */ /* 0x004fe20008410000 */
[----:B------:R-:W-:Y:S01]  /*0a50*/  FMUL.FTZ R60, R29, UR4 ;  /* 0x000000041d3c7c20 */ /* 0x000fe20008410000 */
[----:B------:R-:W-:Y:S01]  /*0a60*/  FMUL.FTZ R58, R30, UR4 ;  /* 0x000000041e3a7c20 */ /* 0x000fe20008410000 */
[----:B------:R-:W-:Y:S01]  /*0a70*/  FMUL.FTZ R59, R31, UR4 ;  /* 0x000000041f3b7c20 */ /* 0x000fe20008410000 */
[----:B------:R-:W2:Y:S01]  /*0a80*/  LDS.128 R24, [R45+0x5000] ;  /* 0x005000002d187984 */ /* 0x000ea20000000c00 */
[----:B------:R-:W-:-:S02]  /*0a90*/  F2FP.BF16.F32.PACK_AB R34, R35, R34 ;  /* 0x000000222322723e */ /* 0x000fc400000010ff */
[----:B------:R-:W-:Y:S01]  /*0aa0*/  F2FP.BF16.F32.PACK_AB R35, R39, R36 ;  /* 0x000000242723723e */ /* 0x000fe200000010ff */
[----:B------:R5:W2:Y:S01]  /*0ab0*/  LDS.128 R28, [R45+0x5800] ;  /* 0x005800002d1c7984 */ /* 0x000aa20000000c00 */
[----:B------:R-:W-:Y:S02]  /*0ac0*/  F2FP.BF16.F32.PACK_AB R36, R40, R37 ;  /* 0x000000252824723e */ /* 0x000fe400000010ff */
[----:B------:R-:W-:Y:S02]  /*0ad0*/  F2FP.BF16.F32.PACK_AB R37, R49, R38 ;  /* 0x000000263125723e */ /* 0x000fe400000010ff */
[----:B------:R-:W-:Y:S01]  /*0ae0*/  F2FP.BF16.F32.PACK_AB R38, R52, R47 ;  /* 0x0000002f3426723e */ /* 0x000fe200000010ff */
[----:B------:R-:W-:Y:S01]  /*0af0*/  IMAD.SHL.U32 R47, R42, 0x8, RZ ;  /* 0x000000082a2f7824 */ /* 0x000fe200078e00ff */
[----:B------:R-:W-:Y:S02]  /*0b00*/  F2FP.BF16.F32.PACK_AB R33, R48, R33 ;  /* 0x000000213021723e */ /* 0x000fe400000010ff */
[----:B------:R-:W-:-:S02]  /*0b10*/  SHF.R.U32.HI R48, RZ, 0x2, R43 ;  /* 0x00000002ff307819 */ /* 0x000fc4000001162b */
[----:B------:R-:W-:Y:S02]  /*0b20*/  F2FP.BF16.F32.PACK_AB R32, R41, R32 ;  /* 0x000000202920723e */ /* 0x000fe400000010ff */
[----:B------:R-:W-:Y:S01]  /*0b30*/  LOP3.LUT R44, R44, 0x18, R47, 0x78, !PT ;  /* 0x000000182c2c7812 */ /* 0x000fe200078e782f */
[----:B------:R-:W-:Y:S01]  /*0b40*/  IMAD R7, R48, 0xc00, R7 ;  /* 0x00000c0030077824 */ /* 0x000fe200078e0207 */
[----:B------:R-:W-:Y:S01]  /*0b50*/  F2FP.BF16.F32.PACK_AB R39, R53, R50 ;  /* 0x000000323527723e */ /* 0x000fe200000010ff */
[----:B------:R1:W-:Y:S01]  /*0b60*/  STSM.16.MT88.4 [R46+0x12000], R32 ;  /* 0x012000202e007844 */ /* 0x0003e20000004200 */
[----:B0-----:R-:W-:Y:S01]  /*0b70*/  FMUL.FTZ R8, R8, UR4 ;  /* 0x0000000408087c20 */ /* 0x001fe20008410000 */
[----:B------:R-:W-:Y:S02]  /*0b80*/  IMAD.IADD R44, R7, 0x1, R44 ;  /* 0x00000001072c7824 */ /* 0x000fe400078e022c */
[----:B------:R-:W-:Y:S01]  /*0b90*/  FMUL.FTZ R9, R9, UR4 ;  /* 0x0000000409097c20 */ /* 0x000fe20008410000 */
[----:B------:R-:W-:Y:S01]  /*0ba0*/  FMUL.FTZ R10, R10, UR4 ;  /* 0x000000040a0a7c20 */ /* 0x000fe20008410000 */
[----:B---3--:R-:W-:Y:S01]  /*0bb0*/  FMUL.FTZ R16, R16, UR4 ;  /* 0x0000000410107c20 */ /* 0x008fe20008410000 */
[----:B------:R-:W-:Y:S01]  /*0bc0*/  FMUL.FTZ R17, R17, UR4 ;  /* 0x0000000411117c20 */ /* 0x000fe20008410000 */
[----:B------:R-:W-:Y:S01]  /*0bd0*/  FMUL.FTZ R11, R11, UR4 ;  /* 0x000000040b0b7c20 */ /* 0x000fe20008410000 */
[----:B------:R-:W-:Y:S01]  /*0be0*/  FMUL.FTZ R18, R18, UR4 ;  /* 0x0000000412127c20 */ /* 0x000fe20008410000 */
[----:B----4-:R-:W-:Y:S01]  /*0bf0*/  FMUL.FTZ R7, R12, UR4 ;  /* 0x000000040c077c20 */ /* 0x010fe20008410000 */
[----:B------:R-:W-:Y:S01]  /*0c00*/  FMUL.FTZ R48, R13, UR4 ;  /* 0x000000040d307c20 */ /* 0x000fe20008410000 */
[----:B-----5:R-:W-:Y:S01]  /*0c10*/  FMUL.FTZ R45, R14, UR4 ;  /* 0x000000040e2d7c20 */ /* 0x020fe20008410000 */
[----:B------:R-:W-:Y:S01]  /*0c20*/  FMUL.FTZ R19, R19, UR4 ;  /* 0x0000000413137c20 */ /* 0x000fe20008410000 */
[----:B------:R-:W-:Y:S01]  /*0c30*/  F2FP.BF16.F32.PACK_AB R40, R56, R51 ;  /* 0x000000333828723e */ /* 0x000fe200000010ff */
[----:B------:R-:W-:Y:S01]  /*0c40*/  STSM.16.MT88.4 [R46+0x12400], R36 ;  /* 0x012400242e007844 */ /* 0x000fe20000004200 */
[----:B-1----:R-:W-:Y:S01]  /*0c50*/  FMUL.FTZ R20, R20, UR4 ;  /* 0x0000000414147c20 */ /* 0x002fe20008410000 */
[----:B------:R-:W-:Y:S01]  /*0c60*/  FMUL.FTZ R32, R15, UR4 ;  /* 0x000000040f207c20 */ /* 0x000fe20008410000 */
[----:B------:R-:W-:Y:S01]  /*0c70*/  FMUL.FTZ R21, R21, UR4 ;  /* 0x0000000415157c20 */ /* 0x000fe20008410000 */
[----:B------:R-:W-:Y:S01]  /*0c80*/  FMUL.FTZ R22, R22, UR4 ;  /* 0x0000000416167c20 */ /* 0x000fe20008410000 */
[----:B------:R-:W-:Y:S01]  /*0c90*/  FMUL.FTZ R23, R23, UR4 ;  /* 0x0000000417177c20 */ /* 0x000fe20008410000 */
[----:B--2---:R-:W-:Y:S01]  /*0ca0*/  FMUL.FTZ R24, R24, UR4 ;  /* 0x0000000418187c20 */ /* 0x004fe20008410000 */
[----:B------:R-:W-:Y:S01]  /*0cb0*/  FMUL.FTZ R25, R25, UR4 ;  /* 0x0000000419197c20 */ /* 0x000fe20008410000 */
[----:B------:R-:W-:Y:S01]  /*0cc0*/  FMUL.FTZ R26, R26, UR4 ;  /* 0x000000041a1a7c20 */ /* 0x000fe20008410000 */
[----:B------:R-:W-:Y:S01]  /*0cd0*/  FMUL.FTZ R27, R27, UR4 ;  /* 0x000000041b1b7c20 */ /* 0x000fe20008410000 */
[----:B------:R-:W-:Y:S01]  /*0ce0*/  FMUL.FTZ R28, R28, UR4 ;  /* 0x000000041c1c7c20 */ /* 0x000fe20008410000 */
[----:B------:R-:W-:Y:S01]  /*0cf0*/  FMUL.FTZ R29, R29, UR4 ;  /* 0x000000041d1d7c20 */ /* 0x000fe20008410000 */
[----:B------:R-:W-:Y:S01]  /*0d00*/  FMUL.FTZ R30, R30, UR4 ;  /* 0x000000041e1e7c20 */ /* 0x000fe20008410000 */
[----:B------:R-:W-:Y:S01]  /*0d10*/  FMUL.FTZ R31, R31, UR4 ;  /* 0x000000041f1f7c20 */ /* 0x000fe20008410000 */
[----:B------:R-:W-:Y:S01]  /*0d20*/  F2FP.BF16.F32.PACK_AB R41, R57, R54 ;  /* 0x000000363929723e */ /* 0x000fe200000010ff */
[----:B------:R-:W0:Y:S01]  /*0d30*/  LDCU UR4, c[0x0][0x3b4] ;  /* 0x00007680ff0477ac */ /* 0x000e220008000800 */
[----:B------:R-:W-:-:S02]  /*0d40*/  F2FP.BF16.F32.PACK_AB R42, R60, R55 ;  /* 0x000000373c2a723e */ /* 0x000fc400000010ff */
[----:B------:R-:W-:Y:S02]  /*0d50*/  F2FP.BF16.F32.PACK_AB R43, R59, R58 ;  /* 0x0000003a3b2b723e */ /* 0x000fe400000010ff */
[----:B------:R-:W-:Y:S02]  /*0d60*/  F2FP.BF16.F32.PACK_AB R16, R17, R16 ;  /* 0x000000101110723e */ /* 0x000fe400000010ff */
[----:B------:R-:W-:Y:S01]  /*0d70*/  F2FP.BF16.F32.PACK_AB R12, R9, R8 ;  /* 0x00000008090c723e */ /* 0x000fe200000010ff */
[----:B------:R-:W-:Y:S01]  /*0d80*/  STSM.16.MT88.4 [R46+0x12800], R40 ;  /* 0x012800282e007844 */ /* 0x000fe20000004200 */
[----:B------:R-:W-:Y:S02]  /*0d90*/  F2FP.BF16.F32.PACK_AB R13, R11, R10 ;  /* 0x0000000a0b0d723e */ /* 0x000fe400000010ff */
[----:B------:R-:W-:Y:S01]  /*0da0*/  F2FP.BF16.F32.PACK_AB R14, R48, R7 ;  /* 0x00000007300e723e */ /* 0x000fe200000010ff */
[----:B------:R-:W-:Y:S01]  /*0db0*/  IMAD R7, R44, 0x2, R3 ;  /* 0x000000022c077824 */ /* 0x000fe200078e0203 */
[----:B------:R-:W-:-:S02]  /*0dc0*/  F2FP.BF16.F32.PACK_AB R15, R32, R45 ;  /* 0x0000002d200f723e */ /* 0x000fc400000010ff */
[----:B------:R-:W-:Y:S02]  /*0dd0*/  F2FP.BF16.F32.PACK_AB R17, R19, R18 ;  /* 0x000000121311723e */ /* 0x000fe400000010ff */
[----:B------:R-:W-:Y:S01]  /*0de0*/  F2FP.BF16.F32.PACK_AB R18, R21, R20 ;  /* 0x000000141512723e */ /* 0x000fe200000010ff */
[----:B------:R1:W-:Y:S01]  /*0df0*/  STSM.16.MT88.4 [R46+0x12c00], R12 ;  /* 0x012c000c2e007844 */ /* 0x0003e20000004200 */
[----:B------:R-:W-:Y:S02]  /*0e00*/  F2FP.BF16.F32.PACK_AB R19, R23, R22 ;  /* 0x000000161713723e */ /* 0x000fe400000010ff */
[----:B------:R-:W-:Y:S02]  /*0e10*/  F2FP.BF16.F32.PACK_AB R20, R25, R24 ;  /* 0x000000181914723e */ /* 0x000fe400000010ff */
[----:B------:R-:W-:Y:S01]  /*0e20*/  F2FP.BF16.F32.PACK_AB R21, R27, R26 ;  /* 0x0000001a1b15723e */ /* 0x000fe200000010ff */
[----:B------:R2:W-:Y:S01]  /*0e30*/  STSM.16.MT88.4 [R46+0x13000], R16 ;  /* 0x013000102e007844 */ /* 0x0005e20000004200 */
[----:B------:R-:W-:-:S02]  /*0e40*/  F2FP.BF16.F32.PACK_AB R22, R29, R28 ;  /* 0x0000001c1d16723e */ /* 0x000fc400000010ff */
[----:B------:R-:W-:Y:S02]  /*0e50*/  F2FP.BF16.F32.PACK_AB R23, R31, R30 ;  /* 0x0000001e1f17723e */ /* 0x000fe400000010ff */
[----:B------:R-:W-:Y:S02]  /*0e60*/  VIMNMX R27, PT, PT, R0, 0x60, PT ;  /* 0x00000060001b7848 */ /* 0x000fe40003fe0100 */
[----:B0-----:R-:W-:Y:S01]  /*0e70*/  ISETP.GE.AND P0, PT, R62, UR4, PT ;  /* 0x000000043e007c0c */ /* 0x001fe2000bf06270 */
[----:B------:R0:W-:Y:S01]  /*0e80*/  STSM.16.MT88.4 [R46+0x13400], R20 ;  /* 0x013400142e007844 */ /* 0x0001e20000004200 */
[----:B------:R-:W-:Y:S01]  /*0e90*/  IADD3 R0, PT, PT, R2, 0x10, RZ ;  /* 0x0000001002007810 */ /* 0x000fe20007ffe0ff */
[----:B------:R-:W-:Y:S01]  /*0ea0*/  IMAD.WIDE.U32 R62, R6, UR6, R62 ;  /* 0x00000006063e7c25 */ /* 0x000fe2000f8e003e */
[----:B------:R-:W-:Y:S02]  /*0eb0*/  BAR.SYNC.DEFER_BLOCKING 0x0 ;  /* 0x0000000000007b1d */ /* 0x000fe40000010000 */
[----:B------:R-:W-:Y:S01]  /*0ec0*/  ISETP.GE.OR P4, PT, R0, R27, P0 ;  /* 0x0000001b0000720c */ /* 0x000fe20000786670 */
[----:B------:R-:W-:Y:S01]  /*0ed0*/  IMAD R63, R6, UR7, R63 ;  /* 0x00000007063f7c24 */ /* 0x000fe2000f8e023f */
[----:B------:R-:W-:Y:S01]  /*0ee0*/  ISETP.LE.OR P5, PT, R27, R2, P0 ;  /* 0x000000021b00720c */ /* 0x000fe200007a3670 */
[C---:B------:R-:W-:Y:S01]  /*0ef0*/  VIADD R0, R2.reuse, 0x20 ;  /* 0x0000002002007836 */ /* 0x040fe20000000000 */
[----:B------:R-:W-:-:S02]  /*0f00*/  IADD3 R24, P1, PT, R2, R64, RZ ;  /* 0x0000004002187210 */ /* 0x000fc40007f3e0ff */
[C---:B------:R-:W-:Y:S02]  /*0f10*/  IADD3 R6, PT, PT, R2.reuse, 0x30, RZ ;  /* 0x0000003002067810 */ /* 0x040fe40007ffe0ff */
[C---:B-1----:R-:W-:Y:S01]  /*0f20*/  LOP3.LUT R12, R2.reuse, 0x40, RZ, 0xfc, !PT ;  /* 0x00000040020c7812 */ /* 0x042fe200078efcff */
[----:B------:R-:W-:Y:S01]  /*0f30*/  VIADD R2, R2, 0x50 ;  /* 0x0000005002027836 */ /* 0x000fe20000000000 */
[----:B------:R-:W-:Y:S02]  /*0f40*/  IADD3.X R25, PT, PT, RZ, R65, RZ, P1, !PT ;  /* 0x00000041ff197210 */ /* 0x000fe40000ffe4ff */
[-C--:B------:R-:W-:Y:S02]  /*0f50*/  ISETP.GE.OR P3, PT, R0, R27.reuse, P0 ;  /* 0x0000001b0000720c */ /* 0x080fe40000766670 */
[-C--:B------:R-:W-:Y:S02]  /*0f60*/  ISETP.GE.OR P2, PT, R6, R27.reuse, P0 ;  /* 0x0000001b0600720c */ /* 0x080fe40000746670 */
[-C--:B------:R-:W-:Y:S01]  /*0f70*/  ISETP.GE.OR P1, PT, R12, R27.reuse, P0 ;  /* 0x0000001b0c00720c */ /* 0x080fe20000726670 */
[----:B------:R-:W-:Y:S01]  /*0f80*/  IMAD.WIDE.U32 R12, R5, 0x60, R24 ;  /* 0x00000060050c7825 */ /* 0x000fe200078e0018 */
[----:B------:R-:W-:-:S02]  /*0f90*/  ISETP.GE.OR P0, PT, R2, R27, P0 ;  /* 0x0000001b0200720c */ /* 0x000fc40000706670 */
[----:B------:R-:W-:Y:S01]  /*0fa0*/  IADD3 R15, PT, PT, R3, 0x12000, RZ ;  /* 0x00012000030f7810 */ /* 0x000fe20007ffe0ff */
[C---:B------:R-:W-:Y:S01]  /*0fb0*/  IMAD.WIDE.U32 R2, R4.reuse, UR10, R62 ;  /* 0x0000000a04027c25 */ /* 0x040fe2000f8e003e */
[----:B------:R0:W1:Y:S03]  /*0fc0*/  LDS.128 R8, [R7+0x13400] ;  /* 0x0134000007087984 */ /* 0x0000660000000c00 */
[----:B------:R-:W-:Y:S02]  /*0fd0*/  IMAD R5, R4, UR11, R3 ;  /* 0x0000000b04057c24 */ /* 0x000fe4000f8e0203 */
[----:B--2---:R-:W-:Y:S01]  /*0fe0*/  IMAD R16, R44, 0x2, R15 ;  /* 0x000000022c107824 */ /* 0x004fe200078e020f */
[----:B------:R-:W-:Y:S06]  /*0ff0*/  @P5 BRA `(.L_x_69) ;  /* 0x00000000002c5947 */ /* 0x000fec0003800000 */
[----:B------:R-:W2:Y:S01]  /*1000*/  LDS.128 R16, [R16] ;  /* 0x0000000010107984 */ /* 0x000ea20000000c00 */
[----:B------:R-:W0:Y:S01]  /*1010*/  LDCU.64 UR4, c[0x0][0x3c0] ;  /* 0x00007800ff0477ac */ /* 0x000e220008000a00 */
[----:B------:R-:W-:Y:S01]  /*1020*/  MOV R4, R2 ;  /* 0x0000000200047202 */ /* 0x000fe20000000f00 */
[----:B------:R-:W3:Y:S01]  /*1030*/  LDCU.64 UR6, c[0x0][0x3a8] ;  /* 0x00007500ff0677ac */ /* 0x000ee20008000a00 */
[----:B0-----:R-:W-:-:S03]  /*1040*/  IMAD R21, R13, UR4, RZ ;  /* 0x000000040d157c24 */ /* 0x001fc6000f8e02ff */
[----:B------:R-:W-:-:S04]  /*1050*/  IMAD.WIDE.U32 R14, R12, UR4, R4 ;  /* 0x000000040c0e7c25 */ /* 0x000fc8000f8e0004 */
[----:B------:R-:W-:Y:S01]  /*1060*/  IMAD R21, R12, UR5, R21 ;  /* 0x000000050c157c24 */ /* 0x000fe2000f8e0215 */
[----:B---3--:R-:W-:-:S03]  /*1070*/  LEA R20, P5, R14, UR6, 0x1 ;  /* 0x000000060e147c11 */ /* 0x008fc6000f8a08ff */
[----:B------:R-:W-:-:S05]  /*1080*/  IMAD.IADD R15, R15, 0x1, R21 ;  /* 0x000000010f0f7824 */ /* 0x000fca00078e0215 */
[----:B------:R-:W-:-:S05]  /*1090*/  LEA.HI.X R21, R14, UR7, R15, 0x1, P5 ;  /* 0x000000070e157c11 */ /* 0x000fca000a8f0c0f */
[----:B--2---:R2:W-:Y:S02]  /*10a0*/  STG.E.128 desc[UR8][R20.64], R16 ;  /* 0x0000001014007986 */ /* 0x0045e4000c101d08 */
.L_x_69:
[----:B------:R-:W-:Y:S05]  /*10b0*/  BSYNC.RECONVERGENT B0 ;  /* 0x0000000000007941 */ /* 0x000fea0003800200 */
.L_x_68:
[----:B--2---:R2:W3:Y:S01]  /*10c0*/  LDS.128 R16, [R7+0x12400] ;  /* 0x0124000007107984 */ /* 0x0044e20000000c00 */
[----:B------:R-:W-:Y:S04]  /*10d0*/  BSSY.RECONVERGENT B0, `(.L_x_70) ;  /* 0x000000f000007945 */ /* 0x000fe80003800200 */
[----:B------:R-:W-:Y:S05]  /*10e0*/  @P4 BRA `(.L_x_71) ;  /* 0x0000000000344947 */ /* 0x000fea0003800000 */
[----:B------:R-:W4:Y:S01]  /*10f0*/  LDCU.64 UR4, c[0x0][0x3c0] ;  /* 0x00007800ff0477ac */ /* 0x000f220008000a00 */
[----:B0-----:R-:W-:Y:S01]  /*1100*/  IADD3 R21, P4, PT, R12, 0x10, RZ ;  /* 0x000000100c157810 */ /* 0x001fe20007f9e0ff */
[----:B------:R-:W-:Y:S01]  /*1110*/  IMAD.MOV.U32 R14, RZ, RZ, R2 ;  /* 0x000000ffff0e7224 */ /* 0x000fe200078e0002 */
[----:B------:R-:W-:Y:S01]  /*1120*/  MOV R15, R5 ;  /* 0x00000005000f7202 */ /* 0x000fe20000000f00 */
[----:B------:R-:W0:Y:S01]  /*1130*/  LDCU.64 UR6, c[0x0][0x3a8] ;  /* 0x00007500ff0677ac */ /* 0x000e220008000a00 */
[----:B------:R-:W-:-:S05]  /*1140*/  IADD3.X R0, PT, PT, RZ, R13, RZ, P4, !PT ;  /* 0x0000000dff007210 */ /* 0x000fca00027fe4ff */
[----:B----4-:R-:W-:Y:S02]  /*1150*/  IMAD R0, R0, UR4, RZ ;  /* 0x0000000400007c24 */ /* 0x010fe4000f8e02ff */
[----:B------:R-:W-:-:S04]  /*1160*/  IMAD.WIDE.U32 R14, R21, UR4, R14 ;  /* 0x00000004150e7c25 */ /* 0x000fc8000f8e000e */
[----:B------:R-:W-:Y:S01]  /*1170*/  IMAD R21, R21, UR5, R0 ;  /* 0x0000000515157c24 */ /* 0x000fe2000f8e0200 */
[----:B0-----:R-:W-:-:S03]  /*1180*/  LEA R20, P4, R14, UR6, 0x1 ;  /* 0x000000060e147c11 */ /* 0x001fc6000f8808ff */
[----:B------:R-:W-:-:S05]  /*1190*/  IMAD.IADD R15, R15, 0x1, R21 ;  /* 0x000000010f0f7824 */ /* 0x000fca00078e0215 */
[----:B------:R-:W-:-:S05]  /*11a0*/  LEA.HI.X R21, R14, UR7, R15, 0x1, P4 ;  /* 0x000000070e157c11 */ /* 0x000fca000a0f0c0f */
[----:B---3--:R4:W-:Y:S02]  /*11b0*/  STG.E.128 desc[UR8][R20.64], R16 ;  /* 0x0000001014007986 */ /* 0x0089e4000c101d08 */
.L_x_71:
[----:B------:R-:W-:Y:S05]  /*11c0*/  BSYNC.RECONVERGENT B0 ;  /* 0x0000000000007941 */ /* 0x000fea0003800200 */
.L_x_70:
[----:B---34-:R3:W4:Y:S01]  /*11d0*/  LDS.128 R16, [R7+0x12800] ;  /* 0x0128000007107984 */ /* 0x0187220000000c00 */
[----:B------:R-:W-:Y:S04]  /*11e0*/  BSSY.RECONVERGENT B0, `(.L_x_72) ;  /* 0x000000f000007945 */ /* 0x000fe80003800200 */
[----:B------:R-:W-:Y:S05]  /*11f0*/  @P3 BRA `(.L_x_73) ;  /* 0x0000000000343947 */ /* 0x000fea0003800000 */
[----:B------:R-:W5:Y:S01]  /*1200*/  LDCU.64 UR4, c[0x0][0x3c0] ;  /* 0x00007800ff0477ac */ /* 0x000f620008000a00 */
[----:B0-----:R-:W-:Y:S01]  /*1210*/  IADD3 R21, P3, PT, R12, 0x20, RZ ;  /* 0x000000200c157810 */ /* 0x001fe20007f7e0ff */
[----:B------:R-:W-:Y:S01]  /*1220*/  IMAD.MOV.U32 R14, RZ, RZ, R2 ;  /* 0x000000ffff0e7224 */ /* 0x000fe200078e0002 */
[----:B------:R-:W-:Y:S01]  /*1230*/  MOV R15, R5 ;  /* 0x00000005000f7202 */ /* 0x000fe20000000f00 */
[----:B------:R-:W0:Y:S01]  /*1240*/  LDCU.64 UR6, c[0x0][0x3a8] ;  /* 0x00007500ff0677ac */ /* 0x000e220008000a00 */
[----:B------:R-:W-:-:S05]  /*1250*/  IADD3.X R0, PT, PT, RZ, R13, RZ, P3, !PT ;  /* 0x0000000dff007210 */ /* 0x000fca0001ffe4ff */
[----:B-----5:R-:W-:Y:S02]  /*1260*/  IMAD R0, R0, UR4, RZ ;  /* 0x0000000400007c24 */ /* 0x020fe4000f8e02ff */
[----:B------:R-:W-:-:S04]  /*1270*/  IMAD.WIDE.U32 R14, R21, UR4, R14 ;  /* 0x00000004150e7c25 */ /* 0x000fc8000f8e000e */
[----:B------:R-:W-:Y:S01]  /*1280*/  IMAD R21, R21, UR5, R0 ;  /* 0x0000000515157c24 */ /* 0x000fe2000f8e0200 */
[----:B0-----:R-:W-:-:S03]  /*1290*/  LEA R20, P3, R14, UR6, 0x1 ;  /* 0x000000060e147c11 */ /* 0x001fc6000f8608ff */
[----:B------:R-:W-:-:S05]  /*12a0*/  IMAD.IADD R15, R15, 0x1, R21 ;  /* 0x000000010f0f7824 */ /* 0x000fca00078e0215 */
[----:B------:R-:W-:-:S05]  /*12b0*/  LEA.HI.X R21, R14, UR7, R15, 0x1, P3 ;  /* 0x000000070e157c11 */ /* 0x000fca00098f0c0f */
[----:B----4-:R0:W-:Y:S02]  /*12c0*/  STG.E.128 desc[UR8][R20.64], R16 ;  /* 0x0000001014007986 */ /* 0x0101e4000c101d08 */
.L_x_73:
[----:B------:R-:W-:Y:S05]  /*12d0*/  BSYNC.RECONVERGENT B0 ;  /* 0x0000000000007941 */ /* 0x000fea0003800200 */
.L_x_72:
[----:B0---4-:R0:W4:Y:S01]  /*12e0*/  LDS.128 R16, [R7+0x12c00] ;  /* 0x012c000007107984 */ /* 0x0111220000000c00 */
[----:B------:R-:W-:Y:S04]  /*12f0*/  BSSY.RECONVERGENT B0, `(.L_x_74) ;  /* 0x000000f000007945 */ /* 0x000fe80003800200 */
[----:B------:R-:W-:Y:S05]  /*1300*/  @P2 BRA `(.L_x_75) ;  /* 0x0000000000342947 */ /* 0x000fea0003800000 */
[----:B------:R-:W5:Y:S01]  /*1310*/  LDCU.64 UR4, c[0x0][0x3c0] ;  /* 0x00007800ff0477ac */ /* 0x000f620008000a00 */
[----:B------:R-:W-:Y:S01]  /*1320*/  IADD3 R21, P2, PT, R12, 0x30, RZ ;  /* 0x000000300c157810 */ /* 0x000fe20007f5e0ff */
[----:B------:R-:W-:Y:S01]  /*1330*/  IMAD.MOV.U32 R14, RZ, RZ, R2 ;  /* 0x000000ffff0e7224 */ /* 0x000fe200078e0002 */
[----:B------:R-:W-:Y:S01]  /*1340*/  MOV R15, R5 ;  /* 0x00000005000f7202 */ /* 0x000fe20000000f00 */
[----:B------:R-:W1:Y:S01]  /*1350*/  LDCU.64 UR6, c[0x0][0x3a8] ;  /* 0x00007500ff0677ac */ /* 0x000e620008000a00 */
[----:B------:R-:W-:-:S05]  /*1360*/  IADD3.X R0, PT, PT, RZ, R13, RZ, P2, !PT ;  /* 0x0000000dff007210 */ /* 0x000fca00017fe4ff */
[----:B-----5:R-:W-:Y:S02]  /*1370*/  IMAD R0, R0, UR4, RZ ;  /* 0x0000000400007c24 */ /* 0x020fe4000f8e02ff */
[----:B------:R-:W-:-:S04]  /*1380*/  IMAD.WIDE.U32 R14, R21, UR4, R14 ;  /* 0x00000004150e7c25 */ /* 0x000fc8000f8e000e */
[----:B------:R-:W-:Y:S01]  /*1390*/  IMAD R21, R21, UR5, R0 ;  /* 0x0000000515157c24 */ /* 0x000fe2000f8e0200 */
[----:B-1----:R-:W-:-:S03]  /*13a0*/  LEA R20, P2, R14, UR6, 0x1 ;  /* 0x000000060e147c11 */ /* 0x002fc6000f8408ff */
[----:B------:R-:W-:-:S05]  /*13b0*/  IMAD.IADD R15, R15, 0x1, R21 ;  /* 0x000000010f0f7824 */ /* 0x000fca00078e0215 */
[----:B------:R-:W-:-:S05]  /*13c0*/  LEA.HI.X R21, R14, UR7, R15, 0x1, P2 ;  /* 0x000000070e157c11 */ /* 0x000fca00090f0c0f */
[----:B----4-:R1:W-:Y:S02]  /*13d0*/  STG.E.128 desc[UR8][R20.64], R16 ;  /* 0x0000001014007986 */ /* 0x0103e4000c101d08 */
.L_x_75:
[----:B------:R-:W-:Y:S05]  /*13e0*/  BSYNC.RECONVERGENT B0 ;  /* 0x0000000000007941 */ /* 0x000fea0003800200 */
.L_x_74:
[----:B-1--4-:R1:W4:Y:S01]  /*13f0*/  LDS.128 R16, [R7+0x13000] ;  /* 0x0130000007107984 */ /* 0x0123220000000c00 */
[----:B------:R-:W-:Y:S04]  /*1400*/  BSSY.RECONVERGENT B0, `(.L_x_76) ;  /* 0x000000f000007945 */ /* 0x000fe80003800200 */
[----:B------:R-:W-:Y:S05]  /*1410*/  @P1 BRA `(.L_x_77) ;  /* 0x0000000000341947 */ /* 0x000fea0003800000 */
[----:B------:R-:W5:Y:S01]  /*1420*/  LDCU.64 UR4, c[0x0][0x3c0] ;  /* 0x00007800ff0477ac */ /* 0x000f620008000a00 */
[----:B------:R-:W-:Y:S01]  /*1430*/  IADD3 R15, P1, PT, R12, 0x40, RZ ;  /* 0x000000400c0f7810 */ /* 0x000fe20007f3e0ff */
[----:B------:R-:W-:Y:S01]  /*1440*/  IMAD.MOV.U32 R6, RZ, RZ, R2 ;  /* 0x000000ffff067224 */ /* 0x000fe200078e0002 */
[----:B0123--:R-:W-:Y:S01]  /*1450*/  MOV R7, R5 ;  /* 0x0000000500077202 */ /* 0x00ffe20000000f00 */
        /* <DEDUP_REMOVED lines=9> */
.L_x_77:
[----:B------:R-:W-:Y:S05]  /*14f0*/  BSYNC.RECONVERGENT B0 ;  /* 0x0000000000007941 */ /* 0x000fea0003800200 */
.L_x_76:
[----:B------:R-:W-:Y:S05]  /*1500*/  @P0 EXIT ;  /* 0x000000000000094d */ /* 0x000fea0003800000 */
[----:B------:R-:W5:Y:S01]  /*1510*/  LDCU.64 UR4, c[0x0][0x3c0] ;  /* 0x00007800ff0477ac */ /* 0x000f620008000a00 */
[----:B0123--:R-:W-:Y:S01]  /*1520*/  IADD3 R7, P0, PT, R12, 0x50, RZ ;  /* 0x000000500c077810 */ /* 0x00ffe20007f1e0ff */
[----:B------:R-:W-:Y:S01]  /*1530*/  IMAD.MOV.U32 R3, RZ, RZ, R5 ;  /* 0x000000ffff037224 */ /* 0x000fe200078e0005 */
[----:B------:R-:W0:Y:S02]  /*1540*/  LDCU.64 UR6, c[0x0][0x3a8] ;  /* 0x00007500ff0677ac */ /* 0x000e240008000a00 */
[----:B------:R-:W-:-:S05]  /*1550*/  IADD3.X R12, PT, PT, RZ, R13, RZ, P0, !PT ;  /* 0x0000000dff0c7210 */ /* 0x000fca00007fe4ff */
[----:B-----5:R-:W-:Y:S02]  /*1560*/  IMAD R12, R12, UR4, RZ ;  /* 0x000000040c0c7c24 */ /* 0x020fe4000f8e02ff */
[----:B------:R-:W-:-:S04]  /*1570*/  IMAD.WIDE.U32 R2, R7, UR4, R2 ;  /* 0x0000000407027c25 */ /* 0x000fc8000f8e0002 */
[----:B------:R-:W-:Y:S01]  /*1580*/  IMAD R7, R7, UR5, R12 ;  /* 0x0000000507077c24 */ /* 0x000fe2000f8e020c */
[----:B0-----:R-:W-:-:S04]  /*1590*/  LEA R4, P0, R2, UR6, 0x1 ;  /* 0x0000000602047c11 */ /* 0x001fc8000f8008ff */
[----:B------:R-:W-:-:S04]  /*15a0*/  IADD3 R3, PT, PT, R3, R7, RZ ;  /* 0x0000000703037210 */ /* 0x000fc80007ffe0ff */
[----:B------:R-:W-:-:S05]  /*15b0*/  LEA.HI.X R5, R2, UR7, R3, 0x1, P0 ;  /* 0x0000000702057c11 */ /* 0x000fca00080f0c03 */
[----:B------:R-:W-:Y:S01]  /*15c0*/  STG.E.128 desc[UR8][R4.64], R8 ;  /* 0x0000000804007986 */ /* 0x000fe2000c101d08 */
[----:B------:R-:W-:Y:S05]  /*15d0*/  EXIT ;  /* 0x000000000000794d */ /* 0x000fea0003800000 */
.L_x_78:
        /* <DEDUP_REMOVED lines=10> */
.L_x_160:


//--------------------- .text._ZN7cutlass13device_kernelIN5flash32FlashAttnBwdPostprocessConvertdQIN4cute5tupleIJNS3_1CILi64EEENS5_ILi192EEEEEENS_10bfloat16_tEfNS_4arch4Sm90ELi384ENS3_8TiledMMAINS3_8MMA_AtomIJNS3_4SM904GMMA27MMA_64x64x16_F32BF16BF16_SSILNSF_5MajorE0ELSH_1ELNSF_7ScaleInE1ELSI_1EEEEEENS3_6LayoutINS4_IJNS5_ILi1EEENS5_ILi3EEESM_EEENS4_IJNS5_ILi0EEESM_SP_EEEEENS4_IJNS3_10UnderscoreESS_SS_EEEEELb0EEEEEvNT_6ParamsE --------------------------
	.section	.text._ZN7cutlass13device_kernelIN5flash32FlashAttnBwdPostprocessConvertdQIN4cute5tupleIJNS3_1CILi64EEENS5_ILi192EEEEEENS_10bfloat16_tEfNS_4arch4Sm90ELi384ENS3_8TiledMMAINS3_8MMA_AtomIJNS3_4SM904GMMA27MMA_64x64x16_F32BF16BF16_SSILNSF_5MajorE0ELSH_1ELNSF_7ScaleInE1ELSI_1EEEEEENS3_6LayoutINS4_IJNS5_ILi1EEENS5_ILi3EEESM_EEENS4_IJNS5_ILi0EEESM_SP_EEEEENS4_IJNS3_10UnderscoreESS_SS_EEEEELb0EEEEEvNT_6ParamsE,"ax",@progbits
	.align	128
.text._ZN7cutlass13device_kernelIN5flash32FlashAttnBwdPostprocessConvertdQIN4cute5tupleIJNS3_1CILi64EEENS5_ILi192EEEEEENS_10bfloat16_tEfNS_4arch4Sm90ELi384ENS3_8TiledMMAINS3_8MMA_AtomIJNS3_4SM904GMMA27MMA_64x64x16_F32BF16BF16_SSILNSF_5MajorE0ELSH_1ELNSF_7ScaleInE1ELSI_1EEEEEENS3_6LayoutINS4_IJNS5_ILi1EEENS5_ILi3EEESM_EEENS4_IJNS5_ILi0EEESM_SP_EEEEENS4_IJNS3_10UnderscoreESS_SS_EEEEELb0EEEEEvNT_6ParamsE:
        .type           _ZN7cutlass13device_kernelIN5flash32FlashAttnBwdPostprocessConvertdQIN4cute5tupleIJNS3_1CILi64EEENS5_ILi192EEEEEENS_10bfloat16_tEfNS_4arch4Sm90ELi384ENS3_8TiledMMAINS3_8MMA_AtomIJNS3_4SM904GMMA27MMA_64x64x16_F32BF16BF16_SSILNSF_5MajorE0ELSH_1ELNSF_7ScaleInE1ELSI_1EEEEEENS3_6LayoutINS4_IJNS5_ILi1EEENS5_ILi3EEESM_EEENS4_IJNS5_ILi0EEESM_SP_EEEEENS4_IJNS3_10UnderscoreESS_SS_EEEEELb0EEEEEvNT_6ParamsE,@function
        .size           _ZN7cutlass13device_kernelIN5flash32FlashAttnBwdPostprocessConvertdQIN4cute5tupleIJNS3_1CILi64EEENS5_ILi192EEEEEENS_10bfloat16_tEfNS_4arch4Sm90ELi384ENS3_8TiledMMAINS3_8MMA_AtomIJNS3_4SM904GMMA27MMA_64x64x16_F32BF16BF16_SSILNSF_5MajorE0ELSH_1ELNSF_7ScaleInE1ELSI_1EEEEEENS3_6LayoutINS4_IJNS5_ILi1EEENS5_ILi3EEESM_EEENS4_IJNS5_ILi0EEESM_SP_EEEEENS4_IJNS3_10UnderscoreESS_SS_EEEEELb0EEEEEvNT_6ParamsE,(.L_x_161 - _ZN7cutlass13device_kernelIN5flash32FlashAttnBwdPostprocessConvertdQIN4cute5tupleIJNS3_1CILi64EEENS5_ILi192EEEEEENS_10bfloat16_tEfNS_4arch4Sm90ELi384ENS3_8TiledMMAINS3_8MMA_AtomIJNS3_4SM904GMMA27MMA_64x64x16_F32BF16BF16_SSILNSF_5MajorE0ELSH_1ELNSF_7ScaleInE1ELSI_1EEEEEENS3_6LayoutINS4_IJNS5_ILi1EEENS5_ILi3EEESM_EEENS4_IJNS5_ILi0EEESM_SP_EEEEENS4_IJNS3_10UnderscoreESS_SS_EEEEELb0EEEEEvNT_6ParamsE)
        .other          _ZN7cutlass13device_kernelIN5flash32FlashAttnBwdPostprocessConvertdQIN4cute5tupleIJNS3_1CILi64EEENS5_ILi192EEEEEENS_10bfloat16_tEfNS_4arch4Sm90ELi384ENS3_8TiledMMAINS3_8MMA_AtomIJNS3_4SM904GMMA27MMA_64x64x16_F32BF16BF16_SSILNSF_5MajorE0ELSH_1ELNSF_7ScaleInE1ELSI_1EEEEEENS3_6LayoutINS4_IJNS5_ILi1EEENS5_ILi3EEESM_EEENS4_IJNS5_ILi0EEESM_SP_EEEEENS4_IJNS3_10UnderscoreESS_SS_EEEEELb0EEEEEvNT_6ParamsE,@"STO_CUDA_ENTRY STV_DEFAULT"
_ZN7cutlass13device_kernelIN5flash32FlashAttnBwdPostprocessConvertdQIN4cute5tupleIJNS3_1CILi64EEENS5_ILi192EEEEEENS_10bfloat16_tEfNS_4arch4Sm90ELi384ENS3_8TiledMMAINS3_8MMA_AtomIJNS3_4SM904GMMA27MMA_64x64x16_F32BF16BF16_SSILNSF_5MajorE0ELSH_1ELNSF_7ScaleInE1ELSI_1EEEEEENS3_6LayoutINS4_IJNS5_ILi1EEENS5_ILi3EEESM_EEENS4_IJNS5_ILi0EEESM_SP_EEEEENS4_IJNS3_10UnderscoreESS_SS_EEEEELb0EEEEEvNT_6ParamsE:
        /* <DEDUP_REMOVED lines=9> */
[----:B------:R-:W-:Y:S02]  /*0090*/  CS2R R8, SRZ ;  /* 0x0000000000087805 */ /* 0x000fe4000001ff00 */
[----:B------:R-:W-:Y:S01]  /*00a0*/  CS2R R44, SRZ ;  /* 0x00000000002c7805 */ /* 0x000fe2000001ff00 */
[----:B------:R-:W1:Y:S01]  /*00b0*/  LDCU UR6, c[0x0][0x3b0] ;  /* 0x00007600ff0677ac */ /* 0x000e620008000800 */
[----:B0-----:R-:W-:-:S04]  /*00c0*/  UISETP.NE.U32.AND UP0, UPT, UR4, URZ, UPT ;  /* 0x000000ff0400728c */ /* 0x001fc8000bf05070 */
[----:B------:R-:W-:Y:S01]  /*00d0*/  UISETP.NE.AND.EX UP0, UPT, UR5, URZ, UPT, UP0 ;  /* 0x000000ff0500728c */ /* 0x000fe2000bf05300 */
[----:B-1----:R-:W-:-:S08]  /*00e0*/  IMAD.U32 R3, RZ, RZ, UR6 ;  /* 0x00000006ff037e24 */ /* 0x002fd0000f8e00ff */
[----:B------:R-:W-:Y:S05]  /*00f0*/  BRA.U !UP0, `(.L_x_80) ;  /* 0x0000000108547547 */ /* 0x000fea000b800000 */
[----:B------:R-:W-:Y:S05]  /*0100*/  BRA `(.L_x_81) ;  /* 0x0000000000387947 */ /* 0x000fea0003800000 */
.L_x_79:
[----:B------:R-:W0:Y:S01]  /*0110*/  LDC.64 R4, c[0x0][0x3e0] ;  /* 0x0000f800ff047b82 */ /* 0x000e220000000a00 */
[----:B------:R-:W1:Y:S01]  /*0120*/  LDCU.64 UR4, c[0x0][0x3e8] ;  /* 0x00007d00ff0477ac */ /* 0x000e620008000a00 */
[----:B0-----:R-:W-:-:S05]  /*0130*/  IMAD.WIDE.U32 R4, R7, 0x4, R4 ;  /* 0x0000000407047825 */ /* 0x001fca00078e0004 */
[----:B------:R-:W2:Y:S01]  /*0140*/  LDG.E R44, desc[UR8][R4.64] ;  /* 0x00000008042c7981 */ /* 0x000ea2000c1e1900 */
[----:B-1----:R-:W-:-:S04]  /*0150*/  UISETP.NE.U32.AND UP0, UPT, UR4, URZ, UPT ;  /* 0x000000ff0400728c */ /* 0x002fc8000bf05070 */
[----:B------:R-:W-:Y:S01]  /*0160*/  UISETP.NE.AND.EX UP0, UPT, UR5, URZ, UPT, UP0 ;  /* 0x000000ff0500728c */ /* 0x000fe2000bf05300 */
[--C-:B--2---:R-:W-:Y:S01]  /*0170*/  IMAD R0, R7, 0x40, R44.reuse ;  /* 0x0000004007007824 */ /* 0x104fe200078e022c */
[----:B------:R-:W-:-:S04]  /*0180*/  SHF.R.S32.HI R45, RZ, 0x1f, R44 ;  /* 0x0000001fff2d7819 */ /* 0x000fc8000001142c */
[----:B------:R-:W-:-:S04]  /*0190*/  SHF.R.S32.HI R3, RZ, 0x1f, R0 ;  /* 0x0000001fff037819 */ /* 0x000fc80000011400 */
[----:B------:R-:W-:-:S04]  /*01a0*/  LEA.HI R3, R3, R0, RZ, 0x6 ;  /* 0x0000000003037211 */ /* 0x000fc800078f30ff */
[----:B------:R-:W-:-:S05]  /*01b0*/  SHF.R.U32.HI R3, RZ, 0x6, R3 ;  /* 0x00000006ff037819 */ /* 0x000fca0000011603 */
[----:B------:R-:W-:-:S05]  /*01c0*/  IMAD R8, R3, 0x3000, RZ ;  /* 0x0000300003087824 */ /* 0x000fca00078e02ff */
[----:B------:R-:W-:Y:S01]  /*01d0*/  SHF.R.S32.HI R9, RZ, 0x1f, R8 ;  /* 0x0000001fff097819 */ /* 0x000fe20000011408 */
[----:B------:R-:W-:Y:S06]  /*01e0*/  BRA.U !UP0, `(.L_x_82) ;  /* 0x0000000108107547 */ /* 0x000fec000b800000 */
.L_x_81:
[----:B------:R-:W0:Y:S02]  /*01f0*/  LDC.64 R2, c[0x0][0x3e8] ;  /* 0x0000fa00ff027b82 */ /* 0x000e240000000a00 */
[----:B0-----:R-:W-:-:S06]  /*0200*/  IMAD.WIDE.U32 R2, R7, 0x4, R2 ;  /* 0x0000000407027825 */ /* 0x001fcc00078e0002 */
[----:B------:R0:W5:Y:S01]  /*0210*/  LDG.E R3, desc[UR8][R2.64] ;  /* 0x0000000802037981 */ /* 0x000162000c1e1900 */
[----:B------:R-:W-:Y:S05]  /*0220*/  BRA `(.L_x_80) ;  /* 0x0000000000087947 */ /* 0x000fea0003800000 */
.L_x_82:
[----:B------:R-:W2:Y:S02]  /*0230*/  LDG.E R3, desc[UR8][R4.64+0x4] ;  /* 0x0000040804037981 */ /* 0x000ea4000c1e1900 */
[----:B--2---:R-:W-:-:S07]  /*0240*/  IMAD.IADD R3, R3, 0x1, -R44 ;  /* 0x0000000103037824 */ /* 0x004fce00078e0a2c */
.L_x_80:
[----:B------:R-:W-:Y:S02]  /*0250*/  SHF.L.U32 R4, R6, 0x6, RZ ;  /* 0x0000000606047819 */ /* 0x000fe400000006ff */
[----:B------:R-:W-:Y:S02]  /*0260*/  ISETP.NE.AND.EX P0, PT, R11, RZ, PT, P0 ;  /* 0x000000ff0b00720c */ /* 0x000fe40003f05300 */
[----:B-----5:R-:W-:-:S13]  /*0270*/  ISETP.GT.AND P2, PT, R3, R4, PT ;  /* 0x000000040300720c */ /* 0x020fda0003f44270 */
[----:B------:R-:W-:Y:S05]  /*0280*/  @!P2 EXIT P0 ;  /* 0x000000000000a94d */ /* 0x000fea0000000000 */
[----:B0-----:R-:W0:Y:S01]  /*0290*/  S2R R2, SR_CTAID.Y ;  /* 0x0000000000027919 */ /* 0x001e220000002600 */
[----:B------:R-:W0:Y:S01]  /*02a0*/  LDC.64 R10, c[0x0][0x398] ;  /* 0x0000e600ff0a7b82 */ /* 0x000e220000000a00 */
[----:B------:R-:W-:Y:S01]  /*02b0*/  IMAD R5, R6, 0x3000, RZ ;  /* 0x0000300006057824 */ /* 0x000fe200078e02ff */
[----:B------:R-:W-:Y:S01]  /*02c0*/  BSSY.RECONVERGENT B0, `(.L_x_83) ;  /* 0x0000025000007945 */ /* 0x000fe20003800200 */
[----:B------:R-:W1:Y:S03]  /*02d0*/  S2R R0, SR_TID.X ;  /* 0x0000000000007919 */ /* 0x000e660000002100 */
[----:B------:R-:W-:Y:S01]  /*02e0*/  IADD3 R8, P0, PT, R5, R8, RZ ;  /* 0x0000000805087210 */ /* 0x000fe20007f1e0ff */
[----:B------:R-:W2:Y:S01]  /*02f0*/  S2R R16, SR_CgaCtaId ;  /* 0x0000000000107919 */ /* 0x000ea20000008800 */
[----:B------:R-:W3:Y:S01]  /*0300*/  LDC.64 R12, c[0x0][0x3a0] ;  /* 0x0000e800ff0c7b82 */ /* 0x000ee20000000a00 */
[----:B------:R-:W-:-:S02]  /*0310*/  SEL R5, R7, RZ, !P1 ;  /* 0x000000ff07057207 */ /* 0x000fc40004800000 */
        /* <DEDUP_REMOVED lines=13> */
[----:B------:R-:W-:Y:S01]  /*03f0*/  IMAD.MOV.U32 R8, RZ, RZ, 0xc000 ;  /* 0x0000c000ff087424 */ /* 0x000fe200078e00ff */
        /* <DEDUP_REMOVED lines=12> */
.L_x_85:
[----:B------:R-:W-:Y:S01]  /*04c0*/  @P0 ELECT P1, URZ, PT ;  /* 0x0000000000ff082f */ /* 0x000fe20003820000 */
[----:B------:R1:W-:-:S12]  /*04d0*/  UBLKCP.S.G [UR6], [UR4], UR10 ;  /* 0x00000006040073ba */ /* 0x0003d8000800020a */
[----:B------:R-:W-:Y:S02]  /*04e0*/  @P1 PLOP3.LUT P0, PT, P1, PT, PT, 0x8, 0x80 ;  /* 0x000000000080181c */ /* 0x000fe40000f0e170 */
[----:B------:R-:W-:-:S11]  /*04f0*/  PLOP3.LUT P1, PT, PT, PT, PT, 0x8, 0x80 ;  /* 0x000000000080781c */ /* 0x000fd60003f2e170 */
[----:B-1----:R-:W-:Y:S05]  /*0500*/  @P0 BRA.U.ANY `(.L_x_85) ;  /* 0xfffffffd00ec0947 */ /* 0x002fea000393ffff */
.L_x_84:
[----:B------:R-:W-:Y:S05]  /*0510*/  BSYNC.RECONVERGENT B0 ;  /* 0x0000000000007941 */ /* 0x000fea0003800200 */
.L_x_83:
[----:B------:R-:W-:Y:S01]  /*0520*/  BAR.SYNC.DEFER_BLOCKING 0x0 ;  /* 0x0000000000007b1d */ /* 0x000fe20000010000 */
[----:B------:R-:W-:Y:S02]  /*0530*/  MOV R43, 0x400 ;  /* 0x00000400002b7802 */ /* 0x000fe40000000f00 */
[----:B0-----:R-:W-:Y:S02]  /*0540*/  SHF.L.U32 R8, RZ, 0x1f, RZ ;  /* 0x0000001fff087819 */ /* 0x001fe400000006ff */
[----:B------:R-:W-:-:S07]  /*0550*/  LEA R43, R16, R43, 0x18 ;  /* 0x0000002b102b7211 */ /* 0x000fce00078ec0ff */
.L_x_86:
[----:B0-----:R0:W1:Y:S02]  /*0560*/  SYNCS.PHASECHK.TRANS64.TRYWAIT P0, [R43+URZ+0x12000], R8 ;  /* 0x012000082b0075a7 */ /* 0x00106400080011ff */
[----:B-1----:R-:W-:Y:S05]  /*0570*/  @!P0 NANOSLEEP.SYNCS 0x989680 ;  /* 0x009896800000895d */ /* 0x002fea0003900000 */
[----:B------:R-:W1:Y:S02]  /*0580*/  @!P0 SYNCS.PHASECHK.TRANS64 P0, [R43+URZ+0x12000], R8 ;  /* 0x012000082b0085a7 */ /* 0x000e6400080010ff */
[----:B-1----:R-:W-:Y:S05]  /*0590*/  @!P0 BRA `(.L_x_86) ;  /* 0xfffffffc00f08947 */ /* 0x002fea000383ffff */
[C---:B------:R-:W-:Y:S01]  /*05a0*/  LOP3.LUT R28, R0.reuse, 0xffff, RZ, 0xc0, !PT ;  /* 0x0000ffff001c7812 */ /* 0x040fe200078ec0ff */
[C---:B------:R-:W-:Y:S01]  /*05b0*/  IMAD.SHL.U32 R9, R0.reuse, 0x10, RZ ;  /* 0x0000001000097824 */ /* 0x040fe200078e00ff */
[C---:B0-----:R-:W-:Y:S01]  /*05c0*/  SHF.L.U32 R8, R0.reuse, 0x7, RZ ;  /* 0x0000000700087819 */ /* 0x041fe200000006ff */
[C---:B------:R-:W-:Y:S01]  /*05d0*/  IMAD.SHL.U32 R20, R0.reuse, 0x20, RZ ;  /* 0x0000002000147824 */ /* 0x040fe200078e00ff */
[----:B------:R-:W-:Y:S01]  /*05e0*/  SHF.L.U32 R41, R0, 0x6, RZ ;  /* 0x0000000600297819 */ /* 0x000fe200000006ff */
[----:B------:R-:W-:Y:S01]  /*05f0*/  IMAD R7, R28, 0xaab, RZ ;  /* 0x00000aab1c077824 */ /* 0x000fe200078e02ff */
[----:B------:R-:W-:Y:S01]  /*0600*/  LOP3.LUT R9, R9, 0x7f0, RZ, 0xc0, !PT ;  /* 0x000007f009097812 */ /* 0x000fe200078ec0ff */
[----:B------:R-:W-:Y:S01]  /*0610*/  IMAD.SHL.U32 R22, R0, 0x8, RZ ;  /* 0x0000000800167824 */ /* 0x000fe200078e00ff */
[----:B------:R-:W-:Y:S01]  /*0620*/  LOP3.LUT R24, R20, 0x7c00, RZ, 0xc0, !PT ;  /* 0x00007c0014187812 */ /* 0x000fe200078ec0ff */
[----:B------:R-:W-:Y:S01]  /*0630*/  IMAD R49, R28, 0x2ab, RZ ;  /* 0x000002ab1c317824 */ /* 0x000fe200078e02ff */
[----:B------:R-:W-:Y:S01]  /*0640*/  SHF.R.U32.HI R7, RZ, 0x10, R7 ;  /* 0x00000010ff077819 */ /* 0x000fe20000011607 */
[----:B------:R-:W0:Y:S01]  /*0650*/  LDCU UR4, c[0x0][0x3d8] ;  /* 0x00007b00ff0477ac */ /* 0x000e220008000800 */
[----:B------:R-:W-:Y:S01]  /*0660*/  LOP3.LUT R8, R9, 0x1c000, R8, 0xf8, !PT ;  /* 0x0001c00009087812 */ /* 0x000fe200078ef808 */
[----:B------:R-:W-:Y:S01]  /*0670*/  BSSY.RECONVERGENT B0, `(.L_x_87) ;  /* 0x0000081000007945 */ /* 0x000fe20003800200 */
[C---:B------:R-:W-:Y:S01]  /*0680*/  PRMT R12, R7.reuse, 0x9910, RZ ;  /* 0x00009910070c7816 */ /* 0x040fe200000000ff */
[----:B------:R-:W-:Y:S01]  /*0690*/  IMAD.SHL.U32 R37, R7, 0x40, RZ ;  /* 0x0000004007257824 */ /* 0x000fe200078e00ff */
[----:B------:R-:W-:Y:S01]  /*06a0*/  LOP3.LUT R21, R41, 0x1c0, RZ, 0xc0, !PT ;  /* 0x000001c029157812 */ /* 0x000fe200078ec0ff */
[----:B------:R-:W-:Y:S01]  /*06b0*/  IMAD.IADD R46, R43, 0x1, R8 ;  /* 0x000000012b2e7824 */ /* 0x000fe200078e0208 */
[----:B------:R-:W-:Y:S01]  /*06c0*/  LOP3.LUT R41, R24, 0x200, R41, 0xf8, !PT ;  /* 0x0000020018297812 */ /* 0x000fe200078ef829 */
[----:B------:R-:W-:Y:S01]  /*06d0*/  IMAD R12, R12, 0x18, RZ ;  /* 0x000000180c0c7824 */ /* 0x000fe200078e02ff */
[----:B------:R-:W-:Y:S01]  /*06e0*/  LOP3.LUT R33, R21, 0x38, R22, 0xf8, !PT ;  /* 0x0000003815217812 */ /* 0x000fe200078ef816 */
[----:B------:R-:W1:Y:S01]  /*06f0*/  LDCU.64 UR6, c[0x0][0x3c8] ;  /* 0x00007900ff0677ac */ /* 0x000e620008000a00 */
[----:B------:R-:W0:Y:S01]  /*0700*/  LDS.128 R8, [R46] ;  /* 0x000000002e087984 */ /* 0x000e220000000c00 */
[----:B------:R-:W-:Y:S01]  /*0710*/  IMAD.MOV R23, RZ, RZ, -R12 ;  /* 0x000000ffff177224 */ /* 0x000fe200078e0a0c */
[----:B------:R-:W-:Y:S01]  /*0720*/  SHF.R.U32.HI R48, RZ, 0x1, R0 ;  /* 0x00000001ff307819 */ /* 0x000fe20000011600 */
[----:B------:R-:W2:Y:S01]  /*0730*/  LDCU.64 UR10, c[0x0][0x3d0] ;  /* 0x00007a00ff0a77ac */ /* 0x000ea20008000a00 */
[----:B------:R-:W3:Y:S01]  /*0740*/  LDS.128 R12, [R46+0x800] ;  /* 0x000800002e0c7984 */ /* 0x000ee20000000c00 */
[----:B------:R-:W-:-:S02]  /*0750*/  SHF.R.U32.HI R49, RZ, 0x11, R49 ;  /* 0x00000011ff317819 */ /* 0x000fc40000011631 */
[----:B------:R-:W-:Y:S01]  /*0760*/  PRMT R23, R23, 0x7710, RZ ;  /* 0x0000771017177816 */ /* 0x000fe200000000ff */
[----:B------:R-:W4:Y:S01]  /*0770*/  LDS.128 R16, [R46+0x1000] ;  /* 0x001000002e107984 */ /* 0x000f220000000c00 */
[----:B------:R-:W-:Y:S02]  /*0780*/  LOP3.LUT R48, R33, 0x8, R48, 0x78, !PT ;  /* 0x0000000821307812 */ /* 0x000fe400078e7830 */
[----:B------:R-:W-:Y:S01]  /*0790*/  IADD3 R40, PT, PT, R23, R0, RZ ;  /* 0x0000000017287210 */ /* 0x000fe20007ffe0ff */
[----:B------:R-:W5:Y:S01]  /*07a0*/  LDS.128 R24, [R46+0x2000] ;  /* 0x002000002e187984 */ /* 0x000f620000000c00 */
[----:B------:R-:W-:Y:S02]  /*07b0*/  SHF.L.U32 R50, R7, 0x3, RZ ;  /* 0x0000000307327819 */ /* 0x000fe400000006ff */
[----:B------:R-:W-:Y:S01]  /*07c0*/  LOP3.LUT R40, R40, 0xffff, RZ, 0xc0, !PT ;  /* 0x0000ffff28287812 */ /* 0x000fe200078ec0ff */
[----:B------:R-:W1:Y:S01]  /*07d0*/  LDS.128 R20, [R46+0x1800] ;  /* 0x001800002e147984 */ /* 0x000e620000000c00 */
[----:B------:R-:W-:-:S02]  /*07e0*/  R2P PR, R0, 0x6 ;  /* 0x0000000600007804 */ /* 0x000fc40000000000 */
[----:B------:R-:W-:Y:S01]  /*07f0*/  LOP3.LUT R48, R41, R48, RZ, 0xfc, !PT ;  /* 0x0000003029307212 */ /* 0x000fe200078efcff */
[----:B------:R-:W-:Y:S01]  /*0800*/  IMAD.SHL.U32 R42, R40, 0x8, RZ ;  /* 0x00000008282a7824 */ /* 0x000fe200078e00ff */
[----:B------:R-:W2:Y:S01]  /*0810*/  LDS.128 R28, [R46+0x2800] ;  /* 0x002800002e1c7984 */ /* 0x000ea20000000c00 */
[----:B------:R-:W-:Y:S01]  /*0820*/  LOP3.LUT R49, R49, 0x18, R40, 0xf8, !PT ;  /* 0x0000001831317812 */ /* 0x000fe200078ef828 */
[----:B------:R-:W-:Y:S02]  /*0830*/  VIADD R41, R43, 0xc000 ;  /* 0x0000c0002b297836 */ /* 0x000fe40000000000 */
[----:B------:R-:W-:Y:S01]  /*0840*/  LOP3.LUT R36, R42, 0x38, RZ, 0xc0, !PT ;  /* 0x000000382a247812 */ /* 0x000fe200078ec0ff */
[----:B------:R-:W2:Y:S01]  /*0850*/  LDS.128 R32, [R46+0x3000] ;  /* 0x003000002e207984 */ /* 0x000ea20000000c00 */
[C---:B------:R-:W-:Y:S01]  /*0860*/  IMAD R40, R48.reuse, 0x2, R43 ;  /* 0x0000000230287824 */ /* 0x040fe200078e022b */
[----:B------:R-:W-:Y:S02]  /*0870*/  LEA R41, R48, R41, 0x1 ;  /* 0x0000002930297211 */ /* 0x000fe400078e08ff */
[----:B------:R-:W-:-:S02]  /*0880*/  LOP3.LUT R47, R36, 0x1c0, R37, 0xf8, !PT ;  /* 0x000001c0242f7812 */ /* 0x000fc400078ef825 */
[----:B------:R-:W2:Y:S02]  /*0890*/  LDS.128 R36, [R46+0x3800] ;  /* 0x003800002e247984 */ /* 0x000ea40000000c00 */
[----:B------:R-:W-:-:S05]  /*08a0*/  LOP3.LUT R50, R47, 0x38, R50, 0x78, !PT ;  /* 0x000000382f327812 */ /* 0x000fca00078e7832 */
[----:B------:R-:W-:Y:S02]  /*08b0*/  IMAD R50, R49, 0x200, R50 ;  /* 0x0000020031327824 */ /* 0x000fe400078e0232 */
[----:B0-----:R-:W-:Y:S01]  /*08c0*/  FMUL.FTZ R8, R8, UR4 ;  /* 0x0000000408087c20 */ /* 0x001fe20008410000 */
[----:B------:R-:W-:Y:S01]  /*08d0*/  FMUL.FTZ R9, R9, UR4 ;  /* 0x0000000409097c20 */ /* 0x000fe20008410000 */
[----:B------:R-:W-:Y:S01]  /*08e0*/  FMUL.FTZ R10, R10, UR4 ;  /* 0x000000040a0a7c20 */ /* 0x000fe20008410000 */
[----:B------:R-:W-:Y:S01]  /*08f0*/  FMUL.FTZ R11, R11, UR4 ;  /* 0x000000040b0b7c20 */ /* 0x000fe20008410000 */
[----:B---3--:R-:W-:Y:S01]  /*0900*/  FMUL.FTZ R12, R12, UR4 ;  /* 0x000000040c0c7c20 */ /* 0x008fe20008410000 */
[----:B------:R-:W-:Y:S01]  /*0910*/  FMUL.FTZ R13, R13, UR4 ;  /* 0x000000040d0d7c20 */ /* 0x000fe20008410000 */
[----:B------:R-:W-:Y:S01]  /*0920*/  F2FP.BF16.F32.PACK_AB R8, R9, R8 ;  /* 0x000000080908723e */ /* 0x000fe200000010ff */
[----:B------:R-:W-:Y:S01]  /*0930*/  FMUL.FTZ R14, R14, UR4 ;  /* 0x000000040e0e7c20 */ /* 0x000fe20008410000 */
[----:B----4-:R-:W-:Y:S01]  /*0940*/  FMUL.FTZ R16, R16, UR4 ;  /* 0x0000000410107c20 */ /* 0x010fe20008410000 */
[----:B------:R-:W-:Y:S01]  /*0950*/  FMUL.FTZ R17, R17, UR4 ;  /* 0x0000000411117c20 */ /* 0x000fe20008410000 */
[----:B------:R-:W-:Y:S01]  /*0960*/  F2FP.BF16.F32.PACK_AB R9, R11, R10 ;  /* 0x0000000a0b09723e */ /* 0x000fe200000010ff */
[----:B------:R-:W-:Y:S01]  /*0970*/  FMUL.FTZ R15, R15, UR4 ;  /* 0x000000040f0f7c20 */ /* 0x000fe20008410000 */
[----:B-----5:R-:W-:Y:S01]  /*0980*/  FMUL.FTZ R24, R24, UR4 ;  /* 0x0000000418187c20 */ /* 0x020fe20008410000 */
[----:B------:R-:W-:Y:S01]  /*0990*/  FMUL.FTZ R25, R25, UR4 ;  /* 0x0000000419197c20 */ /* 0x000fe20008410000 */
[----:B------:R-:W-:Y:S01]  /*09a0*/  F2FP.BF16.F32.PACK_AB R10, R13, R12 ;  /* 0x0000000c0d0a723e */ /* 0x000fe200000010ff */
[----:B------:R-:W-:Y:S01]  /*09b0*/  FMUL.FTZ R18, R18, UR4 ;  /* 0x0000000412127c20 */ /* 0x000fe20008410000 */
[----:B------:R-:W-:Y:S01]  /*09c0*/  F2FP.BF16.F32.PACK_AB R12, R17, R16 ;  /* 0x00000010110c723e */ /* 0x000fe200000010ff */
[----:B------:R-:W-:Y:S01]  /*09d0*/  FMUL.FTZ R19, R19, UR4 ;  /* 0x0000000413137c20 */ /* 0x000fe20008410000 */
[----:B------:R-:W-:Y:S01]  /*09e0*/  F2FP.BF16.F32.PACK_AB R16, R25, R24 ;  /* 0x000000181910723e */ /* 0x000fe200000010ff */
[----:B------:R-:W-:-:S02]  /*09f0*/  HFMA2 R24, -RZ, RZ, 0, 1.9073486328125e-06 ;  /* 0x00000020ff187431 */ /* 0x000fc400000001ff */
[----:B-1----:R-:W-:Y:S01]  /*0a00*/  FMUL.FTZ R20, R20, UR4 ;  /* 0x0000000414147c20 */ /* 0x002fe20008410000 */
[----:B------:R-:W-:Y:S01]  /*0a10*/  FMUL.FTZ R21, R21, UR4 ;  /* 0x0000000415157c20 */ /* 0x000fe20008410000 */
[----:B------:R-:W-:Y:S01]  /*0a20*/  FMUL.FTZ R22, R22, UR4 ;  /* 0x0000000416167c20 */ /* 0x000fe20008410000 */
[----:B------:R-:W-:Y:S01]  /*0a30*/  FMUL.FTZ R23, R23, UR4 ;  /* 0x0000000417177c20 */ /* 0x000fe20008410000 */
[----:B------:R-:W-:Y:S02]  /*0a40*/  IMAD.U32 R0, R50, 0x2, R43 ;  /* 0x0000000232007824 */ /* 0x000fe400078e002b */
        /* <DEDUP_REMOVED lines=8> */
[----:B------:R-:W-:Y:S01]  /*0ad0*/  SEL R24, R24, 0xffffffe0, !P1 ;  /* 0xffffffe018187807 */ /* 0x000fe20004800000 */
[----:B------:R-:W-:Y:S01]  /*0ae0*/  FMUL.FTZ R32, R32, UR4 ;  /* 0x0000000420207c20 */ /* 0x000fe20008410000 */
[----:B------:R-:W-:Y:S01]  /*0af0*/  FMUL.FTZ R33, R33, UR4 ;  /* 0x0000000421217c20 */ /* 0x000fe20008410000 */
[----:B------:R-:W-:Y:S01]  /*0b00*/  FMUL.FTZ R36, R36, UR4 ;  /* 0x0000000424247c20 */ /* 0x000fe20008410000 */
[----:B------:R-:W-:Y:S01]  /*0b10*/  FMUL.FTZ R37, R37, UR4 ;  /* 0x0000000425257c20 */ /* 0x000fe20008410000 */
[----:B------:R-:W-:Y:S01]  /*0b20*/  FMUL.FTZ R38, R38, UR4 ;  /* 0x0000000426267c20 */ /* 0x000fe20008410000 */
[----:B------:R-:W-:Y:S01]  /*0b30*/  FMUL.FTZ R39, R39, UR4 ;  /* 0x0000000427277c20 */ /* 0x000fe20008410000 */
[----:B------:R-:W-:Y:S01]  /*0b40*/  VIADD R43, R41, 0x40 ;  /* 0x00000040292b7836 */ /* 0x000fe20000000000 */
[----:B------:R-:W-:Y:S01]  /*0b50*/  F2FP.BF16.F32.PACK_AB R11, R15, R14 ;  /* 0x0000000e0f0b723e */ /* 0x000fe200000010ff */
[----:B------:R-:W-:Y:S01]  /*0b60*/  @P2 VIADD R43, R41, 0xffffffc0 ;  /* 0xffffffc0292b2836 */ /* 0x000fe20000000000 */
[----:B------:R-:W-:Y:S01]  /*0b70*/  F2FP.BF16.F32.PACK_AB R13, R19, R18 ;  /* 0x00000012130d723e */ /* 0x000fe200000010ff */
[----:B------:R-:W0:Y:S01]  /*0b80*/  LDCU UR4, c[0x0][0x3b4] ;  /* 0x00007680ff0477ac */ /* 0x000e220008000800 */
[----:B------:R-:W-:Y:S01]  /*0b90*/  F2FP.BF16.F32.PACK_AB R14, R21, R20 ;  /* 0x00000014150e723e */ /* 0x000fe200000010ff */
[----:B------:R1:W-:Y:S01]  /*0ba0*/  STSM.16.M88.4 [R40+0xc000], R8 ;  /* 0x00c0000828007844 */ /* 0x0003e20000000200 */
[----:B------:R-:W-:-:S02]  /*0bb0*/  F2FP.BF16.F32.PACK_AB R15, R23, R22 ;  /* 0x00000016170f723e */ /* 0x000fc400000010ff */
[C---:B------:R-:W-:Y:S02]  /*0bc0*/  IADD3 R41, PT, PT, R24.reuse, R41, RZ ;  /* 0x0000002918297210 */ /* 0x040fe40007ffe0ff */
[----:B------:R-:W-:Y:S02]  /*0bd0*/  F2FP.BF16.F32.PACK_AB R17, R27, R26 ;  /* 0x0000001a1b11723e */ /* 0x000fe400000010ff */
[----:B------:R-:W-:Y:S01]  /*0be0*/  F2FP.BF16.F32.PACK_AB R18, R29, R28 ;  /* 0x0000001c1d12723e */ /* 0x000fe200000010ff */
[----:B------:R-:W-:Y:S01]  /*0bf0*/  STSM.16.M88.4 [R41], R12 ;  /* 0x0000000c29007844 */ /* 0x000fe20000000200 */
[----:B------:R-:W-:Y:S02]  /*0c00*/  F2FP.BF16.F32.PACK_AB R19, R31, R30 ;  /* 0x0000001e1f13723e */ /* 0x000fe400000010ff */
[----:B------:R-:W-:Y:S01]  /*0c10*/  F2FP.BF16.F32.PACK_AB R21, R35, R34 ;  /* 0x000000222315723e */ /* 0x000fe200000010ff */
[----:B------:R-:W-:Y:S01]  /*0c20*/  IMAD.IADD R34, R24, 0x1, R43 ;  /* 0x0000000118227824 */ /* 0x000fe200078e022b */
[----:B------:R-:W-:Y:S01]  /*0c30*/  F2FP.BF16.F32.PACK_AB R20, R33, R32 ;  /* 0x000000202114723e */ /* 0x000fe200000010ff */
[----:B------:R2:W-:Y:S01]  /*0c40*/  STSM.16.M88.4 [R43], R16 ;  /* 0x000000102b007844 */ /* 0x0005e20000000200 */
[----:B------:R-:W-:-:S02]  /*0c50*/  F2FP.BF16.F32.PACK_AB R22, R37, R36 ;  /* 0x000000242516723e */ /* 0x000fc400000010ff */
[----:B------:R-:W-:Y:S02]  /*0c60*/  F2FP.BF16.F32.PACK_AB R23, R39, R38 ;  /* 0x000000262717723e */ /* 0x000fe400000010ff */
[----:B------:R-:W-:Y:S02]  /*0c70*/  IADD3 R32, P0, PT, R7, R44, RZ ;  /* 0x0000002c07207210 */ /* 0x000fe40007f1e0ff */
[----:B-1----:R-:W-:Y:S01]  /*0c80*/  VIADDMNMX R8, R3, -R4, 0x40, PT ;  /* 0x0000004003087446 */ /* 0x002fe20003800904 */
[----:B------:R1:W-:Y:S01]  /*0c90*/  STSM.16.M88.4 [R34], R20 ;  /* 0x0000001422007844 */ /* 0x0003e20000000200 */
[C---:B------:R-:W-:Y:S01]  /*0ca0*/  IADD3 R3, PT, PT, R7.reuse, 0x10, RZ ;  /* 0x0000001007037810 */ /* 0x040fe20007ffe0ff */
[----:B------:R-:W-:Y:S01]  /*0cb0*/  IMAD.X R33, RZ, RZ, R45, P0 ;  /* 0x000000ffff217224 */ /* 0x000fe200000e062d */
[----:B------:R-:W-:Y:S01]  /*0cc0*/  BAR.SYNC.DEFER_BLOCKING 0x0 ;  /* 0x0000000000007b1d */ /* 0x000fe20000010000 */
[----:B0-----:R-:W-:Y:S01]  /*0cd0*/  ISETP.GE.AND P0, PT, R42, UR4, PT ;  /* 0x000000042a007c0c */ /* 0x001fe2000bf06270 */
[----:B------:R-:W-:-:S02]  /*0ce0*/  VIADD R4, R7, 0x20 ;  /* 0x0000002007047836 */ /* 0x000fc40000000000 */
[----:B--2---:R-:W-:Y:S01]  /*0cf0*/  IMAD.MOV.U32 R43, RZ, RZ, RZ ;  /* 0x000000ffff2b7224 */ /* 0x004fe200078e00ff */
[----:B------:R-:W-:Y:S02]  /*0d00*/  ISETP.LE.OR P3, PT, R8, R7, P0 ;  /* 0x000000070800720c */ /* 0x000fe40000763670 */
[-C--:B------:R-:W-:Y:S01]  /*0d10*/  ISETP.GE.OR P2, PT, R3, R8.reuse, P0 ;  /* 0x000000080300720c */ /* 0x080fe20000746670 */
[----:B------:R-:W-:Y:S01]  /*0d20*/  IMAD.WIDE.U32 R42, R2, UR6, R42 ;  /* 0x00000006022a7c25 */ /* 0x000fe2000f8e002a */
[----:B------:R-:W-:Y:S02]  /*0d30*/  IADD3 R7, PT, PT, R7, 0x30, RZ ;  /* 0x0000003007077810 */ /* 0x000fe40007ffe0ff */
[-C--:B------:R-:W-:Y:S01]  /*0d40*/  ISETP.GE.OR P1, PT, R4, R8.reuse, P0 ;  /* 0x000000080400720c */ /* 0x080fe20000726670 */
[----:B------:R-:W-:Y:S01]  /*0d50*/  IMAD R43, R2, UR7, R43 ;  /* 0x00000007022b7c24 */ /* 0x000fe2000f8e022b */
[----:B------:R-:W-:Y:S01]  /*0d60*/  ISETP.GE.OR P0, PT, R7, R8, P0 ;  /* 0x000000080700720c */ /* 0x000fe20000706670 */
[----:B------:R-:W-:-:S04]  /*0d70*/  IMAD.WIDE.U32 R6, R6, 0x40, R32 ;  /* 0x0000004006067825 */ /* 0x000fc800078e0020 */
[----:B------:R-:W-:-:S04]  /*0d80*/  IMAD.WIDE.U32 R2, R5, UR10, R42 ;  /* 0x0000000a05027c25 */ /* 0x000fc8000f8e002a */
[----:B------:R-:W-:Y:S01]  /*0d90*/  IMAD R5, R5, UR11, R3 ;  /* 0x0000000b05057c24 */ /* 0x000fe2000f8e0203 */
[----:B------:R1:W0:Y:S04]  /*0da0*/  LDS.128 R28, [R0+0xc800] ;  /* 0x00c80000001c7984 */ /* 0x0002280000000c00 */
[----:B------:R1:W2:Y:S01]  /*0db0*/  LDS.128 R24, [R0+0xd800] ;  /* 0x00d8000000187984 */ /* 0x0002a20000000c00 */
[----:B------:R-:W-:Y:S05]  /*0dc0*/  @P3 BRA `(.L_x_88) ;  /* 0x00000000002c3947 */ /* 0x000fea0003800000 */
[----:B------:R-:W3:Y:S01]  /*0dd0*/  LDS.128 R8, [R0+0xc000] ;  /* 0x00c0000000087984 */ /* 0x000ee20000000c00 */
[----:B------:R-:W4:Y:S01]  /*0de0*/  LDCU.64 UR4, c[0x0][0x3c0] ;  /* 0x00007800ff0477ac */ /* 0x000f220008000a00 */
[----:B------:R-:W-:Y:S01]  /*0df0*/  IMAD.MOV.U32 R4, RZ, RZ, R2 ;  /* 0x000000ffff047224 */ /* 0x000fe200078e0002 */
[----:B------:R-:W5:Y:S01]  /*0e00*/  LDCU.64 UR6, c[0x0][0x3a8] ;  /* 0x00007500ff0677ac */ /* 0x000f620008000a00 */
[----:B----4-:R-:W-:Y:S02]  /*0e10*/  IMAD R15, R7, UR4, RZ ;  /* 0x00000004070f7c24 */ /* 0x010fe4000f8e02ff */
[----:B------:R-:W-:-:S04]  /*0e20*/  IMAD.WIDE.U32 R12, R6, UR4, R4 ;  /* 0x00000004060c7c25 */ /* 0x000fc8000f8e0004 */
[----:B------:R-:W-:Y:S01]  /*0e30*/  IMAD R15, R6, UR5, R15 ;  /* 0x00000005060f7c24 */ /* 0x000fe2000f8e020f */
[----:B-----5:R-:W-:-:S03]  /*0e40*/  LEA R14, P3, R12, UR6, 0x1 ;  /* 0x000000060c0e7c11 */ /* 0x020fc6000f8608ff */
[----:B------:R-:W-:-:S05]  /*0e50*/  IMAD.IADD R13, R13, 0x1, R15 ;  /* 0x000000010d0d7824 */ /* 0x000fca00078e020f */
[----:B------:R-:W-:-:S05]  /*0e60*/  LEA.HI.X R15, R12, UR7, R13, 0x1, P3 ;  /* 0x000000070c0f7c11 */ /* 0x000fca00098f0c0d */
[----:B---3--:R3:W-:Y:S02]  /*0e70*/  STG.E.128 desc[UR8][R14.64], R8 ;  /* 0x000000080e007986 */ /* 0x0087e4000c101d08 */
.L_x_88:
[----:B------:R-:W-:Y:S05]  /*0e80*/  BSYNC.RECONVERGENT B0 ;  /* 0x0000000000007941 */ /* 0x000fea0003800200 */
.L_x_87:
[----:B------:R-:W-:Y:S04]  /*0e90*/  BSSY.RECONVERGENT B0, `(.L_x_89) ;  /* 0x000000f000007945 */ /* 0x000fe80003800200 */
[----:B------:R-:W-:Y:S05]  /*0ea0*/  @P2 BRA `(.L_x_90) ;  /* 0x0000000000342947 */ /* 0x000fea0003800000 */
[----:B------:R-:W4:Y:S01]  /*0eb0*/  LDCU.64 UR4, c[0x0][0x3c0] ;  /* 0x00007800ff0477ac */ /* 0x000f220008000a00 */
[----:B---3--:R-:W-:Y:S01]  /*0ec0*/  IADD3 R11, P2, PT, R6, 0x10, RZ ;  /* 0x00000010060b7810 */ /* 0x008fe20007f5e0ff */
[----:B------:R-:W-:Y:S01]  /*0ed0*/  IMAD.MOV.U32 R9, RZ, RZ, R5 ;  /* 0x000000ffff097224 */ /* 0x000fe200078e0005 */
[----:B------:R-:W3:Y:S02]  /*0ee0*/  LDCU.64 UR6, c[0x0][0x3a8] ;  /* 0x00007500ff0677ac */ /* 0x000ee40008000a00 */
[----:B------:R-:W-:-:S05]  /*0ef0*/  IADD3.X R8, PT, PT, RZ, R7, RZ, P2, !PT ;  /* 0x00000007ff087210 */ /* 0x000fca00017fe4ff */
[----:B----4-:R-:W-:Y:S02]  /*0f00*/  IMAD R10, R8, UR4, RZ ;  /* 0x00000004080a7c24 */ /* 0x010fe4000f8e02ff */
[----:B------:R-:W-:-:S04]  /*0f10*/  IMAD.MOV.U32 R8, RZ, RZ, R2 ;  /* 0x000000ffff087224 */ /* 0x000fc800078e0002 */
[----:B------:R-:W-:-:S04]  /*0f20*/  IMAD.WIDE.U32 R8, R11, UR4, R8 ;  /* 0x000000040b087c25 */ /* 0x000fc8000f8e0008 */
[----:B------:R-:W-:Y:S01]  /*0f30*/  IMAD R11, R11, UR5, R10 ;  /* 0x000000050b0b7c24 */ /* 0x000fe2000f8e020a */
[----:B---3--:R-:W-:-:S04]  /*0f40*/  LEA R10, P2, R8, UR6, 0x1 ;  /* 0x00000006080a7c11 */ /* 0x008fc8000f8408ff */
[----:B------:R-:W-:-:S04]  /*0f50*/  IADD3 R9, PT, PT, R9, R11, RZ ;  /* 0x0000000b09097210 */ /* 0x000fc80007ffe0ff */
[----:B------:R-:W-:-:S05]  /*0f60*/  LEA.HI.X R11, R8, UR7, R9, 0x1, P2 ;  /* 0x00000007080b7c11 */ /* 0x000fca00090f0c09 */
[----:B0-----:R4:W-:Y:S02]  /*0f70*/  STG.E.128 desc[UR8][R10.64], R28 ;  /* 0x0000001c0a007986 */ /* 0x0019e4000c101d08 */
.L_x_90:
[----:B------:R-:W-:Y:S05]  /*0f80*/  BSYNC.RECONVERGENT B0 ;  /* 0x0000000000007941 */ /* 0x000fea0003800200 */
.L_x_89:
[----:B---34-:R3:W4:Y:S01]  /*0f90*/  LDS.128 R8, [R0+0xd000] ;  /* 0x00d0000000087984 */ /* 0x0187220000000c00 */
[----:B------:R-:W-:Y:S04]  /*0fa0*/  BSSY.RECONVERGENT B0, `(.L_x_91) ;  /* 0x000000f000007945 */ /* 0x000fe80003800200 */
[----:B------:R-:W-:Y:S05]  /*0fb0*/  @P1 BRA `(.L_x_92) ;  /* 0x0000000000341947 */ /* 0x000fea0003800000 */
[----:B------:R-:W5:Y:S01]  /*0fc0*/  LDCU.64 UR4, c[0x0][0x3c0] ;  /* 0x00007800ff0477ac */ /* 0x000f620008000a00 */
[----:B------:R-:W-:Y:S01]  /*0fd0*/  IADD3 R15, P1, PT, R6, 0x20, RZ ;  /* 0x00000020060f7810 */ /* 0x000fe20007f3e0ff */
[----:B------:R-:W-:Y:S01]  /*0fe0*/  IMAD.MOV.U32 R12, RZ, RZ, R2 ;  /* 0x000000ffff0c7224 */ /* 0x000fe200078e0002 */
[----:B------:R-:W-:Y:S01]  /*0ff0*/  MOV R13, R5 ;  /* 0x00000005000d7202 */ /* 0x000fe20000000f00 */
[----:B------:R-:W0:Y:S02]  /*1000*/  LDCU.64 UR6, c[0x0][0x3a8] ;  /* 0x00007500ff0677ac */ /* 0x000e240008000a00 */
[----:B-1-3--:R-:W-:-:S04]  /*1010*/  IMAD.X R0, RZ, RZ, R7, P1 ;  /* 0x000000ffff007224 */ /* 0x00afc800008e0607 */
[----:B-----5:R-:W-:Y:S02]  /*1020*/  IMAD R0, R0, UR4, RZ ;  /* 0x0000000400007c24 */ /* 0x020fe4000f8e02ff */
[----:B------:R-:W-:-:S04]  /*1030*/  IMAD.WIDE.U32 R12, R15, UR4, R12 ;  /* 0x000000040f0c7c25 */ /* 0x000fc8000f8e000c */
[----:B------:R-:W-:Y:S01]  /*1040*/  IMAD R15, R15, UR5, R0 ;  /* 0x000000050f0f7c24 */ /* 0x000fe2000f8e0200 */
[----:B0-----:R-:W-:-:S03]  /*1050*/  LEA R14, P1, R12, UR6, 0x1 ;  /* 0x000000060c0e7c11 */ /* 0x001fc6000f8208ff */
[----:B------:R-:W-:-:S05]  /*1060*/  IMAD.IADD R13, R13, 0x1, R15 ;  /* 0x000000010d0d7824 */ /* 0x000fca00078e020f */
[----:B------:R-:W-:-:S05]  /*1070*/  LEA.HI.X R15, R12, UR7, R13, 0x1, P1 ;  /* 0x000000070c0f7c11 */ /* 0x000fca00088f0c0d */
[----:B----4-:R0:W-:Y:S02]  /*1080*/  STG.E.128 desc[UR8][R14.64], R8 ;  /* 0x000000080e007986 */ /* 0x0101e4000c101d08 */
.L_x_92:
[----:B------:R-:W-:Y:S05]  /*1090*/  BSYNC.RECONVERGENT B0 ;  /* 0x0000000000007941 */ /* 0x000fea0003800200 */
.L_x_91:
[----:B------:R-:W-:Y:S05]  /*10a0*/  @P0 EXIT ;  /* 0x000000000000094d */ /* 0x000fea0003800000 */
[----:B------:R-:W5:Y:S01]  /*10b0*/  LDCU.64 UR4, c[0x0][0x3c0] ;  /* 0x00007800ff0477ac */ /* 0x000f620008000a00 */
[----:B0---4-:R-:W-:Y:S02]  /*10c0*/  IADD3 R9, P0, PT, R6, 0x30, RZ ;  /* 0x0000003006097810 */ /* 0x011fe40007f1e0ff */
[----:B------:R-:W-:Y:S01]  /*10d0*/  MOV R3, R5 ;  /* 0x0000000500037202 */ /* 0x000fe20000000f00 */
[----:B------:R-:W0:Y:S02]  /*10e0*/  LDCU.64 UR6, c[0x0][0x3a8] ;  /* 0x00007500ff0677ac */ /* 0x000e240008000a00 */
[----:B------:R-:W-:-:S04]  /*10f0*/  IMAD.X R6, RZ, RZ, R7, P0 ;  /* 0x000000ffff067224 */ /* 0x000fc800000e0607 */
[----:B-----5:R-:W-:Y:S02]  /*1100*/  IMAD R6, R6, UR4, RZ ;  /* 0x0000000406067c24 */ /* 0x020fe4000f8e02ff */
[----:B------:R-:W-:-:S04]  /*1110*/  IMAD.WIDE.U32 R2, R9, UR4, R2 ;  /* 0x0000000409027c25 */ /* 0x000fc8000f8e0002 */
[----:B------:R-:W-:Y:S01]  /*1120*/  IMAD R9, R9, UR5, R6 ;  /* 0x0000000509097c24 */ /* 0x000fe2000f8e0206 */
[----:B0-----:R-:W-:-:S03]  /*1130*/  LEA R4, P0, R2, UR6, 0x1 ;  /* 0x0000000602047c11 */ /* 0x001fc6000f8008ff */
[----:B------:R-:W-:-:S05]  /*1140*/  IMAD.IADD R3, R3, 0x1, R9 ;  /* 0x0000000103037824 */ /* 0x000fca00078e0209 */
[----:B------:R-:W-:-:S05]  /*1150*/  LEA.HI.X R5, R2, UR7, R3, 0x1, P0 ;  /* 0x0000000702057c11 */ /* 0x000fca00080f0c03 */
[----:B--2---:R-:W-:Y:S01]  /*1160*/  STG.E.128 desc[UR8][R4.64], R24 ;  /* 0x0000001804007986 */ /* 0x004fe2000c101d08 */
[----:B------:R-:W-:Y:S05]  /*1170*/  EXIT ;  /* 0x000000000000794d */ /* 0x000fea0003800000 */
.L_x_93:
        /* <DEDUP_REMOVED lines=16> */
.L_x_161:


//--------------------- .text._ZN7cutlass13device_kernelIN5flash11enable_sm90INS1_16FlashAttnBwdSm90INS1_25CollectiveMainloopBwdSm90ILi2ELi1ELi1EN4cute5tupleIJNS5_1CILi1EEES8_S8_EEENS6_IJNS7_ILi64EEENS7_ILi96EEENS7_ILi192EEEEEENS_10bfloat16_tEfNS_4arch4Sm90ELb1ELb0ELb0ELb1ELb1ELb0ELb1ELb0ELi3ELi1ELi1ELi1ELb0EEENS1_24CollectiveEpilogueBwdGQAISD_fSG_Li384ELb1ELb1EEENS1_25SingleTileBwdLPTSchedulerILb1ELi96ELb1EEEEEEEEEvNT_6ParamsE --------------------------
	.section	.text._ZN7cutlass13device_kernelIN5flash11enable_sm90INS1_16FlashAttnBwdSm90INS1_25CollectiveMainloopBwdSm90ILi2ELi1ELi1EN4cute5tupleIJNS5_1CILi1EEES8_S8_EEENS6_IJNS7_ILi64EEENS7_ILi96EEENS7_ILi192EEEEEENS_10bfloat16_tEfNS_4arch4Sm90ELb1ELb0ELb0ELb1ELb1ELb0ELb1ELb0ELi3ELi1ELi1ELi1ELb0EEENS1_24CollectiveEpilogueBwdGQAISD_fSG_Li384ELb1ELb1EEENS1_25SingleTileBwdLPTSchedulerILb1ELi96ELb1EEEEEEEEEvNT_6ParamsE,"ax",@progbits
	.align	128
.text._ZN7cutlass13device_kernelIN5flash11enable_sm90INS1_16FlashAttnBwdSm90INS1_25CollectiveMainloopBwdSm90ILi2ELi1ELi1EN4cute5tupleIJNS5_1CILi1EEES8_S8_EEENS6_IJNS7_ILi64EEENS7_ILi96EEENS7_ILi192EEEEEENS_10bfloat16_tEfNS_4arch4Sm90ELb1ELb0ELb0ELb1ELb1ELb0ELb1ELb0ELi3ELi1ELi1ELi1ELb0EEENS1_24CollectiveEpilogueBwdGQAISD_fSG_Li384ELb1ELb1EEENS1_25SingleTileBwdLPTSchedulerILb1ELi96ELb1EEEEEEEEEvNT_6ParamsE:
        .type           _ZN7cutlass13device_kernelIN5flash11enable_sm90INS1_16FlashAttnBwdSm90INS1_25CollectiveMainloopBwdSm90ILi2ELi1ELi1EN4cute5tupleIJNS5_1CILi1EEES8_S8_EEENS6_IJNS7_ILi64EEENS7_ILi96EEENS7_ILi192EEEEEENS_10bfloat16_tEfNS_4arch4Sm90ELb1ELb0ELb0ELb1ELb1ELb0ELb1ELb0ELi3ELi1ELi1ELi1ELb0EEENS1_24CollectiveEpilogueBwdGQAISD_fSG_Li384ELb1ELb1EEENS1_25SingleTileBwdLPTSchedulerILb1ELi96ELb1EEEEEEEEEvNT_6ParamsE,@function
        .size           _ZN7cutlass13device_kernelIN5flash11enable_sm90INS1_16FlashAttnBwdSm90INS1_25CollectiveMainloopBwdSm90ILi2ELi1ELi1EN4cute5tupleIJNS5_1CILi1EEES8_S8_EEENS6_IJNS7_ILi64EEENS7_ILi96EEENS7_ILi192EEEEEENS_10bfloat16_tEfNS_4arch4Sm90ELb1ELb0ELb0ELb1ELb1ELb0ELb1ELb0ELi3ELi1ELi1ELi1ELb0EEENS1_24CollectiveEpilogueBwdGQAISD_fSG_Li384ELb1ELb1EEENS1_25SingleTileBwdLPTSchedulerILb1ELi96ELb1EEEEEEEEEvNT_6ParamsE,(.L_x_162 - _ZN7cutlass13device_kernelIN5flash11enable_sm90INS1_16FlashAttnBwdSm90INS1_25CollectiveMainloopBwdSm90ILi2ELi1ELi1EN4cute5tupleIJNS5_1CILi1EEES8_S8_EEENS6_IJNS7_ILi64EEENS7_ILi96EEENS7_ILi192EEEEEENS_10bfloat16_tEfNS_4arch4Sm90ELb1ELb0ELb0ELb1ELb1ELb0ELb1ELb0ELi3ELi1ELi1ELi1ELb0EEENS1_24CollectiveEpilogueBwdGQAISD_fSG_Li384ELb1ELb1EEENS1_25SingleTileBwdLPTSchedulerILb1ELi96ELb1EEEEEEEEEvNT_6ParamsE)
        .other          _ZN7cutlass13device_kernelIN5flash11enable_sm90INS1_16FlashAttnBwdSm90INS1_25CollectiveMainloopBwdSm90ILi2ELi1ELi1EN4cute5tupleIJNS5_1CILi1EEES8_S8_EEENS6_IJNS7_ILi64EEENS7_ILi96EEENS7_ILi192EEEEEENS_10bfloat16_tEfNS_4arch4Sm90ELb1ELb0ELb0ELb1ELb1ELb0ELb1ELb0ELi3ELi1ELi1ELi1ELb0EEENS1_24CollectiveEpilogueBwdGQAISD_fSG_Li384ELb1ELb1EEENS1_25SingleTileBwdLPTSchedulerILb1ELi96ELb1EEEEEEEEEvNT_6ParamsE,@"STO_CUDA_ENTRY STV_DEFAULT"
_ZN7cutlass13device_kernelIN5flash11enable_sm90INS1_16FlashAttnBwdSm90INS1_25CollectiveMainloopBwdSm90ILi2ELi1ELi1EN4cute5tupleIJNS5_1CILi1EEES8_S8_EEENS6_IJNS7_ILi64EEENS7_ILi96EEENS7_ILi192EEEEEENS_10bfloat16_tEfNS_4arch4Sm90ELb1ELb0ELb0ELb1ELb1ELb0ELb1ELb0ELi3ELi1ELi1ELi1ELb0EEENS1_24CollectiveEpilogueBwdGQAISD_fSG_Li384ELb1ELb1EEENS1_25SingleTileBwdLPTSchedulerILb1ELi96ELb1EEEEEEEEEvNT_6ParamsE:
[----:B------:R-:W-:Y:S01]  /*0000*/  LDC R1, c[0x0][0x37c] ;  /* 0x0000df00ff017b82 */ /* 0x000fe20000000800 */
[----:B------:R-:W-:Y:S05]  /*0010*/  EXIT ;  /* 0x000000000000794d */ /* 0x000fea0003800000 */
.L_x_94:
        /* <DEDUP_REMOVED lines=14> */
.L_x_162:


//--------------------- .text._ZN7cutlass13device_kernelIN5flash22FlashAttnBwdPreprocessIN4cute5tupleIJNS3_1CILi64EEENS5_ILi192EEEEEENS_10bfloat16_tEfNS_4arch4Sm90ELb1ELb1EEEEEvNT_6ParamsE --------------------------
	.section	.text._ZN7cutlass13device_kernelIN5flash22FlashAttnBwdPreprocessIN4cute5tupleIJNS3_1CILi64EEENS5_ILi192EEEEEENS_10bfloat16_tEfNS_4arch4Sm90ELb1ELb1EEEEEvNT_6ParamsE,"ax",@progbits
	.align	128
.text._ZN7cutlass13device_kernelIN5flash22FlashAttnBwdPreprocessIN4cute5tupleIJNS3_1CILi64EEENS5_ILi192EEEEEENS_10bfloat16_tEfNS_4arch4Sm90ELb1ELb1EEEEEvNT_6ParamsE:
        .type           _ZN7cutlass13device_kernelIN5flash22FlashAttnBwdPreprocessIN4cute5tupleIJNS3_1CILi64EEENS5_ILi192EEEEEENS_10bfloat16_tEfNS_4arch4Sm90ELb1ELb1EEEEEvNT_6ParamsE,@function
        .size           _ZN7cutlass13device_kernelIN5flash22FlashAttnBwdPreprocessIN4cute5tupleIJNS3_1CILi64EEENS5_ILi192EEEEEENS_10bfloat16_tEfNS_4arch4Sm90ELb1ELb1EEEEEvNT_6ParamsE,(.L_x_163 - _ZN7cutlass13device_kernelIN5flash22FlashAttnBwdPreprocessIN4cute5tupleIJNS3_1CILi64EEENS5_ILi192EEEEEENS_10bfloat16_tEfNS_4arch4Sm90ELb1ELb1EEEEEvNT_6ParamsE)
        .other          _ZN7cutlass13device_kernelIN5flash22FlashAttnBwdPreprocessIN4cute5tupleIJNS3_1CILi64EEENS5_ILi192EEEEEENS_10bfloat16_tEfNS_4arch4Sm90ELb1ELb1EEEEEvNT_6ParamsE,@"STO_CUDA_ENTRY STV_DEFAULT"
_ZN7cutlass13device_kernelIN5flash22FlashAttnBwdPreprocessIN4cute5tupleIJNS3_1CILi64EEENS5_ILi192EEEEEENS_10bfloat16_tEfNS_4arch4Sm90ELb1ELb1EEEEEvNT_6ParamsE:
[----:B------:R-:W-:Y:S08]  /*0000*/  LDC R1, c[0x0][0x37c] ;  /* 0x0000df00ff017b82 */ /* 0x000ff00000000800 */
[----:B------:R-:W0:Y:S01]  /*0010*/  LDC.64 R6, c[0x0][0x460] ;  /* 0x00011800ff067b82 */ /* 0x000e220000000a00 */
[----:B------:R-:W1:Y:S01]  /*0020*/  S2R R61, SR_CTAID.X ;  /* 0x00000000003d7919 */ /* 0x000e620000002500 */
[----:B------:R-:W2:Y:S01]  /*0030*/  LDCU.64 UR4, c[0x0][0x358] ;  /* 0x00006b00ff0477ac */ /* 0x000ea20008000a00 */
[----:B------:R-:W3:Y:S05]  /*0040*/  S2R R56, SR_CTAID.Z ;  /* 0x0000000000387919 */ /* 0x000eea0000002700 */
[----:B------:R-:W4:Y:S01]  /*0050*/  S2UR UR6, SR_CTAID.Y ;  /* 0x00000000000679c3 */ /* 0x000f220000002600 */
[----:B0-----:R-:W-:-:S04]  /*0060*/  ISETP.NE.U32.AND P0, PT, R6, RZ, PT ;  /* 0x000000ff0600720c */ /* 0x001fc80003f05070 */
[----:B------:R-:W-:-:S13]  /*0070*/  ISETP.NE.AND.EX P1, PT, R7, RZ, PT, P0 ;  /* 0x000000ff0700720c */ /* 0x000fda0003f25300 */
[----:B-1234-:R-:W-:Y:S05]  /*0080*/  @P1 BRA `(.L_x_95) ;  /* 0x0000000000241947 */ /* 0x01efea0003800000 */
[----:B------:R-:W0:Y:S01]  /*0090*/  LDCU.64 UR8, c[0x0][0x468] ;  /* 0x00008d00ff0877ac */ /* 0x000e220008000a00 */
[----:B------:R-:W-:Y:S01]  /*00a0*/  IMAD.MOV.U32 R59, RZ, RZ, RZ ;  /* 0x000000ffff3b7224 */ /* 0x000fe200078e00ff */
[----:B------:R-:W-:Y:S01]  /*00b0*/  CS2R R4, SRZ ;  /* 0x0000000000047805 */ /* 0x000fe2000001ff00 */
[----:B------:R-:W1:Y:S01]  /*00c0*/  LDCU UR7, c[0x0][0x388] ;  /* 0x00007100ff0777ac */ /* 0x000e620008000800 */
[----:B0-----:R-:W-:-:S04]  /*00d0*/  UISETP.NE.U32.AND UP0, UPT, UR8, URZ, UPT ;  /* 0x000000ff0800728c */ /* 0x001fc8000bf05070 */
[----:B------:R-:W-:Y:S01]  /*00e0*/  UISETP.NE.AND.EX UP0, UPT, UR9, URZ, UPT, UP0 ;  /* 0x000000ff0900728c */ /* 0x000fe2000bf05300 */
[----:B-1----:R-:W-:-:S08]  /*00f0*/  IMAD.U32 R57, RZ, RZ, UR7 ;  /* 0x00000007ff397e24 */ /* 0x002fd0000f8e00ff */
[----:B------:R-:W-:Y:S05]  /*0100*/  BRA.U !UP0, `(.L_x_96) ;  /* 0x00000001084c7547 */ /* 0x000fea000b800000 */
[----:B------:R-:W-:Y:S05]  /*0110*/  BRA `(.L_x_97) ;  /* 0x0000000000307947 */ /* 0x000fea0003800000 */
.L_x_95:
[----:B------:R-:W0:Y:S01]  /*0120*/  LDC.64 R2, c[0x0][0x460] ;  /* 0x00011800ff027b82 */ /* 0x000e220000000a00 */
[----:B------:R-:W1:Y:S01]  /*0130*/  LDCU.64 UR8, c[0x0][0x468] ;  /* 0x00008d00ff0877ac */ /* 0x000e620008000a00 */
[----:B0-----:R-:W-:-:S05]  /*0140*/  IMAD.WIDE.U32 R2, R56, 0x4, R2 ;  /* 0x0000000438027825 */ /* 0x001fca00078e0002 */
[----:B------:R-:W2:Y:S01]  /*0150*/  LDG.E R4, desc[UR4][R2.64] ;  /* 0x0000000402047981 */ /* 0x000ea2000c1e1900 */
[----:B-1----:R-:W-:-:S04]  /*0160*/  UISETP.NE.U32.AND UP0, UPT, UR8, URZ, UPT ;  /* 0x000000ff0800728c */ /* 0x002fc8000bf05070 */
[----:B------:R-:W-:Y:S01]  /*0170*/  UISETP.NE.AND.EX UP0, UPT, UR9, URZ, UPT, UP0 ;  /* 0x000000ff0900728c */ /* 0x000fe2000bf05300 */
[----:B--2---:R-:W-:-:S05]  /*0180*/  IMAD R0, R56, 0x40, R4 ;  /* 0x0000004038007824 */ /* 0x004fca00078e0204 */
[----:B------:R-:W-:-:S04]  /*0190*/  SHF.R.S32.HI R5, RZ, 0x1f, R0 ;  /* 0x0000001fff057819 */ /* 0x000fc80000011400 */
[----:B------:R-:W-:Y:S02]  /*01a0*/  LEA.HI R0, R5, R0, RZ, 0x6 ;  /* 0x0000000005007211 */ /* 0x000fe400078f30ff */
[----:B------:R-:W-:Y:S02]  /*01b0*/  SHF.R.S32.HI R5, RZ, 0x1f, R4 ;  /* 0x0000001fff057819 */ /* 0x000fe40000011404 */
[----:B------:R-:W-:Y:S01]  /*01c0*/  LOP3.LUT R59, R0, 0xffffffc0, RZ, 0xc0, !PT ;  /* 0xffffffc0003b7812 */ /* 0x000fe200078ec0ff */
[----:B------:R-:W-:Y:S06]  /*01d0*/  BRA.U !UP0, `(.L_x_98) ;  /* 0x0000000108107547 */ /* 0x000fec000b800000 */
.L_x_97:
[----:B------:R-:W0:Y:S02]  /*01e0*/  LDC.64 R2, c[0x0][0x468] ;  /* 0x00011a00ff027b82 */ /* 0x000e240000000a00 */
[----:B0-----:R-:W-:-:S05]  /*01f0*/  IMAD.WIDE.U32 R2, R56, 0x4, R2 ;  /* 0x0000000438027825 */ /* 0x001fca00078e0002 */
[----:B------:R0:W5:Y:S01]  /*0200*/  LDG.E R57, desc[UR4][R2.64] ;  /* 0x0000000402397981 */ /* 0x000162000c1e1900 */
[----:B------:R-:W-:Y:S05]  /*0210*/  BRA `(.L_x_96) ;  /* 0x0000000000087947 */ /* 0x000fea0003800000 */
.L_x_98:
[----:B------:R-:W2:Y:S02]  /*0220*/  LDG.E R3, desc[UR4][R2.64+0x4] ;  /* 0x0000040402037981 */ /* 0x000ea4000c1e1900 */
[----:B--2---:R-:W-:-:S07]  /*0230*/  IMAD.IADD R57, R3, 0x1, -R4 ;  /* 0x0000000103397824 */ /* 0x004fce00078e0a04 */
.L_x_96:
[----:B------:R-:W1:Y:S01]  /*0240*/  S2R R55, SR_TID.X ;  /* 0x0000000000377919 */ /* 0x000e620000002100 */
[----:B------:R-:W-:Y:S02]  /*0250*/  SHF.L.U32 R54, R61, 0x6, RZ ;  /* 0x000000063d367819 */ /* 0x000fe400000006ff */
[----:B------:R-:W-:Y:S02]  /*0260*/  ISETP.NE.AND.EX P0, PT, R7, RZ, PT, P0 ;  /* 0x000000ff0700720c */ /* 0x000fe40003f05300 */
[----:B-----5:R-:W-:-:S13]  /*0270*/  ISETP.GT.AND P2, PT, R57, R54, PT ;  /* 0x000000363900720c */ /* 0x020fda0003f44270 */
[----:B------:R-:W-:Y:S05]  /*0280*/  @!P2 EXIT P0 ;  /* 0x000000000000a94d */ /* 0x000fea0000000000 */
[----:B------:R-:W-:Y:S01]  /*0290*/  IMAD.IADD R53, R57, 0x1, -R54 ;  /* 0x0000000139357824 */ /* 0x000fe200078e0a36 */
[----:B------:R-:W2:Y:S01]  /*02a0*/  LDC.64 R6, c[0x0][0x400] ;  /* 0x00010000ff067b82 */ /* 0x000ea20000000a00 */
[----:B------:R-:W-:Y:S01]  /*02b0*/  SEL R52, R56, RZ, !P1 ;  /* 0x000000ff38347207 */ /* 0x000fe20004800000 */
[----:B------:R-:W-:Y:S02]  /*02c0*/  IMAD.MOV.U32 R74, RZ, RZ, 0x7f800000 ;  /* 0x7f800000ff4a7424 */ /* 0x000fe400078e00ff */
[----:B-1----:R-:W-:-:S04]  /*02d0*/  ISETP.GE.AND P0, PT, R55, R53, PT ;  /* 0x000000353700720c */ /* 0x002fc80003f06270 */
[----:B------:R-:W-:Y:S01]  /*02e0*/  ISETP.GT.U32.OR P0, PT, R55, 0x3f, P0 ;  /* 0x0000003f3700780c */ /* 0x000fe20000704470 */
[----:B------:R-:W1:Y:S08]  /*02f0*/  LDC.64 R8, c[0x0][0x408] ;  /* 0x00010200ff087b82 */ /* 0x000e700000000a00 */
[----:B------:R-:W3:Y:S04]  /*0300*/  LDC.64 R12, c[0x0][0x3a0] ;  /* 0x0000e800ff0c7b82 */ /* 0x000ee80000000a00 */
[----:B0-----:R-:W-:-:S04]  /*0310*/  @!P0 IMAD.IADD R3, R54, 0x1, R55 ;  /* 0x0000000136038824 */ /* 0x001fc800078e0237 */
[----:B------:R-:W0:Y:S01]  /*0320*/  @!P0 LDC.64 R10, c[0x0][0x3f8] ;  /* 0x0000fe00ff0a8b82 */ /* 0x000e220000000a00 */
[----:B------:R-:W-:-:S05]  /*0330*/  @!P0 IADD3 R2, P2, PT, R3, R4, RZ ;  /* 0x0000000403028210 */ /* 0x000fca0007f5e0ff */
[----:B------:R-:W-:Y:S02]  /*0340*/  @!P0 IMAD.X R3, RZ, RZ, R5, P2 ;  /* 0x000000ffff038224 */ /* 0x000fe400010e0605 */
[----:B------:R-:W4:Y:S01]  /*0350*/  LDC.64 R14, c[0x0][0x3c0] ;  /* 0x0000f000ff0e7b82 */ /* 0x000f220000000a00 */
[----:B--2---:R-:W-:-:S04]  /*0360*/  @!P0 IMAD.WIDE.U32 R2, R6, UR6, R2 ;  /* 0x0000000606028c25 */ /* 0x004fc8000f8e0002 */
[----:B------:R-:W-:-:S03]  /*0370*/  @!P0 IMAD R3, R7, UR6, R3 ;  /* 0x0000000607038c24 */ /* 0x000fc6000f8e0203 */
[----:B------:R-:W2:Y:S01]  /*0380*/  LDC.64 R32, c[0x0][0x3a8] ;  /* 0x0000ea00ff207b82 */ /* 0x000ea20000000a00 */
[----:B-1----:R-:W-:-:S04]  /*0390*/  @!P0 IMAD.WIDE.U32 R2, R52, R8, R2 ;  /* 0x0000000834028225 */ /* 0x002fc800078e0002 */
[----:B------:R-:W-:Y:S01]  /*03a0*/  @!P0 IMAD R0, R52, R9, R3 ;  /* 0x0000000934008224 */ /* 0x000fe200078e0203 */
[C---:B0-----:R-:W-:Y:S02]  /*03b0*/  @!P0 LEA R6, P1, R2.reuse, R10, 0x2 ;  /* 0x0000000a02068211 */ /* 0x041fe400078210ff */
[----:B------:R-:W0:Y:S02]  /*03c0*/  LDC.64 R64, c[0x0][0x3c8] ;  /* 0x0000f200ff407b82 */ /* 0x000e240000000a00 */
[----:B------:R-:W-:Y:S02]  /*03d0*/  @!P0 LEA.HI.X R7, R2, R11, R0, 0x2, P1 ;  /* 0x0000000b02078211 */ /* 0x000fe400008f1400 */
[----:B------:R-:W-:Y:S02]  /*03e0*/  SHF.R.U32.HI R0, RZ, 0x3, R55 ;  /* 0x00000003ff007819 */ /* 0x000fe40000011637 */
[----:B------:R-:W-:Y:S01]  /*03f0*/  SHF.L.U32 R2, R55, 0x3, RZ ;  /* 0x0000000337027819 */ /* 0x000fe200000006ff */
[----:B------:R1:W5:Y:S01]  /*0400*/  @!P0 LDG.E R74, desc[UR4][R6.64] ;  /* 0x00000004064a8981 */ /* 0x000362000c1e1900 */
[----:B------:R-:W-:Y:S01]  /*0410*/  IADD3 R66, P0, PT, R0, R4, RZ ;  /* 0x0000000400427210 */ /* 0x000fe20007f1e0ff */
[----:B------:R-:W-:Y:S01]  /*0420*/  IMAD.MOV.U32 R3, RZ, RZ, RZ ;  /* 0x000000ffff037224 */ /* 0x000fe200078e00ff */
[----:B------:R-:W-:Y:S01]  /*0430*/  LOP3.LUT R2, R2, 0x38, RZ, 0xc0, !PT ;  /* 0x0000003802027812 */ /* 0x000fe200078ec0ff */
[C---:B------:R-:W-:Y:S01]  /*0440*/  VIADD R58, R0.reuse, 0x20 ;  /* 0x00000020003a7836 */ /* 0x040fe20000000000 */
[----:B------:R-:W-:Y:S01]  /*0450*/  BSSY.RECONVERGENT B0, `(.L_x_99) ;  /* 0x000002c000007945 */ /* 0x000fe20003800200 */
[----:B------:R-:W-:Y:S01]  /*0460*/  IMAD.X R67, RZ, RZ, R5, P0 ;  /* 0x000000ffff437224 */ /* 0x000fe200000e0605 */
[----:B------:R-:W-:Y:S01]  /*0470*/  ISETP.GE.AND P0, PT, R0, R53, PT ;  /* 0x000000350000720c */ /* 0x000fe20003f06270 */
[----:B---3--:R-:W-:Y:S01]  /*0480*/  IMAD.WIDE.U32 R8, R12, UR6, R2 ;  /* 0x000000060c087c25 */ /* 0x008fe2000f8e0002 */
[----:B------:R-:W-:-:S02]  /*0490*/  CS2R R16, SRZ ;  /* 0x0000000000107805 */ /* 0x000fc4000001ff00 */
[----:B------:R-:W-:Y:S02]  /*04a0*/  CS2R R18, SRZ ;  /* 0x0000000000127805 */ /* 0x000fe4000001ff00 */
[----:B------:R-:W-:Y:S01]  /*04b0*/  CS2R R4, SRZ ;  /* 0x0000000000047805 */ /* 0x000fe2000001ff00 */
[----:B----4-:R-:W-:Y:S01]  /*04c0*/  IMAD.WIDE.U32 R10, R14, UR6, R2 ;  /* 0x000000060e0a7c25 */ /* 0x010fe2000f8e0002 */
[----:B-1----:R-:W-:Y:S02]  /*04d0*/  CS2R R6, SRZ ;  /* 0x0000000000067805 */ /* 0x002fe4000001ff00 */
[----:B------:R-:W-:Y:S02]  /*04e0*/  CS2R R20, SRZ ;  /* 0x0000000000147805 */ /* 0x000fe4000001ff00 */
[----:B------:R-:W-:Y:S01]  /*04f0*/  CS2R R22, SRZ ;  /* 0x0000000000167805 */ /* 0x000fe2000001ff00 */
[----:B------:R-:W-:Y:S01]  /*0500*/  IMAD R9, R13, UR6, R9 ;  /* 0x000000060d097c24 */ /* 0x000fe2000f8e0209 */
[----:B------:R-:W-:Y:S01]  /*0510*/  CS2R R12, SRZ ;  /* 0x00000000000c7805 */ /* 0x000fe2000001ff00 */
[----:B------:R-:W-:Y:S01]  /*0520*/  IMAD R11, R15, UR6, R11 ;  /* 0x000000060f0b7c24 */ /* 0x000fe2000f8e020b */
[----:B------:R-:W-:Y:S01]  /*0530*/  CS2R R14, SRZ ;  /* 0x00000000000e7805 */ /* 0x000fe2000001ff00 */
[----:B--2---:R-:W-:Y:S01]  /*0540*/  IMAD.WIDE.U32 R28, R52, R32, R8 ;  /* 0x00000020341c7225 */ /* 0x004fe200078e0008 */
[----:B------:R-:W-:-:S02]  /*0550*/  CS2R R8, SRZ ;  /* 0x0000000000087805 */ /* 0x000fc4000001ff00 */
[----:B------:R-:W-:Y:S02]  /*0560*/  CS2R R24, SRZ ;  /* 0x0000000000187805 */ /* 0x000fe4000001ff00 */
[----:B------:R-:W-:Y:S01]  /*0570*/  ISETP.GE.AND P1, PT, R58, R53, PT ;  /* 0x000000353a00720c */ /* 0x000fe20003f26270 */
[----:B0-----:R-:W-:Y:S01]  /*0580*/  IMAD.WIDE.U32 R62, R52, R64, R10 ;  /* 0x00000040343e7225 */ /* 0x001fe200078e000a */
[----:B------:R-:W-:Y:S02]  /*0590*/  CS2R R10, SRZ ;  /* 0x00000000000a7805 */ /* 0x000fe4000001ff00 */
[----:B------:R-:W-:Y:S02]  /*05a0*/  CS2R R26, SRZ ;  /* 0x00000000001a7805 */ /* 0x000fe4000001ff00 */
[----:B------:R-:W-:Y:S01]  /*05b0*/  LOP3.LUT R60, R2, 0x40, RZ, 0xfc, !PT ;  /* 0x00000040023c7812 */ /* 0x000fe200078efcff */
[----:B------:R-:W-:Y:S01]  /*05c0*/  IMAD R33, R52, R33, R29 ;  /* 0x0000002134217224 */ /* 0x000fe200078e021d */
[----:B------:R-:W-:Y:S01]  /*05d0*/  LOP3.LUT R72, R2, 0x80, RZ, 0xfc, !PT ;  /* 0x0000008002487812 */ /* 0x000fe200078efcff */
[----:B------:R-:W-:-:S02]  /*05e0*/  IMAD R65, R52, R65, R63 ;  /* 0x0000004134417224 */ /* 0x000fc400078e023f */
[----:B------:R-:W-:Y:S01]  /*05f0*/  IMAD.WIDE.U32 R66, R61, 0x40, R66 ;  /* 0x000000403d427825 */ /* 0x000fe200078e0042 */
        /* <DEDUP_REMOVED lines=10> */
[----:B------:R-:W-:Y:S02]  /*06a0*/  ISETP.GE.AND P4, PT, R72, UR7, PT ;  /* 0x0000000748007c0c */ /* 0x000fe4000bf86270 */
[----:B--2---:R-:W-:Y:S02]  /*06b0*/  LEA R34, P5, R30, UR10, 0x1 ;  /* 0x0000000a1e227c11 */ /* 0x004fe4000f8a08ff */
[----:B------:R-:W-:-:S04]  /*06c0*/  IADD3 R31, PT, PT, R31, R35, RZ ;  /* 0x000000231f1f7210 */ /* 0x000fc80007ffe0ff */
[----:B------:R-:W-:-:S05]  /*06d0*/  LEA.HI.X R35, R30, UR11, R31, 0x1, P5 ;  /* 0x0000000b1e237c11 */ /* 0x000fca000a8f0c1f */
[----:B------:R0:W5:Y:S04]  /*06e0*/  @!P2 LDG.E.128 R16, desc[UR4][R34.64] ;  /* 0x000000042210a981 */ /* 0x000168000c1e1d00 */
[----:B------:R0:W5:Y:S04]  /*06f0*/  @!P3 LDG.E.128 R12, desc[UR4][R34.64+0x80] ;  /* 0x00008004220cb981 */ /* 0x000168000c1e1d00 */
[----:B------:R0:W5:Y:S02]  /*0700*/  @!P4 LDG.E.128 R8, desc[UR4][R34.64+0x100] ;  /* 0x000100042208c981 */ /* 0x000164000c1e1d00 */
.L_x_100:
[----:B------:R-:W-:Y:S05]  /*0710*/  BSYNC.RECONVERGENT B0 ;  /* 0x0000000000007941 */ /* 0x000fea0003800200 */
.L_x_99:
[----:B------:R-:W-:Y:S04]  /*0720*/  BSSY.RECONVERGENT B0, `(.L_x_101) ;  /* 0x0000014000007945 */ /* 0x000fe80003800200 */
[----:B------:R-:W-:Y:S05]  /*0730*/  @P1 BRA `(.L_x_102) ;  /* 0x0000000000481947 */ /* 0x000fea0003800000 */
[----:B------:R-:W1:Y:S01]  /*0740*/  LDCU.64 UR8, c[0x0][0x398] ;  /* 0x00007300ff0877ac */ /* 0x000e620008000a00 */
[----:B------:R-:W-:Y:S01]  /*0750*/  IADD3 R31, P2, PT, R66, 0x20, RZ ;  /* 0x00000020421f7810 */ /* 0x000fe20007f5e0ff */
[----:B------:R-:W2:Y:S04]  /*0760*/  LDCU UR7, c[0x0][0x38c] ;  /* 0x00007180ff0777ac */ /* 0x000ea80008000800 */
[----:B------:R-:W-:Y:S01]  /*0770*/  IMAD.X R29, RZ, RZ, R67, P2 ;  /* 0x000000ffff1d7224 */ /* 0x000fe200010e0643 */
[----:B------:R-:W3:Y:S03]  /*0780*/  LDCU.64 UR10, c[0x0][0x380] ;  /* 0x00007000ff0a77ac */ /* 0x000ee60008000a00 */
[----:B-1----:R-:W-:-:S02]  /*0790*/  IMAD R30, R29, UR8, RZ ;  /* 0x000000081d1e7c24 */ /* 0x002fc4000f8e02ff */
[----:B------:R-:W-:Y:S01]  /*07a0*/  IMAD.MOV.U32 R29, RZ, RZ, R33 ;  /* 0x000000ffff1d7224 */ /* 0x000fe200078e0021 */
[----:B--2---:R-:W-:Y:S01]  /*07b0*/  ISETP.GE.AND P3, PT, R2, UR7, PT ;  /* 0x0000000702007c0c */ /* 0x004fe2000bf66270 */
[C---:B------:R-:W-:Y:S01]  /*07c0*/  IMAD.WIDE.U32 R28, R31.reuse, UR8, R28 ;  /* 0x000000081f1c7c25 */ /* 0x040fe2000f8e001c */
[----:B------:R-:W-:Y:S02]  /*07d0*/  ISETP.GE.AND P4, PT, R60, UR7, PT ;  /* 0x000000073c007c0c */ /* 0x000fe4000bf86270 */
[----:B------:R-:W-:Y:S01]  /*07e0*/  ISETP.GE.AND P5, PT, R72, UR7, PT ;  /* 0x0000000748007c0c */ /* 0x000fe2000bfa6270 */
[----:B------:R-:W-:Y:S01]  /*07f0*/  IMAD R31, R31, UR9, R30 ;  /* 0x000000091f1f7c24 */ /* 0x000fe2000f8e021e */
[----:B---3--:R-:W-:-:S03]  /*0800*/  LEA R30, P2, R28, UR10, 0x1 ;  /* 0x0000000a1c1e7c11 */ /* 0x008fc6000f8408ff */
[----:B------:R-:W-:-:S05]  /*0810*/  IMAD.IADD R29, R29, 0x1, R31 ;  /* 0x000000011d1d7824 */ /* 0x000fca00078e021f */
[----:B------:R-:W-:-:S05]  /*0820*/  LEA.HI.X R31, R28, UR11, R29, 0x1, P2 ;  /* 0x0000000b1c1f7c11 */ /* 0x000fca00090f0c1d */
[----:B------:R1:W5:Y:S04]  /*0830*/  @!P3 LDG.E.128 R4, desc[UR4][R30.64] ;  /* 0x000000041e04b981 */ /* 0x000368000c1e1d00 */
[----:B------:R1:W5:Y:S04]  /*0840*/  @!P4 LDG.E.128 R20, desc[UR4][R30.64+0x80] ;  /* 0x000080041e14c981 */ /* 0x000368000c1e1d00 */
[----:B------:R1:W5:Y:S02]  /*0850*/  @!P5 LDG.E.128 R24, desc[UR4][R30.64+0x100] ;  /* 0x000100041e18d981 */ /* 0x000364000c1e1d00 */
.L_x_102:
[----:B------:R-:W-:Y:S05]  /*0860*/  BSYNC.RECONVERGENT B0 ;  /* 0x0000000000007941 */ /* 0x000fea0003800200 */
.L_x_101:
[----:B------:R-:W-:Y:S01]  /*0870*/  BSSY.RECONVERGENT B0, `(.L_x_103) ;  /* 0x000001d000007945 */ /* 0x000fe20003800200 */
[----:B------:R-:W-:Y:S02]  /*0880*/  CS2R R28, SRZ ;  /* 0x00000000001c7805 */ /* 0x000fe4000001ff00 */
[----:B-1----:R-:W-:Y:S02]  /*0890*/  CS2R R30, SRZ ;  /* 0x00000000001e7805 */ /* 0x002fe4000001ff00 */
[----:B------:R-:W-:Y:S02]  /*08a0*/  CS2R R32, SRZ ;  /* 0x0000000000207805 */ /* 0x000fe4000001ff00 */
[----:B0-----:R-:W-:Y:S02]  /*08b0*/  CS2R R34, SRZ ;  /* 0x0000000000227805 */ /* 0x001fe4000001ff00 */
[----:B------:R-:W-:Y:S02]  /*08c0*/  CS2R R48, SRZ ;  /* 0x0000000000307805 */ /* 0x000fe4000001ff00 */
[----:B------:R-:W-:-:S02]  /*08d0*/  CS2R R50, SRZ ;  /* 0x0000000000327805 */ /* 0x000fc4000001ff00 */
[----:B------:R-:W-:Y:S02]  /*08e0*/  CS2R R36, SRZ ;  /* 0x0000000000247805 */ /* 0x000fe4000001ff00 */
[----:B------:R-:W-:Y:S02]  /*08f0*/  CS2R R38, SRZ ;  /* 0x0000000000267805 */ /* 0x000fe4000001ff00 */
[----:B------:R-:W-:Y:S02]  /*0900*/  CS2R R40, SRZ ;  /* 0x0000000000287805 */ /* 0x000fe4000001ff00 */
[----:B------:R-:W-:Y:S02]  /*0910*/  CS2R R42, SRZ ;  /* 0x00000000002a7805 */ /* 0x000fe4000001ff00 */
[----:B------:R-:W-:Y:S02]  /*0920*/  CS2R R44, SRZ ;  /* 0x00000000002c7805 */ /* 0x000fe4000001ff00 */
        /* <DEDUP_REMOVED lines=17> */
.L_x_104:
[----:B------:R-:W-:Y:S05]  /*0a40*/  BSYNC.RECONVERGENT B0 ;  /* 0x0000000000007941 */ /* 0x000fea0003800200 */
.L_x_103:
        /* <DEDUP_REMOVED lines=19> */
.L_x_106:
[----:B------:R-:W-:Y:S05]  /*0b80*/  BSYNC.RECONVERGENT B0 ;  /* 0x0000000000007941 */ /* 0x000fea0003800200 */
.L_x_105:
[C---:B-----5:R-:W-:Y:S01]  /*0b90*/  LOP3.LUT R60, R16.reuse, 0xffff0000, RZ, 0xc0, !PT ;  /* 0xffff0000103c7812 */ /* 0x060fe200078ec0ff */
[----:B------:R-:W-:Y:S01]  /*0ba0*/  IMAD.U32 R3, R16, 0x10000, RZ ;  /* 0x0001000010037824 */ /* 0x000fe200078e00ff */
[C---:B-1----:R-:W-:Y:S01]  /*0bb0*/  LOP3.LUT R65, R28.reuse, 0xffff0000, RZ, 0xc0, !PT ;  /* 0xffff00001c417812 */ /* 0x042fe200078ec0ff */
[----:B------:R-:W-:Y:S01]  /*0bc0*/  IMAD.U32 R64, R28, 0x10000, RZ ;  /* 0x000100001c407824 */ /* 0x000fe200078e00ff */
[----:B------:R-:W-:Y:S01]  /*0bd0*/  LOP3.LUT R86, R4, 0xffff0000, RZ, 0xc0, !PT ;  /* 0xffff000004567812 */ /* 0x000fe200078ec0ff */
[----:B------:R-:W-:Y:S01]  /*0be0*/  IMAD.U32 R81, R49, 0x10000, RZ ;  /* 0x0001000031517824 */ /* 0x000fe200078e00ff */
[----:B------:R-:W-:Y:S01]  /*0bf0*/  LOP3.LUT R87, R36, 0xffff0000, RZ, 0xc0, !PT ;  /* 0xffff000024577812 */ /* 0x000fe200078ec0ff */
[----:B------:R-:W-:Y:S01]  /*0c00*/  FMUL.FTZ R60, R60, R65 ;  /* 0x000000413c3c7220 */ /* 0x000fe20000410000 */
[C---:B------:R-:W-:Y:S01]  /*0c10*/  SHF.L.U32 R82, R48.reuse, 0x10, RZ ;  /* 0x0000001030527819 */ /* 0x040fe200000006ff */
[----:B------:R-:W-:Y:S01]  /*0c20*/  IMAD.U32 R67, R29, 0x10000, RZ ;  /* 0x000100001d437824 */ /* 0x000fe200078e00ff */
[----:B------:R-:W-:Y:S01]  /*0c30*/  LOP3.LUT R83, R48, 0xffff0000, RZ, 0xc0, !PT ;  /* 0xffff000030537812 */ /* 0x000fe200078ec0ff */
[C---:B------:R-:W-:Y:S01]  /*0c40*/  IMAD.U32 R48, R50.reuse, 0x10000, RZ ;  /* 0x0001000032307824 */ /* 0x040fe200078e00ff */
[----:B------:R-:W-:Y:S01]  /*0c50*/  SHF.L.U32 R16, R17, 0x10, RZ ;  /* 0x0000001011107819 */ /* 0x000fe200000006ff */
[----:B------:R-:W-:Y:S01]  /*0c60*/  FFMA.FTZ R65, R3, R64, R60 ;  /* 0x0000004003417223 */ /* 0x000fe2000001003c */
[----:B------:R-:W-:Y:S01]  /*0c70*/  LOP3.LUT R84, R49, 0xffff0000, RZ, 0xc0, !PT ;  /* 0xffff000031547812 */ /* 0x000fe200078ec0ff */
[C---:B------:R-:W-:Y:S01]  /*0c80*/  IMAD.U32 R49, R51.reuse, 0x10000, RZ ;  /* 0x0001000033317824 */ /* 0x040fe200078e00ff */
[----:B------:R-:W-:Y:S01]  /*0c90*/  LOP3.LUT R85, R50, 0xffff0000, RZ, 0xc0, !PT ;  /* 0xffff000032557812 */ /* 0x000fe200078ec0ff */
[----:B------:R-:W-:Y:S01]  /*0ca0*/  FMUL.FTZ R87, R86, R87 ;  /* 0x0000005756577220 */ /* 0x000fe20000410000 */
[----:B------:R-:W-:Y:S01]  /*0cb0*/  LOP3.LUT R50, R51, 0xffff0000, RZ, 0xc0, !PT ;  /* 0xffff000033327812 */ /* 0x000fe200078ec0ff */
[----:B------:R-:W-:Y:S01]  /*0cc0*/  IMAD.U32 R51, R36, 0x10000, RZ ;  /* 0x0001000024337824 */ /* 0x000fe200078e00ff */
[----:B------:R-:W-:Y:S01]  /*0cd0*/  SHF.L.U32 R4, R4, 0x10, RZ ;  /* 0x0000001004047819 */ /* 0x000fe200000006ff */
[----:B------:R-:W-:Y:S01]  /*0ce0*/  FFMA.FTZ R65, R16, R67, R65 ;  /* 0x0000004310417223 */ /* 0x000fe20000010041 */
[----:B------:R-:W-:Y:S01]  /*0cf0*/  LOP3.LUT R62, R17, 0xffff0000, RZ, 0xc0, !PT ;  /* 0xffff0000113e7812 */ /* 0x000fe200078ec0ff */
[----:B------:R-:W-:Y:S01]  /*0d00*/  IMAD.U32 R3, R5, 0x10000, RZ ;  /* 0x0001000005037824 */ /* 0x000fe200078e00ff */
[----:B------:R-:W-:Y:S01]  /*0d10*/  LOP3.LUT R29, R29, 0xffff0000, RZ, 0xc0, !PT ;  /* 0xffff00001d1d7812 */ /* 0x000fe200078ec0ff */
[----:B------:R-:W-:-:S02]  /*0d20*/  IMAD.U32 R36, R37, 0x10000, RZ ;  /* 0x0001000025247824 */ /* 0x000fc400078e00ff */
[----:B------:R-:W-:Y:S01]  /*0d30*/  FFMA.FTZ R60, R4, R51, R87 ;  /* 0x00000033043c7223 */ /* 0x000fe20000010057 */
[----:B------:R-:W-:Y:S01]  /*0d40*/  SHF.L.U32 R28, R30, 0x10, RZ ;  /* 0x000000101e1c7819 */ /* 0x000fe200000006ff */
[----:B------:R-:W-:Y:S01]  /*0d50*/  IMAD.U32 R17, R18, 0x10000, RZ ;  /* 0x0001000012117824 */ /* 0x000fe200078e00ff */
[----:B------:R-:W-:Y:S01]  /*0d60*/  LOP3.LUT R5, R5, 0xffff0000, RZ, 0xc0, !PT ;  /* 0xffff000005057812 */ /* 0x000fe200078ec0ff */
[----:B------:R-:W-:Y:S01]  /*0d70*/  FFMA.FTZ R62, R62, R29, R65 ;  /* 0x0000001d3e3e7223 */ /* 0x000fe20000010041 */
[----:B------:R-:W-:Y:S01]  /*0d80*/  LOP3.LUT R4, R37, 0xffff0000, RZ, 0xc0, !PT ;  /* 0xffff000025047812 */ /* 0x000fe200078ec0ff */
[----:B------:R-:W-:Y:S01]  /*0d90*/  FFMA.FTZ R36, R3, R36, R60 ;  /* 0x0000002403247223 */ /* 0x000fe2000001003c */
[----:B------:R-:W-:Y:S01]  /*0da0*/  LOP3.LUT R63, R18, 0xffff0000, RZ, 0xc0, !PT ;  /* 0xffff0000123f7812 */ /* 0x000fe200078ec0ff */
[----:B------:R-:W-:Y:S01]  /*0db0*/  FFMA.FTZ R28, R17, R28, R62 ;  /* 0x0000001c111c7223 */ /* 0x000fe2000001003e */
[----:B------:R-:W-:Y:S01]  /*0dc0*/  LOP3.LUT R30, R30, 0xffff0000, RZ, 0xc0, !PT ;  /* 0xffff00001e1e7812 */ /* 0x000fe200078ec0ff */
[----:B------:R-:W-:Y:S01]  /*0dd0*/  IMAD.U32 R16, R38, 0x10000, RZ ;  /* 0x0001000026107824 */ /* 0x000fe200078e00ff */
[C---:B------:R-:W-:Y:S01]  /*0de0*/  SHF.L.U32 R3, R6.reuse, 0x10, RZ ;  /* 0x0000001006037819 */ /* 0x040fe200000006ff */
[----:B------:R-:W-:Y:S01]  /*0df0*/  FFMA.FTZ R4, R5, R4, R36 ;  /* 0x0000000405047223 */ /* 0x000fe20000010024 */
[----:B------:R-:W-:Y:S01]  /*0e00*/  IMAD.U32 R18, R19, 0x10000, RZ ;  /* 0x0001000013127824 */ /* 0x000fe200078e00ff */
[----:B------:R-:W-:Y:S01]  /*0e10*/  LOP3.LUT R6, R6, 0xffff0000, RZ, 0xc0, !PT ;  /* 0xffff000006067812 */ /* 0x000fe200078ec0ff */
[----:B------:R-:W-:Y:S01]  /*0e20*/  IMAD.U32 R69, R31, 0x10000, RZ ;  /* 0x000100001f457824 */ /* 0x000fe200078e00ff */
[----:B------:R-:W-:Y:S01]  /*0e30*/  LOP3.LUT R5, R38, 0xffff0000, RZ, 0xc0, !PT ;  /* 0xffff000026057812 */ /* 0x000fe200078ec0ff */
[----:B------:R-:W-:Y:S01]  /*0e40*/  FFMA.FTZ R63, R63, R30, R28 ;  /* 0x0000001e3f3f7223 */ /* 0x000fe2000001001c */
[----:B------:R-:W-:Y:S01]  /*0e50*/  FFMA.FTZ R17, R3, R16, R4 ;  /* 0x0000001003117223 */ /* 0x000fe20000010004 */
[----:B------:R-:W-:Y:S01]  /*0e60*/  LOP3.LUT R19, R19, 0xffff0000, RZ, 0xc0, !PT ;  /* 0xffff000013137812 */ /* 0x000fe200078ec0ff */
[----:B------:R-:W-:Y:S01]  /*0e70*/  IMAD.U32 R3, R7, 0x10000, RZ ;  /* 0x0001000007037824 */ /* 0x000fe200078e00ff */
[----:B------:R-:W-:Y:S01]  /*0e80*/  LOP3.LUT R66, R31, 0xffff0000, RZ, 0xc0, !PT ;  /* 0xffff00001f427812 */ /* 0x000fe200078ec0ff */
[----:B------:R-:W-:Y:S01]  /*0e90*/  FFMA.FTZ R18, R18, R69, R63 ;  /* 0x0000004512127223 */ /* 0x000fe2000001003f */
[----:B------:R-:W-:-:S02]  /*0ea0*/  IMAD.U32 R4, R39, 0x10000, RZ ;  /* 0x0001000027047824 */ /* 0x000fc400078e00ff */
        /* <DEDUP_REMOVED lines=19> */
[----:B0-----:R-:W-:Y:S01]  /*0fe0*/  LOP3.LUT R70, R13, 0xffff0000, RZ, 0xc0, !PT ;  /* 0xffff00000d467812 */ /* 0x001fe200078ec0ff */
        /* <DEDUP_REMOVED lines=29> */
[C---:B------:R-:W-:Y:S01]  /*11c0*/  SHF.L.U32 R35, R8.reuse, 0x10, RZ ;  /* 0x0000001008237819 */ /* 0x040fe200000006ff */
        /* <DEDUP_REMOVED lines=11> */
[----:B------:R-:W-:Y:S01]  /*1280*/  FFMA.FTZ R35, R78, R83, R35 ;  /* 0x000000534e237223 */ /* 0x000fe20000010023 */
[----:B------:R-:W-:Y:S01]  /*1290*/  LOP3.LUT R5, R44, 0xffff0000, RZ, 0xc0, !PT ;  /* 0xffff00002c057812 */ /* 0x000fe200078ec0ff */
[----:B------:R-:W-:Y:S01]  /*12a0*/  FFMA.FTZ R7, R3, R4, R6 ;  /* 0x0000000403077223 */ /* 0x000fe20000010006 */
[----:B------:R-:W-:Y:S01]  /*12b0*/  LOP3.LUT R79, R9, 0xffff0000, RZ, 0xc0, !PT ;  /* 0xffff0000094f7812 */ /* 0x000fe200078ec0ff */
[----:B------:R-:W-:Y:S01]  /*12c0*/  FFMA.FTZ R8, R8, R81, R35 ;  /* 0x0000005108087223 */ /* 0x000fe20000010023 */
[----:B------:R-:W-:-:S02]  /*12d0*/  IMAD.U32 R3, R25, 0x10000, RZ ;  /* 0x0001000019037824 */ /* 0x000fc400078e00ff */
[----:B------:R-:W-:Y:S01]  /*12e0*/  FFMA.FTZ R24, R24, R5, R7 ;  /* 0x0000000518187223 */ /* 0x000fe20000010007 */
[----:B------:R-:W-:Y:S01]  /*12f0*/  IMAD.U32 R4, R45, 0x10000, RZ ;  /* 0x000100002d047824 */ /* 0x000fe200078e00ff */
[----:B------:R-:W-:Y:S01]  /*1300*/  LOP3.LUT R25, R25, 0xffff0000, RZ, 0xc0, !PT ;  /* 0xffff000019197812 */ /* 0x000fe200078ec0ff */
[C---:B------:R-:W-:Y:S01]  /*1310*/  IMAD.U32 R9, R10.reuse, 0x10000, RZ ;  /* 0x000100000a097824 */ /* 0x040fe200078e00ff */
[----:B------:R-:W-:Y:S01]  /*1320*/  LOP3.LUT R6, R45, 0xffff0000, RZ, 0xc0, !PT ;  /* 0xffff00002d067812 */ /* 0x000fe200078ec0ff */
[----:B------:R-:W-:Y:S01]  /*1330*/  FFMA.FTZ R8, R79, R84, R8 ;  /* 0x000000544f087223 */ /* 0x000fe20000010008 */
[----:B------:R-:W-:Y:S01]  /*1340*/  FFMA.FTZ R24, R3, R4, R24 ;  /* 0x0000000403187223 */ /* 0x000fe20000010018 */
[----:B------:R-:W-:Y:S01]  /*1350*/  LOP3.LUT R80, R10, 0xffff0000, RZ, 0xc0, !PT ;  /* 0xffff00000a507812 */ /* 0x000fe200078ec0ff */
[----:B------:R-:W-:Y:S01]  /*1360*/  IMAD.U32 R4, R46, 0x10000, RZ ;  /* 0x000100002e047824 */ /* 0x000fe200078e00ff */
[C---:B------:R-:W-:Y:S01]  /*1370*/  SHF.L.U32 R3, R26.reuse, 0x10, RZ ;  /* 0x000000101a037819 */ /* 0x040fe200000006ff */
[----:B------:R-:W-:Y:S01]  /*1380*/  FFMA.FTZ R9, R9, R48, R8 ;  /* 0x0000003009097223 */ /* 0x000fe20000010008 */
        /* <DEDUP_REMOVED lines=12> */
[----:B------:R-:W-:Y:S01]  /*1450*/  FFMA.FTZ R10, R11, R50, R10 ;  /* 0x000000320b0a7223 */ /* 0x000fe2000001000a */
[----:B------:R-:W-:Y:S01]  /*1460*/  LOP3.LUT R6, R47, 0xffff0000, RZ, 0xc0, !PT ;  /* 0xffff00002f067812 */ /* 0x000fe200078ec0ff */
[----:B------:R-:W-:Y:S01]  /*1470*/  FFMA.FTZ R4, R3, R4, R26 ;  /* 0x0000000403047223 */ /* 0x000fe2000001001a */
[----:B------:R-:W-:Y:S01]  /*1480*/  IADD3 R57, PT, PT, R57, 0x3f, RZ ;  /* 0x0000003f39397810 */ /* 0x000fe20007ffe0ff */
[----:B------:R-:W-:Y:S01]  /*1490*/  IMAD R13, R61, 0x3000, RZ ;  /* 0x000030003d0d7824 */ /* 0x000fe200078e02ff */
[----:B------:R-:W0:Y:S01]  /*14a0*/  SHFL.BFLY PT, R3, R10, 0x4, 0x1f ;  /* 0x0c801f000a037f89 */ /* 0x000e2200000e0000 */
[----:B------:R-:W-:Y:S01]  /*14b0*/  FFMA.FTZ R6, R27, R6, R4 ;  /* 0x000000061b067223 */ /* 0x000fe20000010004 */
[----:B------:R-:W-:Y:S01]  /*14c0*/  ISETP.NE.AND P1, PT, R2, RZ, PT ;  /* 0x000000ff0200720c */ /* 0x000fe20003f25270 */
[----:B------:R-:W-:Y:S01]  /*14d0*/  IMAD.SHL.U32 R14, R55, 0x4, RZ ;  /* 0x00000004370e7824 */ /* 0x000fe200078e00ff */
[----:B------:R-:W-:Y:S02]  /*14e0*/  BSSY.RECONVERGENT B0, `(.L_x_107) ;  /* 0x000002e000007945 */ /* 0x000fe40003800200 */
[----:B------:R-:W1:Y:S02]  /*14f0*/  SHFL.BFLY PT, R5, R6, 0x4, 0x1f ;  /* 0x0c801f0006057f89 */ /* 0x000e6400000e0000 */
[----:B------:R-:W-:Y:S01]  /*1500*/  LOP3.LUT R14, R14, R13, RZ, 0xfc, !PT ;  /* 0x0000000d0e0e7212 */ /* 0x000fe200078efcff */
[----:B0-----:R-:W-:-:S05]  /*1510*/  FADD.FTZ R3, R10, R3 ;  /* 0x000000030a037221 */ /* 0x001fca0000010000 */
[----:B------:R-:W0:Y:S01]  /*1520*/  SHFL.BFLY PT, R4, R3, 0x2, 0x1f ;  /* 0x0c401f0003047f89 */ /* 0x000e2200000e0000 */
[----:B-1----:R-:W-:Y:S02]  /*1530*/  FADD.FTZ R5, R6, R5 ;  /* 0x0000000506057221 */ /* 0x002fe40000010000 */
[----:B------:R-:W1:Y:S03]  /*1540*/  LDC.64 R6, c[0x0][0x440] ;  /* 0x00011000ff067b82 */ /* 0x000e660000000a00 */
[----:B------:R-:W2:Y:S01]  /*1550*/  SHFL.BFLY PT, R12, R5, 0x2, 0x1f ;  /* 0x0c401f00050c7f89 */ /* 0x000ea200000e0000 */
[----:B0-----:R-:W-:Y:S01]  /*1560*/  FADD.FTZ R8, R3, R4 ;  /* 0x0000000403087221 */ /* 0x001fe20000010000 */
[----:B------:R-:W-:Y:S01]  /*1570*/  SHF.R.S32.HI R4, RZ, 0x1f, R57 ;  /* 0x0000001fff047819 */ /* 0x000fe20000011439 */
[----:B------:R-:W-:-:S03]  /*1580*/  IMAD R3, R59, 0xc0, RZ ;  /* 0x000000c03b037824 */ /* 0x000fc600078e02ff */
[-C--:B------:R-:W-:Y:S01]  /*1590*/  LEA.HI R4, R4, R57.reuse, RZ, 0x6 ;  /* 0x0000003904047211 */ /* 0x080fe200078f30ff */
[----:B--2---:R-:W-:Y:S01]  /*15a0*/  FADD.FTZ R12, R5, R12 ;  /* 0x0000000c050c7221 */ /* 0x004fe20000010000 */
[----:B------:R-:W0:Y:S02]  /*15b0*/  SHFL.BFLY PT, R9, R8, 0x1, 0x1f ;  /* 0x0c201f0008097f89 */ /* 0x000e2400000e0000 */
[----:B------:R-:W-:Y:S02]  /*15c0*/  LOP3.LUT R4, R4, 0xffffffc0, RZ, 0xc0, !PT ;  /* 0xffffffc004047812 */ /* 0x000fe400078ec0ff */
[----:B------:R-:W2:Y:S02]  /*15d0*/  SHFL.BFLY PT, R11, R12, 0x1, 0x1f ;  /* 0x0c201f000c0b7f89 */ /* 0x000ea400000e0000 */
[----:B------:R-:W-:Y:S02]  /*15e0*/  IADD3 R10, PT, PT, R54, R57, -R4 ;  /* 0x00000039360a7210 */ /* 0x000fe40007ffe804 */
[----:B------:R-:W3:Y:S03]  /*15f0*/  LDC.64 R4, c[0x0][0x448] ;  /* 0x00011200ff047b82 */ /* 0x000ee60000000a00 */
[----:B------:R-:W-:-:S05]  /*1600*/  IMAD.IADD R10, R57, 0x1, -R10 ;  /* 0x00000001390a7824 */ /* 0x000fca00078e0a0a */
[----:B------:R-:W-:Y:S02]  /*1610*/  ISETP.GE.AND P0, PT, R55, R10, PT ;  /* 0x0000000a3700720c */ /* 0x000fe40003f06270 */
[----:B------:R-:W-:Y:S02]  /*1620*/  IADD3 R10, P2, PT, R3, R14, RZ ;  /* 0x0000000e030a7210 */ /* 0x000fe40007f5e0ff */
[----:B------:R-:W-:Y:S02]  /*1630*/  ISETP.GT.U32.OR P0, PT, R55, 0x3f, P0 ;  /* 0x0000003f3700780c */ /* 0x000fe40000704470 */
[----:B------:R-:W-:Y:S01]  /*1640*/  SHF.R.S32.HI R14, RZ, 0x1f, R59 ;  /* 0x0000001fff0e7819 */ /* 0x000fe2000001143b */
[----:B0-----:R-:W-:Y:S01]  /*1650*/  FADD.FTZ R13, R8, R9 ;  /* 0x00000009080d7221 */ /* 0x001fe20000010000 */
[----:B--2---:R-:W-:Y:S01]  /*1660*/  FADD.FTZ R12, R12, R11 ;  /* 0x0000000b0c0c7221 */ /* 0x004fe20000010000 */
[----:B------:R-:W-:Y:S01]  /*1670*/  LEA.HI.X.SX32 R11, R3, RZ, 0x1, P2 ;  /* 0x000000ff030b7211 */ /* 0x000fe200010f0eff */
[----:B-1----:R-:W-:Y:S07]  /*1680*/  @P1 BRA `(.L_x_108) ;  /* 0x00000000004c1947 */ /* 0x002fee0003800000 */
[----:B------:R-:W0:Y:S01]  /*1690*/  LDC.64 R8, c[0x0][0x3e8] ;  /* 0x0000fa00ff087b82 */ /* 0x000e220000000a00 */
[----:B------:R-:W1:Y:S01]  /*16a0*/  LDCU.64 UR8, c[0x0][0x3f0] ;  /* 0x00007e00ff0877ac */ /* 0x000e620008000a00 */
[----:B------:R-:W-:Y:S02]  /*16b0*/  IADD3 R2, P1, PT, R54, R59, RZ ;  /* 0x0000003b36027210 */ /* 0x000fe40007f3e0ff */
[----:B------:R-:W-:Y:S01]  /*16c0*/  ISETP.GE.AND P2, PT, R0, R53, PT ;  /* 0x000000350000720c */ /* 0x000fe20003f46270 */
[----:B------:R-:W2:Y:S02]  /*16d0*/  LDCU.64 UR10, c[0x0][0x3d0] ;  /* 0x00007a00ff0a77ac */ /* 0x000ea40008000a00 */
[----:B------:R-:W-:Y:S02]  /*16e0*/  IMAD.X R3, RZ, RZ, R14, P1 ;  /* 0x000000ffff037224 */ /* 0x000fe400008e060e */
[----:B0-----:R-:W-:-:S04]  /*16f0*/  IMAD.WIDE.U32 R2, R8, UR6, R2 ;  /* 0x0000000608027c25 */ /* 0x001fc8000f8e0002 */
[----:B------:R-:W-:Y:S01]  /*1700*/  IMAD R3, R9, UR6, R3 ;  /* 0x0000000609037c24 */ /* 0x000fe2000f8e0203 */
[----:B------:R-:W-:Y:S01]  /*1710*/  FSEL R9, R13, RZ, !P2 ;  /* 0x000000ff0d097208 */ /* 0x000fe20005000000 */
[----:B-1----:R-:W-:-:S04]  /*1720*/  IMAD.WIDE.U32 R2, R52, UR8, R2 ;  /* 0x0000000834027c25 */ /* 0x002fc8000f8e0002 */
[----:B------:R-:W-:Y:S01]  /*1730*/  IMAD R8, R52, UR9, R3 ;  /* 0x0000000934087c24 */ /* 0x000fe2000f8e0203 */
[----:B------:R-:W-:-:S04]  /*1740*/  IADD3 R3, P1, PT, R0, R2, RZ ;  /* 0x0000000200037210 */ /* 0x000fc80007f3e0ff */
[----:B------:R-:W-:Y:S02]  /*1750*/  IADD3.X R8, PT, PT, RZ, R8, RZ, P1, !PT ;  /* 0x00000008ff087210 */ /* 0x000fe40000ffe4ff */
[C---:B--2---:R-:W-:Y:S02]  /*1760*/  LEA R2, P3, R3.reuse, UR10, 0x2 ;  /* 0x0000000a03027c11 */ /* 0x044fe4000f8610ff */
[----:B------:R-:W-:Y:S02]  /*1770*/  ISETP.GE.AND P1, PT, R58, R53, PT ;  /* 0x000000353a00720c */ /* 0x000fe40003f26270 */
[----:B------:R-:W-:Y:S02]  /*1780*/  LEA.HI.X R3, R3, UR11, R8, 0x2, P3 ;  /* 0x0000000b03037c11 */ /* 0x000fe400098f1408 */
[----:B------:R-:W-:-:S03]  /*1790*/  FSEL R13, R12, RZ, !P1 ;  /* 0x000000ff0c0d7208 */ /* 0x000fc60004800000 */
[----:B------:R0:W-:Y:S04]  /*17a0*/  STG.E desc[UR4][R2.64], R9 ;  /* 0x0000000902007986 */ /* 0x0001e8000c101904 */
[----:B------:R0:W-:Y:S02]  /*17b0*/  STG.E desc[UR4][R2.64+0x80], R13 ;  /* 0x0000800d02007986 */ /* 0x0001e4000c101904 */
.L_x_108:
[----:B------:R-:W-:Y:S05]  /*17c0*/  BSYNC.RECONVERGENT B0 ;  /* 0x0000000000007941 */ /* 0x000fea0003800200 */
.L_x_107:
[----:B------:R-:W-:Y:S04]  /*17d0*/  BSSY.RECONVERGENT B0, `(.L_x_109) ;  /* 0x0000012000007945 */ /* 0x000fe80003800200 */
[----:B------:R-:W-:Y:S05]  /*17e0*/  @P0 BRA `(.L_x_110) ;  /* 0x0000000000400947 */ /* 0x000fea0003800000 */
[----:B0-----:R-:W0:Y:S01]  /*17f0*/  LDC.64 R8, c[0x0][0x418] ;  /* 0x00010600ff087b82 */ /* 0x001e220000000a00 */
[----:B------:R-:W-:Y:S01]  /*1800*/  IMAD.IADD R2, R54, 0x1, R55 ;  /* 0x0000000136027824 */ /* 0x000fe200078e0237 */
[----:B------:R-:W1:Y:S01]  /*1810*/  LDCU.64 UR8, c[0x0][0x420] ;  /* 0x00008400ff0877ac */ /* 0x000e620008000a00 */
[----:B------:R-:W-:-:S03]  /*1820*/  FMUL.FTZ R0, R74, 1.4426950216293334961 ;  /* 0x3fb8aa3b4a007820 */ /* 0x000fc60000410000 */
[----:B------:R-:W-:Y:S02]  /*1830*/  IADD3 R2, P0, PT, R2, R59, RZ ;  /* 0x0000003b02027210 */ /* 0x000fe40007f1e0ff */
[----:B------:R-:W2:Y:S03]  /*1840*/  LDC.64 R12, c[0x0][0x410] ;  /* 0x00010400ff0c7b82 */ /* 0x000ea60000000a00 */
[----:B------:R-:W-:Y:S01]  /*1850*/  IMAD.X R3, RZ, RZ, R14, P0 ;  /* 0x000000ffff037224 */ /* 0x000fe200000e060e */
[----:B------:R-:W-:Y:S01]  /*1860*/  FSETP.NEU.FTZ.AND P0, PT, R74, -INF , PT ;  /* 0xff8000004a00780b */ /* 0x000fe20003f1d000 */
        /* <DEDUP_REMOVED lines=8> */
.L_x_110:
[----:B------:R-:W-:Y:S05]  /*18f0*/  BSYNC.RECONVERGENT B0 ;  /* 0x0000000000007941 */ /* 0x000fea0003800200 */
.L_x_109:
[----:B------:R-:W2:Y:S01]  /*1900*/  LDCU.64 UR10, c[0x0][0x458] ;  /* 0x00008b00ff0a77ac */ /* 0x000ea20008000a00 */
[----:B01----:R-:W-:Y:S01]  /*1910*/  IMAD.WIDE.U32 R2, R6, UR6, R10 ;  /* 0x0000000606027c25 */ /* 0x003fe2000f8e000a */
[----:B------:R-:W0:Y:S03]  /*1920*/  LDCU.64 UR8, c[0x0][0x428] ;  /* 0x00008500ff0877ac */ /* 0x000e260008000a00 */
[----:B------:R-:W-:Y:S02]  /*1930*/  IMAD R3, R7, UR6, R3 ;  /* 0x0000000607037c24 */ /* 0x000fe4000f8e0203 */
[----:B---3--:R-:W-:-:S04]  /*1940*/  IMAD.WIDE.U32 R2, R52, R4, R2 ;  /* 0x0000000434027225 */ /* 0x008fc800078e0002 */
[----:B------:R-:W-:Y:S01]  /*1950*/  IMAD R5, R52, R5, R3 ;  /* 0x0000000534057224 */ /* 0x000fe200078e0203 */
[----:B--2---:R-:W-:-:S04]  /*1960*/  ISETP.NE.U32.AND P0, PT, RZ, UR10, PT ;  /* 0x0000000aff007c0c */ /* 0x004fc8000bf05070 */
[----:B------:R-:W-:Y:S02]  /*1970*/  ISETP.NE.AND.EX P0, PT, RZ, UR11, PT, P0 ;  /* 0x0000000bff007c0c */ /* 0x000fe4000bf05300 */
[C---:B0-----:R-:W-:Y:S02]  /*1980*/  LEA R4, P1, R2.reuse, UR8, 0x2 ;  /* 0x0000000802047c11 */ /* 0x041fe4000f8210ff */
        /* <DEDUP_REMOVED lines=15> */
[----:B0-----:R-:W0:Y:S01]  /*1a80*/  LDC R5, c[0x0][0x390] ;  /* 0x0000e400ff057b82 */ /* 0x001e220000000800 */
[----:B------:R-:W1:Y:S07]  /*1a90*/  LDCU UR7, c[0x0][0x450] ;  /* 0x00008a00ff0777ac */ /* 0x000e6e0008000800 */
[----:B------:R-:W2:Y:S01]  /*1aa0*/  LDC.64 R2, c[0x0][0x458] ;  /* 0x00011600ff027b82 */ /* 0x000ea20000000a00 */
[----:B-1----:R-:W-:-:S04]  /*1ab0*/  IMAD R56, R61, UR7, R56 ;  /* 0x000000073d387c24 */ /* 0x002fc8000f8e0238 */
[----:B0-----:R-:W-:-:S04]  /*1ac0*/  IMAD R5, R56, R5, UR6 ;  /* 0x0000000638057e24 */ /* 0x001fc8000f8e0205 */
[----:B--2---:R-:W-:-:S05]  /*1ad0*/  IMAD.WIDE R2, R5, 0x4, R2 ;  /* 0x0000000405027825 */ /* 0x004fca00078e0202 */
[----:B------:R-:W-:Y:S01]  /*1ae0*/  STG.E desc[UR4][R2.64], RZ ;  /* 0x000000ff02007986 */ /* 0x000fe2000c101904 */
[----:B------:R-:W-:Y:S05]  /*1af0*/  EXIT ;  /* 0x000000000000794d */ /* 0x000fea0003800000 */
.L_x_111:
        /* <DEDUP_REMOVED lines=16> */
.L_x_163:


//--------------------- .nv.shared._ZN7cutlass13device_kernelIN5flash11enable_sm90INS1_16FlashAttnBwdSm90INS1_25CollectiveMainloopBwdSm90ILi2ELi1ELi1EN4cute5tupleIJNS5_1CILi1EEES8_S8_EEENS6_IJNS7_ILi64EEENS7_ILi96EEENS7_ILi192EEEEEENS_10bfloat16_tEfNS_4arch4Sm90ELb0ELb0ELb1ELb0ELb0ELb0ELb1ELb0ELi3ELi1ELi1ELi1ELb0EEENS1_21CollectiveEpilogueBwdISD_SE_SG_Li384ELb0ELb1ELi3EEENS1_19SingleTileSchedulerILb0ELb0ELb0ELi96EEEEEEEEEvNT_6ParamsE --------------------------
	.section	.nv.shared._ZN7cutlass13device_kernelIN5flash11enable_sm90INS1_16FlashAttnBwdSm90INS1_25CollectiveMainloopBwdSm90ILi2ELi1ELi1EN4cute5tupleIJNS5_1CILi1EEES8_S8_EEENS6_IJNS7_ILi64EEENS7_ILi96EEENS7_ILi192EEEEEENS_10bfloat16_tEfNS_4arch4Sm90ELb0ELb0ELb1ELb0ELb0ELb0ELb1ELb0ELi3ELi1ELi1ELi1ELb0EEENS1_21CollectiveEpilogueBwdISD_SE_SG_Li384ELb0ELb1ELi3EEENS1_19SingleTileSchedulerILb0ELb0ELb0ELi96EEEEEEEEEvNT_6ParamsE,"aw",@nobits
	.sectionflags	@""
	.align	16
	.zero		1024


//--------------------- .nv.shared.reserved.0     --------------------------
	.section	.nv.shared.reserved.0,"aw",@nobits
	.weak		__nv_reservedSMEM_offset_0_alias
	.size		__nv_reservedSMEM_offset_0_alias, 0, 64
	.other		__nv_reservedSMEM_offset_0_alias,@"STO_CUDA_RESERVED_SHARED STV_DEFAULT"
__nv_reservedSMEM_offset_0_alias:
	.zero		0
	.zero		64


//--------------------- .nv.global                --------------------------
	.section	.nv.global,"aw",@nobits
.nv.global:
	.type		_ZN77_INTERNAL_ece17259_41_flash_bwd_hdim192_bf16_softcapall_sm90_cu_ceb34e2a_32124cute1_E,@object
	.size		_ZN77_INTERNAL_ece17259_41_flash_bwd_hdim192_bf16_softcapall_sm90_cu_ceb34e2a_32124cute1_E,(_ZN77_INTERNAL_ece17259_41_flash_bwd_hdim192_bf16_softcapall_sm90_cu_ceb34e2a_32124cuda3std3__45__cpo6cbeginE - _ZN77_INTERNAL_ece17259_41_flash_bwd_hdim192_bf16_softcapall_sm90_cu_ceb34e2a_32124cute1_E)
_ZN77_INTERNAL_ece17259_41_flash_bwd_hdim192_bf16_softcapall_sm90_cu_ceb34e2a_32124cute1_E:
	.zero		1
	.type		_ZN77_INTERNAL_ece17259_41_flash_bwd_hdim192_bf16_softcapall_sm90_cu_ceb34e2a_32124cuda3std3__45__cpo6cbeginE,@object
	.size		_ZN77_INTERNAL_ece17259_41_flash_bwd_hdim192_bf16_softcapall_sm90_cu_ceb34e2a_32124cuda3std3__45__cpo6cbeginE,(_ZN77_INTERNAL_ece17259_41_flash_bwd_hdim192_bf16_softcapall_sm90_cu_ceb34e2a_32124cuda3std3__48in_placeE - _ZN77_INTERNAL_ece17259_41_flash_bwd_hdim192_bf16_softcapall_sm90_cu_ceb34e2a_32124cuda3std3__45__cpo6cbeginE)
_ZN77_INTERNAL_ece17259_41_flash_bwd_hdim192_bf16_softcapall_sm90_cu_ceb34e2a_32124cuda3std3__45__cpo6cbeginE:
	.zero		1
	.type		_ZN77_INTERNAL_ece17259_41_flash_bwd_hdim192_bf16_softcapall_sm90_cu_ceb34e2a_32124cuda3std3__48in_placeE,@object
	.size		_ZN77_INTERNAL_ece17259_41_flash_bwd_hdim192_bf16_softcapall_sm90_cu_ceb34e2a_32124cuda3std3__48in_placeE,(_ZN77_INTERNAL_ece17259_41_flash_bwd_hdim192_bf16_softcapall_sm90_cu_ceb34e2a_32124cuda3std6ranges3__45__cpo9iter_moveE - _ZN77_INTERNAL_ece17259_41_flash_bwd_hdim192_bf16_softcapall_sm90_cu_ceb34e2a_32124cuda3std3__48in_placeE)
_ZN77_INTERNAL_ece17259_41_flash_bwd_hdim192_bf16_softcapall_sm90_cu_ceb34e2a_32124cuda3std3__48in_placeE:
	.zero		1
	.type		_ZN77_INTERNAL_ece17259_41_flash_bwd_hdim192_bf16_softcapall_sm90_cu_ceb34e2a_32124cuda3std6ranges3__45__cpo9iter_moveE,@object
	.size		_ZN77_INTERNAL_ece17259_41_flash_bwd_hdim192_bf16_softcapall_sm90_cu_ceb34e2a_32124cuda3std6ranges3__45__cpo9iter_moveE,(_ZN77_INTERNAL_ece17259_41_flash_bwd_hdim192_bf16_softcapall_sm90_cu_ceb34e2a_32124cuda3std3__45__cpo5beginE - _ZN77_INTERNAL_ece17259_41_flash_bwd_hdim192_bf16_softcapall_sm90_cu_ceb34e2a_32124cuda3std6ranges3__45__cpo9iter_moveE)
_ZN77_INTERNAL_ece17259_41_flash_bwd_hdim192_bf16_softcapall_sm90_cu_ceb34e2a_32124cuda3std6ranges3__45__cpo9iter_moveE:
	.zero		1
	.type		_ZN77_INTERNAL_ece17259_41_flash_bwd_hdim192_bf16_softcapall_sm90_cu_ceb34e2a_32124cuda3std3__45__cpo5beginE,@object
	.size		_ZN77_INTERNAL_ece17259_41_flash_bwd_hdim192_bf16_softcapall_sm90_cu_ceb34e2a_32124cuda3std3__45__cpo5beginE,(_ZN77_INTERNAL_ece17259_41_flash_bwd_hdim192_bf16_softcapall_sm90_cu_ceb34e2a_32124cuda3std3__479_GLOBAL__N__ece17259_41_flash_bwd_hdim192_bf16_softcapall_sm90_cu_ceb34e2a_32126ignoreE - _ZN77_INTERNAL_ece17259_41_flash_bwd_hdim192_bf16_softcapall_sm90_cu_ceb34e2a_32124cuda3std3__45__cpo5beginE)
_ZN77_INTERNAL_ece17259_41_flash_bwd_hdim192_bf16_softcapall_sm90_cu_ceb34e2a_32124cuda3std3__45__cpo5beginE:
	.zero		1
	.type		_ZN77_INTERNAL_ece17259_41_flash_bwd_hdim192_bf16_softcapall_sm90_cu_ceb34e2a_32124cuda3std3__479_GLOBAL__N__ece17259_41_flash_bwd_hdim192_bf16_softcapall_sm90_cu_ceb34e2a_32126ignoreE,@object
	.size		_ZN77_INTERNAL_ece17259_41_flash_bwd_hdim192_bf16_softcapall_sm90_cu_ceb34e2a_32124cuda3std3__479_GLOBAL__N__ece17259_41_flash_bwd_hdim192_bf16_softcapall_sm90_cu_ceb34e2a_32126ignoreE,(_ZN77_INTERNAL_ece17259_41_flash_bwd_hdim192_bf16_softcapall_sm90_cu_ceb34e2a_32124cute7productE - _ZN77_INTERNAL_ece17259_41_flash_bwd_hdim192_bf16_softcapall_sm90_cu_ceb34e2a_32124cuda3std3__479_GLOBAL__N__ece17259_41_flash_bwd_hdim192_bf16_softcapall_sm90_cu_ceb34e2a_32126ignoreE)
_ZN77_INTERNAL_ece17259_41_flash_bwd_hdim192_bf16_softcapall_sm90_cu_ceb34e2a_32124cuda3std3__479_GLOBAL__N__ece17259_41_flash_bwd_hdim192_bf16_softcapall_sm90_cu_ceb34e2a_32126ignoreE:
	.zero		1
	.type		_ZN77_INTERNAL_ece17259_41_flash_bwd_hdim192_bf16_softcapall_sm90_cu_ceb34e2a_32124cute7productE,@object
	.size		_ZN77_INTERNAL_ece17259_41_flash_bwd_hdim192_bf16_softcapall_sm90_cu_ceb34e2a_32124cute7productE,(_ZN77_INTERNAL_ece17259_41_flash_bwd_hdim192_bf16_softcapall_sm90_cu_ceb34e2a_32124cuda3std3__45__cpo3endE - _ZN77_INTERNAL_ece17259_41_flash_bwd_hdim192_bf16_softcapall_sm90_cu_ceb34e2a_32124cute7productE)
_ZN77_INTERNAL_ece17259_41_flash_bwd_hdim192_bf16_softcapall_sm90_cu_ceb34e2a_32124cute7productE:
	.zero		1
	.type		_ZN77_INTERNAL_ece17259_41_flash_bwd_hdim192_bf16_softcapall_sm90_cu_ceb34e2a_32124cuda3std3__45__cpo3endE,@object
	.size		_ZN77_INTERNAL_ece17259_41_flash_bwd_hdim192_bf16_softcapall_sm90_cu_ceb34e2a_32124cuda3std3__45__cpo3endE,(_ZN77_INTERNAL_ece17259_41_flash_bwd_hdim192_bf16_softcapall_sm90_cu_ceb34e2a_32124cuda3std3__419piecewise_constructE - _ZN77_INTERNAL_ece17259_41_flash_bwd_hdim192_bf16_softcapall_sm90_cu_ceb34e2a_32124cuda3std3__45__cpo3endE)
_ZN77_INTERNAL_ece17259_41_flash_bwd_hdim192_bf16_softcapall_sm90_cu_ceb34e2a_32124cuda3std3__45__cpo3endE:
	.zero		1
	.type		_ZN77_INTERNAL_ece17259_41_flash_bwd_hdim192_bf16_softcapall_sm90_cu_ceb34e2a_32124cuda3std3__419piecewise_constructE,@object
	.size		_ZN77_INTERNAL_ece17259_41_flash_bwd_hdim192_bf16_softcapall_sm90_cu_ceb34e2a_32124cuda3std3__419piecewise_constructE,(_ZN77_INTERNAL_ece17259_41_flash_bwd_hdim192_bf16_softcapall_sm90_cu_ceb34e2a_32124cuda3std3__45__cpo4cendE - _ZN77_INTERNAL_ece17259_41_flash_bwd_hdim192_bf16_softcapall_sm90_cu_ceb34e2a_32124cuda3std3__419piecewise_constructE)
_ZN77_INTERNAL_ece17259_41_flash_bwd_hdim192_bf16_softcapall_sm90_cu_ceb34e2a_32124cuda3std3__419piecewise_constructE:
	.zero		1
	.type		_ZN77_INTERNAL_ece17259_41_flash_bwd_hdim192_bf16_softcapall_sm90_cu_ceb34e2a_32124cuda3std3__45__cpo4cendE,@object
	.size		_ZN77_INTERNAL_ece17259_41_flash_bwd_hdim192_bf16_softcapall_sm90_cu_ceb34e2a_32124cuda3std3__45__cpo4cendE,(_ZN77_INTERNAL_ece17259_41_flash_bwd_hdim192_bf16_softcapall_sm90_cu_ceb34e2a_32124cuda3std6ranges3__45__cpo4swapE - _ZN77_INTERNAL_ece17259_41_flash_bwd_hdim192_bf16_softcapall_sm90_cu_ceb34e2a_32124cuda3std3__45__cpo4cendE)
_ZN77_INTERNAL_ece17259_41_flash_bwd_hdim192_bf16_softcapall_sm90_cu_ceb34e2a_32124cuda3std3__45__cpo4cendE:
	.zero		1
	.type		_ZN77_INTERNAL_ece17259_41_flash_bwd_hdim192_bf16_softcapall_sm90_cu_ceb34e2a_32124cuda3std6ranges3__45__cpo4swapE,@object
	.size		_ZN77_INTERNAL_ece17259_41_flash_bwd_hdim192_bf16_softcapall_sm90_cu_ceb34e2a_32124cuda3std6ranges3__45__cpo4swapE,(.L_7 - _ZN77_INTERNAL_ece17259_41_flash_bwd_hdim192_bf16_softcapall_sm90_cu_ceb34e2a_32124cuda3std6ranges3__45__cpo4swapE)
_ZN77_INTERNAL_ece17259_41_flash_bwd_hdim192_bf16_softcapall_sm90_cu_ceb34e2a_32124cuda3std6ranges3__45__cpo4swapE:
	.zero		1
.L_7:


//--------------------- .nv.shared._ZN7cutlass13device_kernelIN5flash11enable_sm90INS1_16FlashAttnBwdSm90INS1_25CollectiveMainloopBwdSm90ILi2ELi1ELi1EN4cute5tupleIJNS5_1CILi1EEES8_S8_EEENS6_IJNS7_ILi64EEENS7_ILi96EEENS7_ILi192EEEEEENS_10bfloat16_tEfNS_4arch4Sm90ELb0ELb0ELb1ELb0ELb1ELb0ELb1ELb0ELi3ELi1ELi1ELi1ELb0EEENS1_21CollectiveEpilogueBwdISD_SE_SG_Li384ELb0ELb1ELi3EEENS1_19SingleTileSchedulerILb0ELb0ELb0ELi96EEEEEEEEEvNT_6ParamsE --------------------------
	.section	.nv.shared._ZN7cutlass13device_kernelIN5flash11enable_sm90INS1_16FlashAttnBwdSm90INS1_25CollectiveMainloopBwdSm90ILi2ELi1ELi1EN4cute5tupleIJNS5_1CILi1EEES8_S8_EEENS6_IJNS7_ILi64EEENS7_ILi96EEENS7_ILi192EEEEEENS_10bfloat16_tEfNS_4arch4Sm90ELb0ELb0ELb1ELb0ELb1ELb0ELb1ELb0ELi3ELi1ELi1ELi1ELb0EEENS1_21CollectiveEpilogueBwdISD_SE_SG_Li384ELb0ELb1ELi3EEENS1_19SingleTileSchedulerILb0ELb0ELb0ELi96EEEEEEEEEvNT_6ParamsE,"aw",@nobits
	.sectionflags	@""
	.align	16
	.zero		1024


//--------------------- .nv.shared._ZN7cutlass13device_kernelIN5flash11enable_sm90INS1_16FlashAttnBwdSm90INS1_25CollectiveMainloopBwdSm90ILi2ELi1ELi1EN4cute5tupleIJNS5_1CILi1EEES8_S8_EEENS6_IJNS7_ILi64EEENS7_ILi96EEENS7_ILi192EEEEEENS_10bfloat16_tEfNS_4arch4Sm90ELb0ELb0ELb1ELb0ELb0ELb0ELb1ELb0ELi3ELi1ELi1ELi1ELb0EEENS1_24CollectiveEpilogueBwdGQAISD_fSG_Li384ELb0ELb0EEENS1_19SingleTileSchedulerILb0ELb0ELb0ELi96EEEEEEEEEvNT_6ParamsE --------------------------
	.section	.nv.shared._ZN7cutlass13device_kernelIN5flash11enable_sm90INS1_16FlashAttnBwdSm90INS1_25CollectiveMainloopBwdSm90ILi2ELi1ELi1EN4cute5tupleIJNS5_1CILi1EEES8_S8_EEENS6_IJNS7_ILi64EEENS7_ILi96EEENS7_ILi192EEEEEENS_10bfloat16_tEfNS_4arch4Sm90ELb0ELb0ELb1ELb0ELb0ELb0ELb1ELb0ELi3ELi1ELi1ELi1ELb0EEENS1_24CollectiveEpilogueBwdGQAISD_fSG_Li384ELb0ELb0EEENS1_19SingleTileSchedulerILb0ELb0ELb0ELi96EEEEEEEEEvNT_6ParamsE,"aw",@nobits
	.sectionflags	@""
	.align	16
	.zero		1024


//--------------------- .nv.shared._ZN7cutlass13device_kernelIN5flash11enable_sm90INS1_16FlashAttnBwdSm90INS1_25CollectiveMainloopBwdSm90ILi2ELi1ELi1EN4cute5tupleIJNS5_1CILi1EEES8_S8_EEENS6_IJNS7_ILi64EEENS7_ILi96EEENS7_ILi192EEEEEENS_10bfloat16_tEfNS_4arch4Sm90ELb0ELb0ELb1ELb0ELb1ELb0ELb1ELb0ELi3ELi1ELi1ELi1ELb0EEENS1_24CollectiveEpilogueBwdGQAISD_fSG_Li384ELb0ELb1EEENS1_19SingleTileSchedulerILb0ELb0ELb0ELi96EEEEEEEEEvNT_6ParamsE --------------------------
	.section	.nv.shared._ZN7cutlass13device_kernelIN5flash11enable_sm90INS1_16FlashAttnBwdSm90INS1_25CollectiveMainloopBwdSm90ILi2ELi1ELi1EN4cute5tupleIJNS5_1CILi1EEES8_S8_EEENS6_IJNS7_ILi64EEENS7_ILi96EEENS7_ILi192EEEEEENS_10bfloat16_tEfNS_4arch4Sm90ELb0ELb0ELb1ELb0ELb1ELb0ELb1ELb0ELi3ELi1ELi1ELi1ELb0EEENS1_24CollectiveEpilogueBwdGQAISD_fSG_Li384ELb0ELb1EEENS1_19SingleTileSchedulerILb0ELb0ELb0ELi96EEEEEEEEEvNT_6ParamsE,"aw",@nobits
	.sectionflags	@""
	.align	16
	.zero		1024


//--------------------- .nv.shared._ZN7cutlass13device_kernelIN5flash11enable_sm90INS1_16FlashAttnBwdSm90INS1_25CollectiveMainloopBwdSm90ILi2ELi1ELi1EN4cute5tupleIJNS5_1CILi1EEES8_S8_EEENS6_IJNS7_ILi64EEENS7_ILi96EEENS7_ILi192EEEEEENS_10bfloat16_tEfNS_4arch4Sm90ELb0ELb0ELb1ELb1ELb0ELb0ELb1ELb0ELi3ELi1ELi1ELi1ELb0EEENS1_21CollectiveEpilogueBwdISD_SE_SG_Li384ELb1ELb1ELi3EEENS1_19SingleTileSchedulerILb1ELb0ELb0ELi96EEEEEEEEEvNT_6ParamsE --------------------------
	.section	.nv.shared._ZN7cutlass13device_kernelIN5flash11enable_sm90INS1_16FlashAttnBwdSm90INS1_25CollectiveMainloopBwdSm90ILi2ELi1ELi1EN4cute5tupleIJNS5_1CILi1EEES8_S8_EEENS6_IJNS7_ILi64EEENS7_ILi96EEENS7_ILi192EEEEEENS_10bfloat16_tEfNS_4arch4Sm90ELb0ELb0ELb1ELb1ELb0ELb0ELb1ELb0ELi3ELi1ELi1ELi1ELb0EEENS1_21CollectiveEpilogueBwdISD_SE_SG_Li384ELb1ELb1ELi3EEENS1_19SingleTileSchedulerILb1ELb0ELb0ELi96EEEEEEEEEvNT_6ParamsE,"aw",@nobits
	.sectionflags	@""
	.align	16
	.zero		1024


//--------------------- .nv.shared._ZN7cutlass13device_kernelIN5flash11enable_sm90INS1_16FlashAttnBwdSm90INS1_25CollectiveMainloopBwdSm90ILi2ELi1ELi1EN4cute5tupleIJNS5_1CILi1EEES8_S8_EEENS6_IJNS7_ILi64EEENS7_ILi96EEENS7_ILi192EEEEEENS_10bfloat16_tEfNS_4arch4Sm90ELb0ELb0ELb1ELb1ELb1ELb0ELb1ELb0ELi3ELi1ELi1ELi1ELb0EEENS1_21CollectiveEpilogueBwdISD_SE_SG_Li384ELb1ELb1ELi3EEENS1_19SingleTileSchedulerILb1ELb0ELb0ELi96EEEEEEEEEvNT_6ParamsE --------------------------
	.section	.nv.shared._ZN7cutlass13device_kernelIN5flash11enable_sm90INS1_16FlashAttnBwdSm90INS1_25CollectiveMainloopBwdSm90ILi2ELi1ELi1EN4cute5tupleIJNS5_1CILi1EEES8_S8_EEENS6_IJNS7_ILi64EEENS7_ILi96EEENS7_ILi192EEEEEENS_10bfloat16_tEfNS_4arch4Sm90ELb0ELb0ELb1ELb1ELb1ELb0ELb1ELb0ELi3ELi1ELi1ELi1ELb0EEENS1_21CollectiveEpilogueBwdISD_SE_SG_Li384ELb1ELb1ELi3EEENS1_19SingleTileSchedulerILb1ELb0ELb0ELi96EEEEEEEEEvNT_6ParamsE,"aw",@nobits
	.sectionflags	@""
	.align	16
	.zero		1024


//--------------------- .nv.shared._ZN7cutlass13device_kernelIN5flash11enable_sm90INS1_16FlashAttnBwdSm90INS1_25CollectiveMainloopBwdSm90ILi2ELi1ELi1EN4cute5tupleIJNS5_1CILi1EEES8_S8_EEENS6_IJNS7_ILi64EEENS7_ILi96EEENS7_ILi192EEEEEENS_10bfloat16_tEfNS_4arch4Sm90ELb0ELb0ELb1ELb1ELb0ELb0ELb1ELb0ELi3ELi1ELi1ELi1ELb0EEENS1_24CollectiveEpilogueBwdGQAISD_fSG_Li384ELb1ELb0EEENS1_19SingleTileSchedulerILb1ELb0ELb0ELi96EEEEEEEEEvNT_6ParamsE --------------------------
	.section	.nv.shared._ZN7cutlass13device_kernelIN5flash11enable_sm90INS1_16FlashAttnBwdSm90INS1_25CollectiveMainloopBwdSm90ILi2ELi1ELi1EN4cute5tupleIJNS5_1CILi1EEES8_S8_EEENS6_IJNS7_ILi64EEENS7_ILi96EEENS7_ILi192EEEEEENS_10bfloat16_tEfNS_4arch4Sm90ELb0ELb0ELb1ELb1ELb0ELb0ELb1ELb0ELi3ELi1ELi1ELi1ELb0EEENS1_24CollectiveEpilogueBwdGQAISD_fSG_Li384ELb1ELb0EEENS1_19SingleTileSchedulerILb1ELb0ELb0ELi96EEEEEEEEEvNT_6ParamsE,"aw",@nobits
	.sectionflags	@""
	.align	16
	.zero		1024


//--------------------- .nv.shared._ZN7cutlass13device_kernelIN5flash11enable_sm90INS1_16FlashAttnBwdSm90INS1_25CollectiveMainloopBwdSm90ILi2ELi1ELi1EN4cute5tupleIJNS5_1CILi1EEES8_S8_EEENS6_IJNS7_ILi64EEENS7_ILi96EEENS7_ILi192EEEEEENS_10bfloat16_tEfNS_4arch4Sm90ELb0ELb0ELb1ELb1ELb1ELb0ELb1ELb0ELi3ELi1ELi1ELi1ELb0EEENS1_24CollectiveEpilogueBwdGQAISD_fSG_Li384ELb1ELb1EEENS1_19SingleTileSchedulerILb1ELb0ELb0ELi96EEEEEEEEEvNT_6ParamsE --------------------------
	.section	.nv.shared._ZN7cutlass13device_kernelIN5flash11enable_sm90INS1_16FlashAttnBwdSm90INS1_25CollectiveMainloopBwdSm90ILi2ELi1ELi1EN4cute5tupleIJNS5_1CILi1EEES8_S8_EEENS6_IJNS7_ILi64EEENS7_ILi96EEENS7_ILi192EEEEEENS_10bfloat16_tEfNS_4arch4Sm90ELb0ELb0ELb1ELb1ELb1ELb0ELb1ELb0ELi3ELi1ELi1ELi1ELb0EEENS1_24CollectiveEpilogueBwdGQAISD_fSG_Li384ELb1ELb1EEENS1_19SingleTileSchedulerILb1ELb0ELb0ELi96EEEEEEEEEvNT_6ParamsE,"aw",@nobits
	.sectionflags	@""
	.align	16
	.zero		1024


//--------------------- .nv.shared._ZN7cutlass13device_kernelIN5flash11enable_sm90INS1_16FlashAttnBwdSm90INS1_25CollectiveMainloopBwdSm90ILi2ELi1ELi1EN4cute5tupleIJNS5_1CILi1EEES8_S8_EEENS6_IJNS7_ILi64EEENS7_ILi96EEENS7_ILi192EEEEEENS_10bfloat16_tEfNS_4arch4Sm90ELb0ELb1ELb1ELb0ELb0ELb0ELb1ELb0ELi3ELi1ELi1ELi1ELb0EEENS1_21CollectiveEpilogueBwdISD_SE_SG_Li384ELb0ELb1ELi3EEENS1_19SingleTileSchedulerILb0ELb0ELb0ELi96EEEEEEEEEvNT_6ParamsE --------------------------
	.section	.nv.shared._ZN7cutlass13device_kernelIN5flash11enable_sm90INS1_16FlashAttnBwdSm90INS1_25CollectiveMainloopBwdSm90ILi2ELi1ELi1EN4cute5tupleIJNS5_1CILi1EEES8_S8_EEENS6_IJNS7_ILi64EEENS7_ILi96EEENS7_ILi192EEEEEENS_10bfloat16_tEfNS_4arch4Sm90ELb0ELb1ELb1ELb0ELb0ELb0ELb1ELb0ELi3ELi1ELi1ELi1ELb0EEENS1_21CollectiveEpilogueBwdISD_SE_SG_Li384ELb0ELb1ELi3EEENS1_19SingleTileSchedulerILb0ELb0ELb0ELi96EEEEEEEEEvNT_6ParamsE,"aw",@nobits
	.sectionflags	@""
	.align	16
	.zero		1024


//--------------------- .nv.shared._ZN7cutlass13device_kernelIN5flash11enable_sm90INS1_16FlashAttnBwdSm90INS1_25CollectiveMainloopBwdSm90ILi2ELi1ELi1EN4cute5tupleIJNS5_1CILi1EEES8_S8_EEENS6_IJNS7_ILi64EEENS7_ILi96EEENS7_ILi192EEEEEENS_10bfloat16_tEfNS_4arch4Sm90ELb0ELb1ELb1ELb0ELb1ELb0ELb1ELb0ELi3ELi1ELi1ELi1ELb0EEENS1_21CollectiveEpilogueBwdISD_SE_SG_Li384ELb0ELb1ELi3EEENS1_19SingleTileSchedulerILb0ELb0ELb0ELi96EEEEEEEEEvNT_6ParamsE --------------------------
	.section	.nv.shared._ZN7cutlass13device_kernelIN5flash11enable_sm90INS1_16FlashAttnBwdSm90INS1_25CollectiveMainloopBwdSm90ILi2ELi1ELi1EN4cute5tupleIJNS5_1CILi1EEES8_S8_EEENS6_IJNS7_ILi64EEENS7_ILi96EEENS7_ILi192EEEEEENS_10bfloat16_tEfNS_4arch4Sm90ELb0ELb1ELb1ELb0ELb1ELb0ELb1ELb0ELi3ELi1ELi1ELi1ELb0EEENS1_21CollectiveEpilogueBwdISD_SE_SG_Li384ELb0ELb1ELi3EEENS1_19SingleTileSchedulerILb0ELb0ELb0ELi96EEEEEEEEEvNT_6ParamsE,"aw",@nobits
	.sectionflags	@""
	.align	16
	.zero		1024


//--------------------- .nv.shared._ZN7cutlass13device_kernelIN5flash11enable_sm90INS1_16FlashAttnBwdSm90INS1_25CollectiveMainloopBwdSm90ILi2ELi1ELi1EN4cute5tupleIJNS5_1CILi1EEES8_S8_EEENS6_IJNS7_ILi64EEENS7_ILi96EEENS7_ILi192EEEEEENS_10bfloat16_tEfNS_4arch4Sm90ELb0ELb1ELb1ELb0ELb0ELb0ELb1ELb0ELi3ELi1ELi1ELi1ELb0EEENS1_24CollectiveEpilogueBwdGQAISD_fSG_Li384ELb0ELb0EEENS1_19SingleTileSchedulerILb0ELb0ELb0ELi96EEEEEEEEEvNT_6ParamsE --------------------------
	.section	.nv.shared._ZN7cutlass13device_kernelIN5flash11enable_sm90INS1_16FlashAttnBwdSm90INS1_25CollectiveMainloopBwdSm90ILi2ELi1ELi1EN4cute5tupleIJNS5_1CILi1EEES8_S8_EEENS6_IJNS7_ILi64EEENS7_ILi96EEENS7_ILi192EEEEEENS_10bfloat16_tEfNS_4arch4Sm90ELb0ELb1ELb1ELb0ELb0ELb0ELb1ELb0ELi3ELi1ELi1ELi1ELb0EEENS1_24CollectiveEpilogueBwdGQAISD_fSG_Li384ELb0ELb0EEENS1_19SingleTileSchedulerILb0ELb0ELb0ELi96EEEEEEEEEvNT_6ParamsE,"aw",@nobits
	.sectionflags	@""
	.align	16
	.zero		1024


//--------------------- .nv.shared._ZN7cutlass13device_kernelIN5flash11enable_sm90INS1_16FlashAttnBwdSm90INS1_25CollectiveMainloopBwdSm90ILi2ELi1ELi1EN4cute5tupleIJNS5_1CILi1EEES8_S8_EEENS6_IJNS7_ILi64EEENS7_ILi96EEENS7_ILi192EEEEEENS_10bfloat16_tEfNS_4arch4Sm90ELb0ELb1ELb1ELb0ELb1ELb0ELb1ELb0ELi3ELi1ELi1ELi1ELb0EEENS1_24CollectiveEpilogueBwdGQAISD_fSG_Li384ELb0ELb1EEENS1_19SingleTileSchedulerILb0ELb0ELb0ELi96EEEEEEEEEvNT_6ParamsE --------------------------
	.section	.nv.shared._ZN7cutlass13device_kernelIN5flash11enable_sm90INS1_16FlashAttnBwdSm90INS1_25CollectiveMainloopBwdSm90ILi2ELi1ELi1EN4cute5tupleIJNS5_1CILi1EEES8_S8_EEENS6_IJNS7_ILi64EEENS7_ILi96EEENS7_ILi192EEEEEENS_10bfloat16_tEfNS_4arch4Sm90ELb0ELb1ELb1ELb0ELb1ELb0ELb1ELb0ELi3ELi1ELi1ELi1ELb0EEENS1_24CollectiveEpilogueBwdGQAISD_fSG_Li384ELb0ELb1EEENS1_19SingleTileSchedulerILb0ELb0ELb0ELi96EEEEEEEEEvNT_6ParamsE,"aw",@nobits
	.sectionflags	@""
	.align	16
	.zero		1024


//--------------------- .nv.shared._ZN7cutlass13device_kernelIN5flash11enable_sm90INS1_16FlashAttnBwdSm90INS1_25CollectiveMainloopBwdSm90ILi2ELi1ELi1EN4cute5tupleIJNS5_1CILi1EEES8_S8_EEENS6_IJNS7_ILi64EEENS7_ILi96EEENS7_ILi192EEEEEENS_10bfloat16_tEfNS_4arch4Sm90ELb0ELb1ELb1ELb1ELb0ELb0ELb1ELb0ELi3ELi1ELi1ELi1ELb0EEENS1_21CollectiveEpilogueBwdISD_SE_SG_Li384ELb1ELb1ELi3EEENS1_19SingleTileSchedulerILb1ELb0ELb0ELi96EEEEEEEEEvNT_6ParamsE --------------------------
	.section	.nv.shared._ZN7cutlass13device_kernelIN5flash11enable_sm90INS1_16FlashAttnBwdSm90INS1_25CollectiveMainloopBwdSm90ILi2ELi1ELi1EN4cute5tupleIJNS5_1CILi1EEES8_S8_EEENS6_IJNS7_ILi64EEENS7_ILi96EEENS7_ILi192EEEEEENS_10bfloat16_tEfNS_4arch4Sm90ELb0ELb1ELb1ELb1ELb0ELb0ELb1ELb0ELi3ELi1ELi1ELi1ELb0EEENS1_21CollectiveEpilogueBwdISD_SE_SG_Li384ELb1ELb1ELi3EEENS1_19SingleTileSchedulerILb1ELb0ELb0ELi96EEEEEEEEEvNT_6ParamsE,"aw",@nobits
	.sectionflags	@""
	.align	16
	.zero		1024


//--------------------- .nv.shared._ZN7cutlass13device_kernelIN5flash11enable_sm90INS1_16FlashAttnBwdSm90INS1_25CollectiveMainloopBwdSm90ILi2ELi1ELi1EN4cute5tupleIJNS5_1CILi1EEES8_S8_EEENS6_IJNS7_ILi64EEENS7_ILi96EEENS7_ILi192EEEEEENS_10bfloat16_tEfNS_4arch4Sm90ELb0ELb1ELb1ELb1ELb1ELb0ELb1ELb0ELi3ELi1ELi1ELi1ELb0EEENS1_21CollectiveEpilogueBwdISD_SE_SG_Li384ELb1ELb1ELi3EEENS1_19SingleTileSchedulerILb1ELb0ELb0ELi96EEEEEEEEEvNT_6ParamsE --------------------------
	.section	.nv.shared._ZN7cutlass13device_kernelIN5flash11enable_sm90INS1_16FlashAttnBwdSm90INS1_25CollectiveMainloopBwdSm90ILi2ELi1ELi1EN4cute5tupleIJNS5_1CILi1EEES8_S8_EEENS6_IJNS7_ILi64EEENS7_ILi96EEENS7_ILi192EEEEEENS_10bfloat16_tEfNS_4arch4Sm90ELb0ELb1ELb1ELb1ELb1ELb0ELb1ELb0ELi3ELi1ELi1ELi1ELb0EEENS1_21CollectiveEpilogueBwdISD_SE_SG_Li384ELb1ELb1ELi3EEENS1_19SingleTileSchedulerILb1ELb0ELb0ELi96EEEEEEEEEvNT_6ParamsE,"aw",@nobits
	.sectionflags	@""
	.align	16
	.zero		1024


//--------------------- .nv.shared._ZN7cutlass13device_kernelIN5flash11enable_sm90INS1_16FlashAttnBwdSm90INS1_25CollectiveMainloopBwdSm90ILi2ELi1ELi1EN4cute5tupleIJNS5_1CILi1EEES8_S8_EEENS6_IJNS7_ILi64EEENS7_ILi96EEENS7_ILi192EEEEEENS_10bfloat16_tEfNS_4arch4Sm90ELb0ELb1ELb1ELb1ELb0ELb0ELb1ELb0ELi3ELi1ELi1ELi1ELb0EEENS1_24CollectiveEpilogueBwdGQAISD_fSG_Li384ELb1ELb0EEENS1_19SingleTileSchedulerILb1ELb0ELb0ELi96EEEEEEEEEvNT_6ParamsE --------------------------
	.section	.nv.shared._ZN7cutlass13device_kernelIN5flash11enable_sm90INS1_16FlashAttnBwdSm90INS1_25CollectiveMainloopBwdSm90ILi2ELi1ELi1EN4cute5tupleIJNS5_1CILi1EEES8_S8_EEENS6_IJNS7_ILi64EEENS7_ILi96EEENS7_ILi192EEEEEENS_10bfloat16_tEfNS_4arch4Sm90ELb0ELb1ELb1ELb1ELb0ELb0ELb1ELb0ELi3ELi1ELi1ELi1ELb0EEENS1_24CollectiveEpilogueBwdGQAISD_fSG_Li384ELb1ELb0EEENS1_19SingleTileSchedulerILb1ELb0ELb0ELi96EEEEEEEEEvNT_6ParamsE,"aw",@nobits
	.sectionflags	@""
	.align	16
	.zero		1024


//--------------------- .nv.shared._ZN7cutlass13device_kernelIN5flash11enable_sm90INS1_16FlashAttnBwdSm90INS1_25CollectiveMainloopBwdSm90ILi2ELi1ELi1EN4cute5tupleIJNS5_1CILi1EEES8_S8_EEENS6_IJNS7_ILi64EEENS7_ILi96EEENS7_ILi192EEEEEENS_10bfloat16_tEfNS_4arch4Sm90ELb0ELb1ELb1ELb1ELb1ELb0ELb1ELb0ELi3ELi1ELi1ELi1ELb0EEENS1_24CollectiveEpilogueBwdGQAISD_fSG_Li384ELb1ELb1EEENS1_19SingleTileSchedulerILb1ELb0ELb0ELi96EEEEEEEEEvNT_6ParamsE --------------------------
	.section	.nv.shared._ZN7cutlass13device_kernelIN5flash11enable_sm90INS1_16FlashAttnBwdSm90INS1_25CollectiveMainloopBwdSm90ILi2ELi1ELi1EN4cute5tupleIJNS5_1CILi1EEES8_S8_EEENS6_IJNS7_ILi64EEENS7_ILi96EEENS7_ILi192EEEEEENS_10bfloat16_tEfNS_4arch4Sm90ELb0ELb1ELb1ELb1ELb1ELb0ELb1ELb0ELi3ELi1ELi1ELi1ELb0EEENS1_24CollectiveEpilogueBwdGQAISD_fSG_Li384ELb1ELb1EEENS1_19SingleTileSchedulerILb1ELb0ELb0ELi96EEEEEEEEEvNT_6ParamsE,"aw",@nobits
	.sectionflags	@""
	.align	16
	.zero		1024


//--------------------- .nv.shared._ZN7cutlass13device_kernelIN5flash11enable_sm90INS1_16FlashAttnBwdSm90INS1_25CollectiveMainloopBwdSm90ILi2ELi1ELi1EN4cute5tupleIJNS5_1CILi1EEES8_S8_EEENS6_IJNS7_ILi64EEENS7_ILi96EEENS7_ILi192EEEEEENS_10bfloat16_tEfNS_4arch4Sm90ELb1ELb0ELb1ELb0ELb0ELb0ELb1ELb0ELi3ELi1ELi1ELi1ELb0EEENS1_21CollectiveEpilogueBwdISD_SE_SG_Li384ELb0ELb1ELi3EEENS1_25SingleTileBwdLPTSchedulerILb0ELi96ELb0EEEEEEEEEvNT_6ParamsE --------------------------
	.section	.nv.shared._ZN7cutlass13device_kernelIN5flash11enable_sm90INS1_16FlashAttnBwdSm90INS1_25CollectiveMainloopBwdSm90ILi2ELi1ELi1EN4cute5tupleIJNS5_1CILi1EEES8_S8_EEENS6_IJNS7_ILi64EEENS7_ILi96EEENS7_ILi192EEEEEENS_10bfloat16_tEfNS_4arch4Sm90ELb1ELb0ELb1ELb0ELb0ELb0ELb1ELb0ELi3ELi1ELi1ELi1ELb0EEENS1_21CollectiveEpilogueBwdISD_SE_SG_Li384ELb0ELb1ELi3EEENS1_25SingleTileBwdLPTSchedulerILb0ELi96ELb0EEEEEEEEEvNT_6ParamsE,"aw",@nobits
	.sectionflags	@""
	.align	16
	.zero		1024


//--------------------- .nv.shared._ZN7cutlass13device_kernelIN5flash11enable_sm90INS1_16FlashAttnBwdSm90INS1_25CollectiveMainloopBwdSm90ILi2ELi1ELi1EN4cute5tupleIJNS5_1CILi1EEES8_S8_EEENS6_IJNS7_ILi64EEENS7_ILi96EEENS7_ILi192EEEEEENS_10bfloat16_tEfNS_4arch4Sm90ELb1ELb0ELb1ELb0ELb1ELb0ELb1ELb0ELi3ELi1ELi1ELi1ELb0EEENS1_21CollectiveEpilogueBwdISD_SE_SG_Li384ELb0ELb1ELi3EEENS1_25SingleTileBwdLPTSchedulerILb0ELi96ELb1EEEEEEEEEvNT_6ParamsE --------------------------
	.section	.nv.shared._ZN7cutlass13device_kernelIN5flash11enable_sm90INS1_16FlashAttnBwdSm90INS1_25CollectiveMainloopBwdSm90ILi2ELi1ELi1EN4cute5tupleIJNS5_1CILi1EEES8_S8_EEENS6_IJNS7_ILi64EEENS7_ILi96EEENS7_ILi192EEEEEENS_10bfloat16_tEfNS_4arch4Sm90ELb1ELb0ELb1ELb0ELb1ELb0ELb1ELb0ELi3ELi1ELi1ELi1ELb0EEENS1_21CollectiveEpilogueBwdISD_SE_SG_Li384ELb0ELb1ELi3EEENS1_25SingleTileBwdLPTSchedulerILb0ELi96ELb1EEEEEEEEEvNT_6ParamsE,"aw",@nobits
	.sectionflags	@""
	.align	16
	.zero		1024


//--------------------- .nv.shared._ZN7cutlass13device_kernelIN5flash11enable_sm90INS1_16FlashAttnBwdSm90INS1_25CollectiveMainloopBwdSm90ILi2ELi1ELi1EN4cute5tupleIJNS5_1CILi1EEES8_S8_EEENS6_IJNS7_ILi64EEENS7_ILi96EEENS7_ILi192EEEEEENS_10bfloat16_tEfNS_4arch4Sm90ELb1ELb0ELb1ELb0ELb0ELb0ELb1ELb0ELi3ELi1ELi1ELi1ELb0EEENS1_24CollectiveEpilogueBwdGQAISD_fSG_Li384ELb0ELb0EEENS1_25SingleTileBwdLPTSchedulerILb0ELi96ELb0EEEEEEEEEvNT_6ParamsE --------------------------
	.section	.nv.shared._ZN7cutlass13device_kernelIN5flash11enable_sm90INS1_16FlashAttnBwdSm90INS1_25CollectiveMainloopBwdSm90ILi2ELi1ELi1EN4cute5tupleIJNS5_1CILi1EEES8_S8_EEENS6_IJNS7_ILi64EEENS7_ILi96EEENS7_ILi192EEEEEENS_10bfloat16_tEfNS_4arch4Sm90ELb1ELb0ELb1ELb0ELb0ELb0ELb1ELb0ELi3ELi1ELi1ELi1ELb0EEENS1_24CollectiveEpilogueBwdGQAISD_fSG_Li384ELb0ELb0EEENS1_25SingleTileBwdLPTSchedulerILb0ELi96ELb0EEEEEEEEEvNT_6ParamsE,"aw",@nobits
	.sectionflags	@""
	.align	16
	.zero		1024


//--------------------- .nv.shared._ZN7cutlass13device_kernelIN5flash11enable_sm90INS1_16FlashAttnBwdSm90INS1_25CollectiveMainloopBwdSm90ILi2ELi1ELi1EN4cute5tupleIJNS5_1CILi1EEES8_S8_EEENS6_IJNS7_ILi64EEENS7_ILi96EEENS7_ILi192EEEEEENS_10bfloat16_tEfNS_4arch4Sm90ELb1ELb0ELb1ELb0ELb1ELb0ELb1ELb0ELi3ELi1ELi1ELi1ELb0EEENS1_24CollectiveEpilogueBwdGQAISD_fSG_Li384ELb0ELb1EEENS1_25SingleTileBwdLPTSchedulerILb0ELi96ELb1EEEEEEEEEvNT_6ParamsE --------------------------
	.section	.nv.shared._ZN7cutlass13device_kernelIN5flash11enable_sm90INS1_16FlashAttnBwdSm90INS1_25CollectiveMainloopBwdSm90ILi2ELi1ELi1EN4cute5tupleIJNS5_1CILi1EEES8_S8_EEENS6_IJNS7_ILi64EEENS7_ILi96EEENS7_ILi192EEEEEENS_10bfloat16_tEfNS_4arch4Sm90ELb1ELb0ELb1ELb0ELb1ELb0ELb1ELb0ELi3ELi1ELi1ELi1ELb0EEENS1_24CollectiveEpilogueBwdGQAISD_fSG_Li384ELb0ELb1EEENS1_25SingleTileBwdLPTSchedulerILb0ELi96ELb1EEEEEEEEEvNT_6ParamsE,"aw",@nobits
	.sectionflags	@""
	.align	16
	.zero		1024


//--------------------- .nv.shared._ZN7cutlass13device_kernelIN5flash11enable_sm90INS1_16FlashAttnBwdSm90INS1_25CollectiveMainloopBwdSm90ILi2ELi1ELi1EN4cute5tupleIJNS5_1CILi1EEES8_S8_EEENS6_IJNS7_ILi64EEENS7_ILi96EEENS7_ILi192EEEEEENS_10bfloat16_tEfNS_4arch4Sm90ELb1ELb0ELb1ELb1ELb0ELb0ELb1ELb0ELi3ELi1ELi1ELi1ELb0EEENS1_21CollectiveEpilogueBwdISD_SE_SG_Li384ELb1ELb1ELi3EEENS1_25SingleTileBwdLPTSchedulerILb1ELi96ELb0EEEEEEEEEvNT_6ParamsE --------------------------
	.section	.nv.shared._ZN7cutlass13device_kernelIN5flash11enable_sm90INS1_16FlashAttnBwdSm90INS1_25CollectiveMainloopBwdSm90ILi2ELi1ELi1EN4cute5tupleIJNS5_1CILi1EEES8_S8_EEENS6_IJNS7_ILi64EEENS7_ILi96EEENS7_ILi192EEEEEENS_10bfloat16_tEfNS_4arch4Sm90ELb1ELb0ELb1ELb1ELb0ELb0ELb1ELb0ELi3ELi1ELi1ELi1ELb0EEENS1_21CollectiveEpilogueBwdISD_SE_SG_Li384ELb1ELb1ELi3EEENS1_25SingleTileBwdLPTSchedulerILb1ELi96ELb0EEEEEEEEEvNT_6ParamsE,"aw",@nobits
	.sectionflags	@""
	.align	16
	.zero		1024


//--------------------- .nv.shared._ZN7cutlass13device_kernelIN5flash11enable_sm90INS1_16FlashAttnBwdSm90INS1_25CollectiveMainloopBwdSm90ILi2ELi1ELi1EN4cute5tupleIJNS5_1CILi1EEES8_S8_EEENS6_IJNS7_ILi64EEENS7_ILi96EEENS7_ILi192EEEEEENS_10bfloat16_tEfNS_4arch4Sm90ELb1ELb0ELb1ELb1ELb1ELb0ELb1ELb0ELi3ELi1ELi1ELi1ELb0EEENS1_21CollectiveEpilogueBwdISD_SE_SG_Li384ELb1ELb1ELi3EEENS1_25SingleTileBwdLPTSchedulerILb1ELi96ELb1EEEEEEEEEvNT_6ParamsE --------------------------
	.section	.nv.shared._ZN7cutlass13device_kernelIN5flash11enable_sm90INS1_16FlashAttnBwdSm90INS1_25CollectiveMainloopBwdSm90ILi2ELi1ELi1EN4cute5tupleIJNS5_1CILi1EEES8_S8_EEENS6_IJNS7_ILi64EEENS7_ILi96EEENS7_ILi192EEEEEENS_10bfloat16_tEfNS_4arch4Sm90ELb1ELb0ELb1ELb1ELb1ELb0ELb1ELb0ELi3ELi1ELi1ELi1ELb0EEENS1_21CollectiveEpilogueBwdISD_SE_SG_Li384ELb1ELb1ELi3EEENS1_25SingleTileBwdLPTSchedulerILb1ELi96ELb1EEEEEEEEEvNT_6ParamsE,"aw",@nobits
	.sectionflags	@""
	.align	16
	.zero		1024


//--------------------- .nv.shared._ZN7cutlass13device_kernelIN5flash11enable_sm90INS1_16FlashAttnBwdSm90INS1_25CollectiveMainloopBwdSm90ILi2ELi1ELi1EN4cute5tupleIJNS5_1CILi1EEES8_S8_EEENS6_IJNS7_ILi64EEENS7_ILi96EEENS7_ILi192EEEEEENS_10bfloat16_tEfNS_4arch4Sm90ELb1ELb0ELb1ELb1ELb0ELb0ELb1ELb0ELi3ELi1ELi1ELi1ELb0EEENS1_24CollectiveEpilogueBwdGQAISD_fSG_Li384ELb1ELb0EEENS1_25SingleTileBwdLPTSchedulerILb1ELi96ELb0EEEEEEEEEvNT_6ParamsE --------------------------
	.section	.nv.shared._ZN7cutlass13device_kernelIN5flash11enable_sm90INS1_16FlashAttnBwdSm90INS1_25CollectiveMainloopBwdSm90ILi2ELi1ELi1EN4cute5tupleIJNS5_1CILi1EEES8_S8_EEENS6_IJNS7_ILi64EEENS7_ILi96EEENS7_ILi192EEEEEENS_10bfloat16_tEfNS_4arch4Sm90ELb1ELb0ELb1ELb1ELb0ELb0ELb1ELb0ELi3ELi1ELi1ELi1ELb0EEENS1_24CollectiveEpilogueBwdGQAISD_fSG_Li384ELb1ELb0EEENS1_25SingleTileBwdLPTSchedulerILb1ELi96ELb0EEEEEEEEEvNT_6ParamsE,"aw",@nobits
	.sectionflags	@""
	.align	16
	.zero		1024


//--------------------- .nv.shared._ZN7cutlass13device_kernelIN5flash11enable_sm90INS1_16FlashAttnBwdSm90INS1_25CollectiveMainloopBwdSm90ILi2ELi1ELi1EN4cute5tupleIJNS5_1CILi1EEES8_S8_EEENS6_IJNS7_ILi64EEENS7_ILi96EEENS7_ILi192EEEEEENS_10bfloat16_tEfNS_4arch4Sm90ELb1ELb0ELb1ELb1ELb1ELb0ELb1ELb0ELi3ELi1ELi1ELi1ELb0EEENS1_24CollectiveEpilogueBwdGQAISD_fSG_Li384ELb1ELb1EEENS1_25SingleTileBwdLPTSchedulerILb1ELi96ELb1EEEEEEEEEvNT_6ParamsE --------------------------
	.section	.nv.shared._ZN7cutlass13device_kernelIN5flash11enable_sm90INS1_16FlashAttnBwdSm90INS1_25CollectiveMainloopBwdSm90ILi2ELi1ELi1EN4cute5tupleIJNS5_1CILi1EEES8_S8_EEENS6_IJNS7_ILi64EEENS7_ILi96EEENS7_ILi192EEEEEENS_10bfloat16_tEfNS_4arch4Sm90ELb1ELb0ELb1ELb1ELb1ELb0ELb1ELb0ELi3ELi1ELi1ELi1ELb0EEENS1_24CollectiveEpilogueBwdGQAISD_fSG_Li384ELb1ELb1EEENS1_25SingleTileBwdLPTSchedulerILb1ELi96ELb1EEEEEEEEEvNT_6ParamsE,"aw",@nobits
	.sectionflags	@""
	.align	16
	.zero		1024


//--------------------- .nv.shared._ZN7cutlass13device_kernelIN5flash11enable_sm90INS1_16FlashAttnBwdSm90INS1_25CollectiveMainloopBwdSm90ILi2ELi1ELi1EN4cute5tupleIJNS5_1CILi1EEES8_S8_EEENS6_IJNS7_ILi64EEENS7_ILi96EEENS7_ILi192EEEEEENS_10bfloat16_tEfNS_4arch4Sm90ELb0ELb0ELb0ELb0ELb0ELb0ELb1ELb0ELi3ELi1ELi1ELi1ELb0EEENS1_21CollectiveEpilogueBwdISD_SE_SG_Li384ELb0ELb1ELi3EEENS1_19SingleTileSchedulerILb0ELb0ELb0ELi96EEEEEEEEEvNT_6ParamsE --------------------------
	.section	.nv.shared._ZN7cutlass13device_kernelIN5flash11enable_sm90INS1_16FlashAttnBwdSm90INS1_25CollectiveMainloopBwdSm90ILi2ELi1ELi1EN4cute5tupleIJNS5_1CILi1EEES8_S8_EEENS6_IJNS7_ILi64EEENS7_ILi96EEENS7_ILi192EEEEEENS_10bfloat16_tEfNS_4arch4Sm90ELb0ELb0ELb0ELb0ELb0ELb0ELb1ELb0ELi3ELi1ELi1ELi1ELb0EEENS1_21CollectiveEpilogueBwdISD_SE_SG_Li384ELb0ELb1ELi3EEENS1_19SingleTileSchedulerILb0ELb0ELb0ELi96EEEEEEEEEvNT_6ParamsE,"aw",@nobits
	.sectionflags	@""
	.align	16
	.zero		1024


//--------------------- .nv.shared._ZN7cutlass13device_kernelIN5flash11enable_sm90INS1_16FlashAttnBwdSm90INS1_25CollectiveMainloopBwdSm90ILi2ELi1ELi1EN4cute5tupleIJNS5_1CILi1EEES8_S8_EEENS6_IJNS7_ILi64EEENS7_ILi96EEENS7_ILi192EEEEEENS_10bfloat16_tEfNS_4arch4Sm90ELb0ELb0ELb0ELb0ELb1ELb0ELb1ELb0ELi3ELi1ELi1ELi1ELb0EEENS1_21CollectiveEpilogueBwdISD_SE_SG_Li384ELb0ELb1ELi3EEENS1_19SingleTileSchedulerILb0ELb0ELb0ELi96EEEEEEEEEvNT_6ParamsE --------------------------
	.section	.nv.shared._ZN7cutlass13device_kernelIN5flash11enable_sm90INS1_16FlashAttnBwdSm90INS1_25CollectiveMainloopBwdSm90ILi2ELi1ELi1EN4cute5tupleIJNS5_1CILi1EEES8_S8_EEENS6_IJNS7_ILi64EEENS7_ILi96EEENS7_ILi192EEEEEENS_10bfloat16_tEfNS_4arch4Sm90ELb0ELb0ELb0ELb0ELb1ELb0ELb1ELb0ELi3ELi1ELi1ELi1ELb0EEENS1_21CollectiveEpilogueBwdISD_SE_SG_Li384ELb0ELb1ELi3EEENS1_19SingleTileSchedulerILb0ELb0ELb0ELi96EEEEEEEEEvNT_6ParamsE,"aw",@nobits
	.sectionflags	@""
	.align	16
	.zero		1024


//--------------------- .nv.shared._ZN7cutlass13device_kernelIN5flash11enable_sm90INS1_16FlashAttnBwdSm90INS1_25CollectiveMainloopBwdSm90ILi2ELi1ELi1EN4cute5tupleIJNS5_1CILi1EEES8_S8_EEENS6_IJNS7_ILi64EEENS7_ILi96EEENS7_ILi192EEEEEENS_10bfloat16_tEfNS_4arch4Sm90ELb0ELb0ELb0ELb0ELb0ELb0ELb1ELb0ELi3ELi1ELi1ELi1ELb0EEENS1_24CollectiveEpilogueBwdGQAISD_fSG_Li384ELb0ELb0EEENS1_19SingleTileSchedulerILb0ELb0ELb0ELi96EEEEEEEEEvNT_6ParamsE --------------------------
	.section	.nv.shared._ZN7cutlass13device_kernelIN5flash11enable_sm90INS1_16FlashAttnBwdSm90INS1_25CollectiveMainloopBwdSm90ILi2ELi1ELi1EN4cute5tupleIJNS5_1CILi1EEES8_S8_EEENS6_IJNS7_ILi64EEENS7_ILi96EEENS7_ILi192EEEEEENS_10bfloat16_tEfNS_4arch4Sm90ELb0ELb0ELb0ELb0ELb0ELb0ELb1ELb0ELi3ELi1ELi1ELi1ELb0EEENS1_24CollectiveEpilogueBwdGQAISD_fSG_Li384ELb0ELb0EEENS1_19SingleTileSchedulerILb0ELb0ELb0ELi96EEEEEEEEEvNT_6ParamsE,"aw",@nobits
	.sectionflags	@""
	.align	16
	.zero		1024


//--------------------- .nv.shared._ZN7cutlass13device_kernelIN5flash11enable_sm90INS1_16FlashAttnBwdSm90INS1_25CollectiveMainloopBwdSm90ILi2ELi1ELi1EN4cute5tupleIJNS5_1CILi1EEES8_S8_EEENS6_IJNS7_ILi64EEENS7_ILi96EEENS7_ILi192EEEEEENS_10bfloat16_tEfNS_4arch4Sm90ELb0ELb0ELb0ELb0ELb1ELb0ELb1ELb0ELi3ELi1ELi1ELi1ELb0EEENS1_24CollectiveEpilogueBwdGQAISD_fSG_Li384ELb0ELb1EEENS1_19SingleTileSchedulerILb0ELb0ELb0ELi96EEEEEEEEEvNT_6ParamsE --------------------------
	.section	.nv.shared._ZN7cutlass13device_kernelIN5flash11enable_sm90INS1_16FlashAttnBwdSm90INS1_25CollectiveMainloopBwdSm90ILi2ELi1ELi1EN4cute5tupleIJNS5_1CILi1EEES8_S8_EEENS6_IJNS7_ILi64EEENS7_ILi96EEENS7_ILi192EEEEEENS_10bfloat16_tEfNS_4arch4Sm90ELb0ELb0ELb0ELb0ELb1ELb0ELb1ELb0ELi3ELi1ELi1ELi1ELb0EEENS1_24CollectiveEpilogueBwdGQAISD_fSG_Li384ELb0ELb1EEENS1_19SingleTileSchedulerILb0ELb0ELb0ELi96EEEEEEEEEvNT_6ParamsE,"aw",@nobits
	.sectionflags	@""
	.align	16
	.zero		1024


//--------------------- .nv.shared._ZN7cutlass13device_kernelIN5flash11enable_sm90INS1_16FlashAttnBwdSm90INS1_25CollectiveMainloopBwdSm90ILi2ELi1ELi1EN4cute5tupleIJNS5_1CILi1EEES8_S8_EEENS6_IJNS7_ILi64EEENS7_ILi96EEENS7_ILi192EEEEEENS_10bfloat16_tEfNS_4arch4Sm90ELb0ELb0ELb0ELb1ELb0ELb0ELb1ELb0ELi3ELi1ELi1ELi1ELb0EEENS1_21CollectiveEpilogueBwdISD_SE_SG_Li384ELb1ELb1ELi3EEENS1_19SingleTileSchedulerILb1ELb0ELb0ELi96EEEEEEEEEvNT_6ParamsE --------------------------
	.section	.nv.shared._ZN7cutlass13device_kernelIN5flash11enable_sm90INS1_16FlashAttnBwdSm90INS1_25CollectiveMainloopBwdSm90ILi2ELi1ELi1EN4cute5tupleIJNS5_1CILi1EEES8_S8_EEENS6_IJNS7_ILi64EEENS7_ILi96EEENS7_ILi192EEEEEENS_10bfloat16_tEfNS_4arch4Sm90ELb0ELb0ELb0ELb1ELb0ELb0ELb1ELb0ELi3ELi1ELi1ELi1ELb0EEENS1_21CollectiveEpilogueBwdISD_SE_SG_Li384ELb1ELb1ELi3EEENS1_19SingleTileSchedulerILb1ELb0ELb0ELi96EEEEEEEEEvNT_6ParamsE,"aw",@nobits
	.sectionflags	@""
	.align	16
	.zero		1024


//--------------------- .nv.shared._ZN7cutlass13device_kernelIN5flash11enable_sm90INS1_16FlashAttnBwdSm90INS1_25CollectiveMainloopBwdSm90ILi2ELi1ELi1EN4cute5tupleIJNS5_1CILi1EEES8_S8_EEENS6_IJNS7_ILi64EEENS7_ILi96EEENS7_ILi192EEEEEENS_10bfloat16_tEfNS_4arch4Sm90ELb0ELb0ELb0ELb1ELb1ELb0ELb1ELb0ELi3ELi1ELi1ELi1ELb0EEENS1_21CollectiveEpilogueBwdISD_SE_SG_Li384ELb1ELb1ELi3EEENS1_19SingleTileSchedulerILb1ELb0ELb0ELi96EEEEEEEEEvNT_6ParamsE --------------------------
	.section	.nv.shared._ZN7cutlass13device_kernelIN5flash11enable_sm90INS1_16FlashAttnBwdSm90INS1_25CollectiveMainloopBwdSm90ILi2ELi1ELi1EN4cute5tupleIJNS5_1CILi1EEES8_S8_EEENS6_IJNS7_ILi64EEENS7_ILi96EEENS7_ILi192EEEEEENS_10bfloat16_tEfNS_4arch4Sm90ELb0ELb0ELb0ELb1ELb1ELb0ELb1ELb0ELi3ELi1ELi1ELi1ELb0EEENS1_21CollectiveEpilogueBwdISD_SE_SG_Li384ELb1ELb1ELi3EEENS1_19SingleTileSchedulerILb1ELb0ELb0ELi96EEEEEEEEEvNT_6ParamsE,"aw",@nobits
	.sectionflags	@""
	.align	16
	.zero		1024


//--------------------- .nv.shared._ZN7cutlass13device_kernelIN5flash11enable_sm90INS1_16FlashAttnBwdSm90INS1_25CollectiveMainloopBwdSm90ILi2ELi1ELi1EN4cute5tupleIJNS5_1CILi1EEES8_S8_EEENS6_IJNS7_ILi64EEENS7_ILi96EEENS7_ILi192EEEEEENS_10bfloat16_tEfNS_4arch4Sm90ELb0ELb0ELb0ELb1ELb0ELb0ELb1ELb0ELi3ELi1ELi1ELi1ELb0EEENS1_24CollectiveEpilogueBwdGQAISD_fSG_Li384ELb1ELb0EEENS1_19SingleTileSchedulerILb1ELb0ELb0ELi96EEEEEEEEEvNT_6ParamsE --------------------------
	.section	.nv.shared._ZN7cutlass13device_kernelIN5flash11enable_sm90INS1_16FlashAttnBwdSm90INS1_25CollectiveMainloopBwdSm90ILi2ELi1ELi1EN4cute5tupleIJNS5_1CILi1EEES8_S8_EEENS6_IJNS7_ILi64EEENS7_ILi96EEENS7_ILi192EEEEEENS_10bfloat16_tEfNS_4arch4Sm90ELb0ELb0ELb0ELb1ELb0ELb0ELb1ELb0ELi3ELi1ELi1ELi1ELb0EEENS1_24CollectiveEpilogueBwdGQAISD_fSG_Li384ELb1ELb0EEENS1_19SingleTileSchedulerILb1ELb0ELb0ELi96EEEEEEEEEvNT_6ParamsE,"aw",@nobits
	.sectionflags	@""
	.align	16
	.zero		1024


//--------------------- .nv.shared._ZN7cutlass13device_kernelIN5flash11enable_sm90INS1_16FlashAttnBwdSm90INS1_25CollectiveMainloopBwdSm90ILi2ELi1ELi1EN4cute5tupleIJNS5_1CILi1EEES8_S8_EEENS6_IJNS7_ILi64EEENS7_ILi96EEENS7_ILi192EEEEEENS_10bfloat16_tEfNS_4arch4Sm90ELb0ELb0ELb0ELb1ELb1ELb0ELb1ELb0ELi3ELi1ELi1ELi1ELb0EEENS1_24CollectiveEpilogueBwdGQAISD_fSG_Li384ELb1ELb1EEENS1_19SingleTileSchedulerILb1ELb0ELb0ELi96EEEEEEEEEvNT_6ParamsE --------------------------
	.section	.nv.shared._ZN7cutlass13device_kernelIN5flash11enable_sm90INS1_16FlashAttnBwdSm90INS1_25CollectiveMainloopBwdSm90ILi2ELi1ELi1EN4cute5tupleIJNS5_1CILi1EEES8_S8_EEENS6_IJNS7_ILi64EEENS7_ILi96EEENS7_ILi192EEEEEENS_10bfloat16_tEfNS_4arch4Sm90ELb0ELb0ELb0ELb1ELb1ELb0ELb1ELb0ELi3ELi1ELi1ELi1ELb0EEENS1_24CollectiveEpilogueBwdGQAISD_fSG_Li384ELb1ELb1EEENS1_19SingleTileSchedulerILb1ELb0ELb0ELi96EEEEEEEEEvNT_6ParamsE,"aw",@nobits
	.sectionflags	@""
	.align	16
	.zero		1024


//--------------------- .nv.shared._ZN7cutlass13device_kernelIN5flash11enable_sm90INS1_16FlashAttnBwdSm90INS1_25CollectiveMainloopBwdSm90ILi2ELi1ELi1EN4cute5tupleIJNS5_1CILi1EEES8_S8_EEENS6_IJNS7_ILi64EEENS7_ILi96EEENS7_ILi192EEEEEENS_10bfloat16_tEfNS_4arch4Sm90ELb0ELb1ELb0ELb0ELb0ELb0ELb1ELb0ELi3ELi1ELi1ELi1ELb0EEENS1_21CollectiveEpilogueBwdISD_SE_SG_Li384ELb0ELb1ELi3EEENS1_19SingleTileSchedulerILb0ELb0ELb0ELi96EEEEEEEEEvNT_6ParamsE --------------------------
	.section	.nv.shared._ZN7cutlass13device_kernelIN5flash11enable_sm90INS1_16FlashAttnBwdSm90INS1_25CollectiveMainloopBwdSm90ILi2ELi1ELi1EN4cute5tupleIJNS5_1CILi1EEES8_S8_EEENS6_IJNS7_ILi64EEENS7_ILi96EEENS7_ILi192EEEEEENS_10bfloat16_tEfNS_4arch4Sm90ELb0ELb1ELb0ELb0ELb0ELb0ELb1ELb0ELi3ELi1ELi1ELi1ELb0EEENS1_21CollectiveEpilogueBwdISD_SE_SG_Li384ELb0ELb1ELi3EEENS1_19SingleTileSchedulerILb0ELb0ELb0ELi96EEEEEEEEEvNT_6ParamsE,"aw",@nobits
	.sectionflags	@""
	.align	16
	.zero		1024


//--------------------- .nv.shared._ZN7cutlass13device_kernelIN5flash11enable_sm90INS1_16FlashAttnBwdSm90INS1_25CollectiveMainloopBwdSm90ILi2ELi1ELi1EN4cute5tupleIJNS5_1CILi1EEES8_S8_EEENS6_IJNS7_ILi64EEENS7_ILi96EEENS7_ILi192EEEEEENS_10bfloat16_tEfNS_4arch4Sm90ELb0ELb1ELb0ELb0ELb1ELb0ELb1ELb0ELi3ELi1ELi1ELi1ELb0EEENS1_21CollectiveEpilogueBwdISD_SE_SG_Li384ELb0ELb1ELi3EEENS1_19SingleTileSchedulerILb0ELb0ELb0ELi96EEEEEEEEEvNT_6ParamsE --------------------------
	.section	.nv.shared._ZN7cutlass13device_kernelIN5flash11enable_sm90INS1_16FlashAttnBwdSm90INS1_25CollectiveMainloopBwdSm90ILi2ELi1ELi1EN4cute5tupleIJNS5_1CILi1EEES8_S8_EEENS6_IJNS7_ILi64EEENS7_ILi96EEENS7_ILi192EEEEEENS_10bfloat16_tEfNS_4arch4Sm90ELb0ELb1ELb0ELb0ELb1ELb0ELb1ELb0ELi3ELi1ELi1ELi1ELb0EEENS1_21CollectiveEpilogueBwdISD_SE_SG_Li384ELb0ELb1ELi3EEENS1_19SingleTileSchedulerILb0ELb0ELb0ELi96EEEEEEEEEvNT_6ParamsE,"aw",@nobits
	.sectionflags	@""
	.align	16
	.zero		1024


//--------------------- .nv.shared._ZN7cutlass13device_kernelIN5flash11enable_sm90INS1_16FlashAttnBwdSm90INS1_25CollectiveMainloopBwdSm90ILi2ELi1ELi1EN4cute5tupleIJNS5_1CILi1EEES8_S8_EEENS6_IJNS7_ILi64EEENS7_ILi96EEENS7_ILi192EEEEEENS_10bfloat16_tEfNS_4arch4Sm90ELb0ELb1ELb0ELb0ELb0ELb0ELb1ELb0ELi3ELi1ELi1ELi1ELb0EEENS1_24CollectiveEpilogueBwdGQAISD_fSG_Li384ELb0ELb0EEENS1_19SingleTileSchedulerILb0ELb0ELb0ELi96EEEEEEEEEvNT_6ParamsE --------------------------
	.section	.nv.shared._ZN7cutlass13device_kernelIN5flash11enable_sm90INS1_16FlashAttnBwdSm90INS1_25CollectiveMainloopBwdSm90ILi2ELi1ELi1EN4cute5tupleIJNS5_1CILi1EEES8_S8_EEENS6_IJNS7_ILi64EEENS7_ILi96EEENS7_ILi192EEEEEENS_10bfloat16_tEfNS_4arch4Sm90ELb0ELb1ELb0ELb0ELb0ELb0ELb1ELb0ELi3ELi1ELi1ELi1ELb0EEENS1_24CollectiveEpilogueBwdGQAISD_fSG_Li384ELb0ELb0EEENS1_19SingleTileSchedulerILb0ELb0ELb0ELi96EEEEEEEEEvNT_6ParamsE,"aw",@nobits
	.sectionflags	@""
	.align	16
	.zero		1024


//--------------------- .nv.shared._ZN7cutlass13device_kernelIN5flash11enable_sm90INS1_16FlashAttnBwdSm90INS1_25CollectiveMainloopBwdSm90ILi2ELi1ELi1EN4cute5tupleIJNS5_1CILi1EEES8_S8_EEENS6_IJNS7_ILi64EEENS7_ILi96EEENS7_ILi192EEEEEENS_10bfloat16_tEfNS_4arch4Sm90ELb0ELb1ELb0ELb0ELb1ELb0ELb1ELb0ELi3ELi1ELi1ELi1ELb0EEENS1_24CollectiveEpilogueBwdGQAISD_fSG_Li384ELb0ELb1EEENS1_19SingleTileSchedulerILb0ELb0ELb0ELi96EEEEEEEEEvNT_6ParamsE --------------------------
	.section	.nv.shared._ZN7cutlass13device_kernelIN5flash11enable_sm90INS1_16FlashAttnBwdSm90INS1_25CollectiveMainloopBwdSm90ILi2ELi1ELi1EN4cute5tupleIJNS5_1CILi1EEES8_S8_EEENS6_IJNS7_ILi64EEENS7_ILi96EEENS7_ILi192EEEEEENS_10bfloat16_tEfNS_4arch4Sm90ELb0ELb1ELb0ELb0ELb1ELb0ELb1ELb0ELi3ELi1ELi1ELi1ELb0EEENS1_24CollectiveEpilogueBwdGQAISD_fSG_Li384ELb0ELb1EEENS1_19SingleTileSchedulerILb0ELb0ELb0ELi96EEEEEEEEEvNT_6ParamsE,"aw",@nobits
	.sectionflags	@""
	.align	16
	.zero		1024


//--------------------- .nv.shared._ZN7cutlass13device_kernelIN5flash11enable_sm90INS1_16FlashAttnBwdSm90INS1_25CollectiveMainloopBwdSm90ILi2ELi1ELi1EN4cute5tupleIJNS5_1CILi1EEES8_S8_EEENS6_IJNS7_ILi64EEENS7_ILi96EEENS7_ILi192EEEEEENS_10bfloat16_tEfNS_4arch4Sm90ELb0ELb1ELb0ELb1ELb0ELb0ELb1ELb0ELi3ELi1ELi1ELi1ELb0EEENS1_21CollectiveEpilogueBwdISD_SE_SG_Li384ELb1ELb1ELi3EEENS1_19SingleTileSchedulerILb1ELb0ELb0ELi96EEEEEEEEEvNT_6ParamsE --------------------------
	.section	.nv.shared._ZN7cutlass13device_kernelIN5flash11enable_sm90INS1_16FlashAttnBwdSm90INS1_25CollectiveMainloopBwdSm90ILi2ELi1ELi1EN4cute5tupleIJNS5_1CILi1EEES8_S8_EEENS6_IJNS7_ILi64EEENS7_ILi96EEENS7_ILi192EEEEEENS_10bfloat16_tEfNS_4arch4Sm90ELb0ELb1ELb0ELb1ELb0ELb0ELb1ELb0ELi3ELi1ELi1ELi1ELb0EEENS1_21CollectiveEpilogueBwdISD_SE_SG_Li384ELb1ELb1ELi3EEENS1_19SingleTileSchedulerILb1ELb0ELb0ELi96EEEEEEEEEvNT_6ParamsE,"aw",@nobits
	.sectionflags	@""
	.align	16
	.zero		1024


//--------------------- .nv.shared._ZN7cutlass13device_kernelIN5flash11enable_sm90INS1_16FlashAttnBwdSm90INS1_25CollectiveMainloopBwdSm90ILi2ELi1ELi1EN4cute5tupleIJNS5_1CILi1EEES8_S8_EEENS6_IJNS7_ILi64EEENS7_ILi96EEENS7_ILi192EEEEEENS_10bfloat16_tEfNS_4arch4Sm90ELb0ELb1ELb0ELb1ELb1ELb0ELb1ELb0ELi3ELi1ELi1ELi1ELb0EEENS1_21CollectiveEpilogueBwdISD_SE_SG_Li384ELb1ELb1ELi3EEENS1_19SingleTileSchedulerILb1ELb0ELb0ELi96EEEEEEEEEvNT_6ParamsE --------------------------
	.section	.nv.shared._ZN7cutlass13device_kernelIN5flash11enable_sm90INS1_16FlashAttnBwdSm90INS1_25CollectiveMainloopBwdSm90ILi2ELi1ELi1EN4cute5tupleIJNS5_1CILi1EEES8_S8_EEENS6_IJNS7_ILi64EEENS7_ILi96EEENS7_ILi192EEEEEENS_10bfloat16_tEfNS_4arch4Sm90ELb0ELb1ELb0ELb1ELb1ELb0ELb1ELb0ELi3ELi1ELi1ELi1ELb0EEENS1_21CollectiveEpilogueBwdISD_SE_SG_Li384ELb1ELb1ELi3EEENS1_19SingleTileSchedulerILb1ELb0ELb0ELi96EEEEEEEEEvNT_6ParamsE,"aw",@nobits
	.sectionflags	@""
	.align	16
	.zero		1024


//--------------------- .nv.shared._ZN7cutlass13device_kernelIN5flash11enable_sm90INS1_16FlashAttnBwdSm90INS1_25CollectiveMainloopBwdSm90ILi2ELi1ELi1EN4cute5tupleIJNS5_1CILi1EEES8_S8_EEENS6_IJNS7_ILi64EEENS7_ILi96EEENS7_ILi192EEEEEENS_10bfloat16_tEfNS_4arch4Sm90ELb0ELb1ELb0ELb1ELb0ELb0ELb1ELb0ELi3ELi1ELi1ELi1ELb0EEENS1_24CollectiveEpilogueBwdGQAISD_fSG_Li384ELb1ELb0EEENS1_19SingleTileSchedulerILb1ELb0ELb0ELi96EEEEEEEEEvNT_6ParamsE --------------------------
	.section	.nv.shared._ZN7cutlass13device_kernelIN5flash11enable_sm90INS1_16FlashAttnBwdSm90INS1_25CollectiveMainloopBwdSm90ILi2ELi1ELi1EN4cute5tupleIJNS5_1CILi1EEES8_S8_EEENS6_IJNS7_ILi64EEENS7_ILi96EEENS7_ILi192EEEEEENS_10bfloat16_tEfNS_4arch4Sm90ELb0ELb1ELb0ELb1ELb0ELb0ELb1ELb0ELi3ELi1ELi1ELi1ELb0EEENS1_24CollectiveEpilogueBwdGQAISD_fSG_Li384ELb1ELb0EEENS1_19SingleTileSchedulerILb1ELb0ELb0ELi96EEEEEEEEEvNT_6ParamsE,"aw",@nobits
	.sectionflags	@""
	.align	16
	.zero		1024


//--------------------- .nv.shared._ZN7cutlass13device_kernelIN5flash11enable_sm90INS1_16FlashAttnBwdSm90INS1_25CollectiveMainloopBwdSm90ILi2ELi1ELi1EN4cute5tupleIJNS5_1CILi1EEES8_S8_EEENS6_IJNS7_ILi64EEENS7_ILi96EEENS7_ILi192EEEEEENS_10bfloat16_tEfNS_4arch4Sm90ELb0ELb1ELb0ELb1ELb1ELb0ELb1ELb0ELi3ELi1ELi1ELi1ELb0EEENS1_24CollectiveEpilogueBwdGQAISD_fSG_Li384ELb1ELb1EEENS1_19SingleTileSchedulerILb1ELb0ELb0ELi96EEEEEEEEEvNT_6ParamsE --------------------------
	.section	.nv.shared._ZN7cutlass13device_kernelIN5flash11enable_sm90INS1_16FlashAttnBwdSm90INS1_25CollectiveMainloopBwdSm90ILi2ELi1ELi1EN4cute5tupleIJNS5_1CILi1EEES8_S8_EEENS6_IJNS7_ILi64EEENS7_ILi96EEENS7_ILi192EEEEEENS_10bfloat16_tEfNS_4arch4Sm90ELb0ELb1ELb0ELb1ELb1ELb0ELb1ELb0ELi3ELi1ELi1ELi1ELb0EEENS1_24CollectiveEpilogueBwdGQAISD_fSG_Li384ELb1ELb1EEENS1_19SingleTileSchedulerILb1ELb0ELb0ELi96EEEEEEEEEvNT_6ParamsE,"aw",@nobits
	.sectionflags	@""
	.align	16
	.zero		1024


//--------------------- .nv.shared._ZN7cutlass13device_kernelIN5flash11enable_sm90INS1_16FlashAttnBwdSm90INS1_25CollectiveMainloopBwdSm90ILi2ELi1ELi1EN4cute5tupleIJNS5_1CILi1EEES8_S8_EEENS6_IJNS7_ILi64EEENS7_ILi96EEENS7_ILi192EEEEEENS_10bfloat16_tEfNS_4arch4Sm90ELb1ELb0ELb0ELb0ELb0ELb0ELb1ELb0ELi3ELi1ELi1ELi1ELb0EEENS1_21CollectiveEpilogueBwdISD_SE_SG_Li384ELb0ELb1ELi3EEENS1_25SingleTileBwdLPTSchedulerILb0ELi96ELb0EEEEEEEEEvNT_6ParamsE --------------------------
	.section	.nv.shared._ZN7cutlass13device_kernelIN5flash11enable_sm90INS1_16FlashAttnBwdSm90INS1_25CollectiveMainloopBwdSm90ILi2ELi1ELi1EN4cute5tupleIJNS5_1CILi1EEES8_S8_EEENS6_IJNS7_ILi64EEENS7_ILi96EEENS7_ILi192EEEEEENS_10bfloat16_tEfNS_4arch4Sm90ELb1ELb0ELb0ELb0ELb0ELb0ELb1ELb0ELi3ELi1ELi1ELi1ELb0EEENS1_21CollectiveEpilogueBwdISD_SE_SG_Li384ELb0ELb1ELi3EEENS1_25SingleTileBwdLPTSchedulerILb0ELi96ELb0EEEEEEEEEvNT_6ParamsE,"aw",@nobits
	.sectionflags	@""
	.align	16
	.zero		1024


//--------------------- .nv.shared._ZN7cutlass13device_kernelIN5flash11enable_sm90INS1_16FlashAttnBwdSm90INS1_25CollectiveMainloopBwdSm90ILi2ELi1ELi1EN4cute5tupleIJNS5_1CILi1EEES8_S8_EEENS6_IJNS7_ILi64EEENS7_ILi96EEENS7_ILi192EEEEEENS_10bfloat16_tEfNS_4arch4Sm90ELb1ELb0ELb0ELb0ELb1ELb0ELb1ELb0ELi3ELi1ELi1ELi1ELb0EEENS1_21CollectiveEpilogueBwdISD_SE_SG_Li384ELb0ELb1ELi3EEENS1_25SingleTileBwdLPTSchedulerILb0ELi96ELb1EEEEEEEEEvNT_6ParamsE --------------------------
	.section	.nv.shared._ZN7cutlass13device_kernelIN5flash11enable_sm90INS1_16FlashAttnBwdSm90INS1_25CollectiveMainloopBwdSm90ILi2ELi1ELi1EN4cute5tupleIJNS5_1CILi1EEES8_S8_EEENS6_IJNS7_ILi64EEENS7_ILi96EEENS7_ILi192EEEEEENS_10bfloat16_tEfNS_4arch4Sm90ELb1ELb0ELb0ELb0ELb1ELb0ELb1ELb0ELi3ELi1ELi1ELi1ELb0EEENS1_21CollectiveEpilogueBwdISD_SE_SG_Li384ELb0ELb1ELi3EEENS1_25SingleTileBwdLPTSchedulerILb0ELi96ELb1EEEEEEEEEvNT_6ParamsE,"aw",@nobits
	.sectionflags	@""
	.align	16
	.zero		1024


//--------------------- .nv.shared._ZN7cutlass13device_kernelIN5flash11enable_sm90INS1_16FlashAttnBwdSm90INS1_25CollectiveMainloopBwdSm90ILi2ELi1ELi1EN4cute5tupleIJNS5_1CILi1EEES8_S8_EEENS6_IJNS7_ILi64EEENS7_ILi96EEENS7_ILi192EEEEEENS_10bfloat16_tEfNS_4arch4Sm90ELb1ELb0ELb0ELb0ELb0ELb0ELb1ELb0ELi3ELi1ELi1ELi1ELb0EEENS1_24CollectiveEpilogueBwdGQAISD_fSG_Li384ELb0ELb0EEENS1_25SingleTileBwdLPTSchedulerILb0ELi96ELb0EEEEEEEEEvNT_6ParamsE --------------------------
	.section	.nv.shared._ZN7cutlass13device_kernelIN5flash11enable_sm90INS1_16FlashAttnBwdSm90INS1_25CollectiveMainloopBwdSm90ILi2ELi1ELi1EN4cute5tupleIJNS5_1CILi1EEES8_S8_EEENS6_IJNS7_ILi64EEENS7_ILi96EEENS7_ILi192EEEEEENS_10bfloat16_tEfNS_4arch4Sm90ELb1ELb0ELb0ELb0ELb0ELb0ELb1ELb0ELi3ELi1ELi1ELi1ELb0EEENS1_24CollectiveEpilogueBwdGQAISD_fSG_Li384ELb0ELb0EEENS1_25SingleTileBwdLPTSchedulerILb0ELi96ELb0EEEEEEEEEvNT_6ParamsE,"aw",@nobits
	.sectionflags	@""
	.align	16
	.zero		1024


//--------------------- .nv.shared._ZN7cutlass13device_kernelIN5flash11enable_sm90INS1_16FlashAttnBwdSm90INS1_25CollectiveMainloopBwdSm90ILi2ELi1ELi1EN4cute5tupleIJNS5_1CILi1EEES8_S8_EEENS6_IJNS7_ILi64EEENS7_ILi96EEENS7_ILi192EEEEEENS_10bfloat16_tEfNS_4arch4Sm90ELb1ELb0ELb0ELb0ELb1ELb0ELb1ELb0ELi3ELi1ELi1ELi1ELb0EEENS1_24CollectiveEpilogueBwdGQAISD_fSG_Li384ELb0ELb1EEENS1_25SingleTileBwdLPTSchedulerILb0ELi96ELb1EEEEEEEEEvNT_6ParamsE --------------------------
	.section	.nv.shared._ZN7cutlass13device_kernelIN5flash11enable_sm90INS1_16FlashAttnBwdSm90INS1_25CollectiveMainloopBwdSm90ILi2ELi1ELi1EN4cute5tupleIJNS5_1CILi1EEES8_S8_EEENS6_IJNS7_ILi64EEENS7_ILi96EEENS7_ILi192EEEEEENS_10bfloat16_tEfNS_4arch4Sm90ELb1ELb0ELb0ELb0ELb1ELb0ELb1ELb0ELi3ELi1ELi1ELi1ELb0EEENS1_24CollectiveEpilogueBwdGQAISD_fSG_Li384ELb0ELb1EEENS1_25SingleTileBwdLPTSchedulerILb0ELi96ELb1EEEEEEEEEvNT_6ParamsE,"aw",@nobits
	.sectionflags	@""
	.align	16
	.zero		1024


//--------------------- .nv.shared._ZN7cutlass13device_kernelIN5flash22FlashAttnBwdPreprocessIN4cute5tupleIJNS3_1CILi64EEENS5_ILi192EEEEEENS_10bfloat16_tEfNS_4arch4Sm90ELb1ELb0EEEEEvNT_6ParamsE --------------------------
	.section	.nv.shared._ZN7cutlass13device_kernelIN5flash22FlashAttnBwdPreprocessIN4cute5tupleIJNS3_1CILi64EEENS5_ILi192EEEEEENS_10bfloat16_tEfNS_4arch4Sm90ELb1ELb0EEEEEvNT_6ParamsE,"aw",@nobits
	.sectionflags	@""
	.align	16
	.zero		1024


//--------------------- .nv.shared._ZN7cutlass13device_kernelIN5flash11enable_sm90INS1_16FlashAttnBwdSm90INS1_25CollectiveMainloopBwdSm90ILi2ELi1ELi1EN4cute5tupleIJNS5_1CILi1EEES8_S8_EEENS6_IJNS7_ILi64EEENS7_ILi96EEENS7_ILi192EEEEEENS_10bfloat16_tEfNS_4arch4Sm90ELb1ELb0ELb0ELb1ELb0ELb0ELb1ELb0ELi3ELi1ELi1ELi1ELb0EEENS1_21CollectiveEpilogueBwdISD_SE_SG_Li384ELb1ELb1ELi3EEENS1_25SingleTileBwdLPTSchedulerILb1ELi96ELb0EEEEEEEEEvNT_6ParamsE --------------------------
	.section	.nv.shared._ZN7cutlass13device_kernelIN5flash11enable_sm90INS1_16FlashAttnBwdSm90INS1_25CollectiveMainloopBwdSm90ILi2ELi1ELi1EN4cute5tupleIJNS5_1CILi1EEES8_S8_EEENS6_IJNS7_ILi64EEENS7_ILi96EEENS7_ILi192EEEEEENS_10bfloat16_tEfNS_4arch4Sm90ELb1ELb0ELb0ELb1ELb0ELb0ELb1ELb0ELi3ELi1ELi1ELi1ELb0EEENS1_21CollectiveEpilogueBwdISD_SE_SG_Li384ELb1ELb1ELi3EEENS1_25SingleTileBwdLPTSchedulerILb1ELi96ELb0EEEEEEEEEvNT_6ParamsE,"aw",@nobits
	.sectionflags	@""
	.align	16
	.zero		1024


//--------------------- .nv.shared._ZN7cutlass13device_kernelIN5flash11enable_sm90INS1_16FlashAttnBwdSm90INS1_25CollectiveMainloopBwdSm90ILi2ELi1ELi1EN4cute5tupleIJNS5_1CILi1EEES8_S8_EEENS6_IJNS7_ILi64EEENS7_ILi96EEENS7_ILi192EEEEEENS_10bfloat16_tEfNS_4arch4Sm90ELb1ELb0ELb0ELb1ELb1ELb0ELb1ELb0ELi3ELi1ELi1ELi1ELb0EEENS1_21CollectiveEpilogueBwdISD_SE_SG_Li384ELb1ELb1ELi3EEENS1_25SingleTileBwdLPTSchedulerILb1ELi96ELb1EEEEEEEEEvNT_6ParamsE --------------------------
	.section	.nv.shared._ZN7cutlass13device_kernelIN5flash11enable_sm90INS1_16FlashAttnBwdSm90INS1_25CollectiveMainloopBwdSm90ILi2ELi1ELi1EN4cute5tupleIJNS5_1CILi1EEES8_S8_EEENS6_IJNS7_ILi64EEENS7_ILi96EEENS7_ILi192EEEEEENS_10bfloat16_tEfNS_4arch4Sm90ELb1ELb0ELb0ELb1ELb1ELb0ELb1ELb0ELi3ELi1ELi1ELi1ELb0EEENS1_21CollectiveEpilogueBwdISD_SE_SG_Li384ELb1ELb1ELi3EEENS1_25SingleTileBwdLPTSchedulerILb1ELi96ELb1EEEEEEEEEvNT_6ParamsE,"aw",@nobits
	.sectionflags	@""
	.align	16
	.zero		1024


//--------------------- .nv.shared._ZN7cutlass13device_kernelIN5flash11enable_sm90INS1_16FlashAttnBwdSm90INS1_25CollectiveMainloopBwdSm90ILi2ELi1ELi1EN4cute5tupleIJNS5_1CILi1EEES8_S8_EEENS6_IJNS7_ILi64EEENS7_ILi96EEENS7_ILi192EEEEEENS_10bfloat16_tEfNS_4arch4Sm90ELb1ELb0ELb0ELb1ELb0ELb0ELb1ELb0ELi3ELi1ELi1ELi1ELb0EEENS1_24CollectiveEpilogueBwdGQAISD_fSG_Li384ELb1ELb0EEENS1_25SingleTileBwdLPTSchedulerILb1ELi96ELb0EEEEEEEEEvNT_6ParamsE --------------------------
	.section	.nv.shared._ZN7cutlass13device_kernelIN5flash11enable_sm90INS1_16FlashAttnBwdSm90INS1_25CollectiveMainloopBwdSm90ILi2ELi1ELi1EN4cute5tupleIJNS5_1CILi1EEES8_S8_EEENS6_IJNS7_ILi64EEENS7_ILi96EEENS7_ILi192EEEEEENS_10bfloat16_tEfNS_4arch4Sm90ELb1ELb0ELb0ELb1ELb0ELb0ELb1ELb0ELi3ELi1ELi1ELi1ELb0EEENS1_24CollectiveEpilogueBwdGQAISD_fSG_Li384ELb1ELb0EEENS1_25SingleTileBwdLPTSchedulerILb1ELi96ELb0EEEEEEEEEvNT_6ParamsE,"aw",@nobits
	.sectionflags	@""
	.align	16
	.zero		1024


//--------------------- .nv.shared._ZN7cutlass13device_kernelIN5flash32FlashAttnBwdPostprocessConvertdQIN4cute5tupleIJNS3_1CILi96EEENS5_ILi192EEEEEENS_10bfloat16_tEfNS_4arch4Sm90ELi384ENS3_8TiledMMAINS3_8MMA_AtomIJNS3_4SM904GMMA27MMA_64x96x16_F32BF16BF16_SSILNSF_5MajorE1ELSH_1ELNSF_7ScaleInE1ELSI_1EEEEEENS3_6LayoutINS4_IJNS5_ILi3EEENS5_ILi1EEESN_EEENS4_IJSN_NS5_ILi0EEESP_EEEEENS4_IJNS3_10UnderscoreESS_SS_EEEEELb1EEEEEvNT_6ParamsE --------------------------
	.section	.nv.shared._ZN7cutlass13device_kernelIN5flash32FlashAttnBwdPostprocessConvertdQIN4cute5tupleIJNS3_1CILi96EEENS5_ILi192EEEEEENS_10bfloat16_tEfNS_4arch4Sm90ELi384ENS3_8TiledMMAINS3_8MMA_AtomIJNS3_4SM904GMMA27MMA_64x96x16_F32BF16BF16_SSILNSF_5MajorE1ELSH_1ELNSF_7ScaleInE1ELSI_1EEEEEENS3_6LayoutINS4_IJNS5_ILi3EEENS5_ILi1EEESN_EEENS4_IJSN_NS5_ILi0EEESP_EEEEENS4_IJNS3_10UnderscoreESS_SS_EEEEELb1EEEEEvNT_6ParamsE,"aw",@nobits
	.sectionflags	@""
	.align	16
	.zero		1024


//--------------------- .nv.shared._ZN7cutlass13device_kernelIN5flash32FlashAttnBwdPostprocessConvertdQIN4cute5tupleIJNS3_1CILi64EEENS5_ILi192EEEEEENS_10bfloat16_tEfNS_4arch4Sm90ELi384ENS3_8TiledMMAINS3_8MMA_AtomIJNS3_4SM904GMMA27MMA_64x64x16_F32BF16BF16_SSILNSF_5MajorE0ELSH_1ELNSF_7ScaleInE1ELSI_1EEEEEENS3_6LayoutINS4_IJNS5_ILi1EEENS5_ILi3EEESM_EEENS4_IJNS5_ILi0EEESM_SP_EEEEENS4_IJNS3_10UnderscoreESS_SS_EEEEELb0EEEEEvNT_6ParamsE --------------------------
	.section	.nv.shared._ZN7cutlass13device_kernelIN5flash32FlashAttnBwdPostprocessConvertdQIN4cute5tupleIJNS3_1CILi64EEENS5_ILi192EEEEEENS_10bfloat16_tEfNS_4arch4Sm90ELi384ENS3_8TiledMMAINS3_8MMA_AtomIJNS3_4SM904GMMA27MMA_64x64x16_F32BF16BF16_SSILNSF_5MajorE0ELSH_1ELNSF_7ScaleInE1ELSI_1EEEEEENS3_6LayoutINS4_IJNS5_ILi1EEENS5_ILi3EEESM_EEENS4_IJNS5_ILi0EEESM_SP_EEEEENS4_IJNS3_10UnderscoreESS_SS_EEEEELb0EEEEEvNT_6ParamsE,"aw",@nobits
	.sectionflags	@""
	.align	16
	.zero		1024


//--------------------- .nv.shared._ZN7cutlass13device_kernelIN5flash11enable_sm90INS1_16FlashAttnBwdSm90INS1_25CollectiveMainloopBwdSm90ILi2ELi1ELi1EN4cute5tupleIJNS5_1CILi1EEES8_S8_EEENS6_IJNS7_ILi64EEENS7_ILi96EEENS7_ILi192EEEEEENS_10bfloat16_tEfNS_4arch4Sm90ELb1ELb0ELb0ELb1ELb1ELb0ELb1ELb0ELi3ELi1ELi1ELi1ELb0EEENS1_24CollectiveEpilogueBwdGQAISD_fSG_Li384ELb1ELb1EEENS1_25SingleTileBwdLPTSchedulerILb1ELi96ELb1EEEEEEEEEvNT_6ParamsE --------------------------
	.section	.nv.shared._ZN7cutlass13device_kernelIN5flash11enable_sm90INS1_16FlashAttnBwdSm90INS1_25CollectiveMainloopBwdSm90ILi2ELi1ELi1EN4cute5tupleIJNS5_1CILi1EEES8_S8_EEENS6_IJNS7_ILi64EEENS7_ILi96EEENS7_ILi192EEEEEENS_10bfloat16_tEfNS_4arch4Sm90ELb1ELb0ELb0ELb1ELb1ELb0ELb1ELb0ELi3ELi1ELi1ELi1ELb0EEENS1_24CollectiveEpilogueBwdGQAISD_fSG_Li384ELb1ELb1EEENS1_25SingleTileBwdLPTSchedulerILb1ELi96ELb1EEEEEEEEEvNT_6ParamsE,"aw",@nobits
	.sectionflags	@""
	.align	16
	.zero		1024


//--------------------- .nv.shared._ZN7cutlass13device_kernelIN5flash22FlashAttnBwdPreprocessIN4cute5tupleIJNS3_1CILi64EEENS5_ILi192EEEEEENS_10bfloat16_tEfNS_4arch4Sm90ELb1ELb1EEEEEvNT_6ParamsE --------------------------
	.section	.nv.shared._ZN7cutlass13device_kernelIN5flash22FlashAttnBwdPreprocessIN4cute5tupleIJNS3_1CILi64EEENS5_ILi192EEEEEENS_10bfloat16_tEfNS_4arch4Sm90ELb1ELb1EEEEEvNT_6ParamsE,"aw",@nobits
	.sectionflags	@""
	.align	16
	.zero		1024


//--------------------- .nv.constant0._ZN7cutlass13device_kernelIN5flash11enable_sm90INS1_16FlashAttnBwdSm90INS1_25CollectiveMainloopBwdSm90ILi2ELi1ELi1EN4cute5tupleIJNS5_1CILi1EEES8_S8_EEENS6_IJNS7_ILi64EEENS7_ILi96EEENS7_ILi192EEEEEENS_10bfloat16_tEfNS_4arch4Sm90ELb0ELb0ELb1ELb0ELb0ELb0ELb1ELb0ELi3ELi1ELi1ELi1ELb0EEENS1_21CollectiveEpilogueBwdISD_SE_SG_Li384ELb0ELb1ELi3EEENS1_19SingleTileSchedulerILb0ELb0ELb0ELi96EEEEEEEEEvNT_6ParamsE --------------------------
	.section	.nv.constant0._ZN7cutlass13device_kernelIN5flash11enable_sm90INS1_16FlashAttnBwdSm90INS1_25CollectiveMainloopBwdSm90ILi2ELi1ELi1EN4cute5tupleIJNS5_1CILi1EEES8_S8_EEENS6_IJNS7_ILi64EEENS7_ILi96EEENS7_ILi192EEEEEENS_10bfloat16_tEfNS_4arch4Sm90ELb0ELb0ELb1ELb0ELb0ELb0ELb1ELb0ELi3ELi1ELi1ELi1ELb0EEENS1_21CollectiveEpilogueBwdISD_SE_SG_Li384ELb0ELb1ELi3EEENS1_19SingleTileSchedulerILb0ELb0ELb0ELi96EEEEEEEEEvNT_6ParamsE,"a",@progbits
	.sectionflags	@""
	.align	4
.nv.constant0._ZN7cutlass13device_kernelIN5flash11enable_sm90INS1_16FlashAttnBwdSm90INS1_25CollectiveMainloopBwdSm90ILi2ELi1ELi1EN4cute5tupleIJNS5_1CILi1EEES8_S8_EEENS6_IJNS7_ILi64EEENS7_ILi96EEENS7_ILi192EEEEEENS_10bfloat16_tEfNS_4arch4Sm90ELb0ELb0ELb1ELb0ELb0ELb0ELb1ELb0ELi3ELi1ELi1ELi1ELb0EEENS1_21CollectiveEpilogueBwdISD_SE_SG_Li384ELb0ELb1ELi3EEENS1_19SingleTileSchedulerILb0ELb0ELb0ELi96EEEEEEEEEvNT_6ParamsE:
	.zero		3200


//--------------------- .nv.constant0._ZN7cutlass13device_kernelIN5flash11enable_sm90INS1_16FlashAttnBwdSm90INS1_25CollectiveMainloopBwdSm90ILi2ELi1ELi1EN4cute5tupleIJNS5_1CILi1EEES8_S8_EEENS6_IJNS7_ILi64EEENS7_ILi96EEENS7_ILi192EEEEEENS_10bfloat16_tEfNS_4arch4Sm90ELb0ELb0ELb1ELb0ELb1ELb0ELb1ELb0ELi3ELi1ELi1ELi1ELb0EEENS1_21CollectiveEpilogueBwdISD_SE_SG_Li384ELb0ELb1ELi3EEENS1_19SingleTileSchedulerILb0ELb0ELb0ELi96EEEEEEEEEvNT_6ParamsE --------------------------
	.section	.nv.constant0._ZN7cutlass13device_kernelIN5flash11enable_sm90INS1_16FlashAttnBwdSm90INS1_25CollectiveMainloopBwdSm90ILi2ELi1ELi1EN4cute5tupleIJNS5_1CILi1EEES8_S8_EEENS6_IJNS7_ILi64EEENS7_ILi96EEENS7_ILi192EEEEEENS_10bfloat16_tEfNS_4arch4Sm90ELb0ELb0ELb1ELb0ELb1ELb0ELb1ELb0ELi3ELi1ELi1ELi1ELb0EEENS1_21CollectiveEpilogueBwdISD_SE_SG_Li384ELb0ELb1ELi3EEENS1_19SingleTileSchedulerILb0ELb0ELb0ELi96EEEEEEEEEvNT_6ParamsE,"a",@progbits
	.sectionflags	@""
	.align	4
.nv.constant0._ZN7cutlass13device_kernelIN5flash11enable_sm90INS1_16FlashAttnBwdSm90INS1_25CollectiveMainloopBwdSm90ILi2ELi1ELi1EN4cute5tupleIJNS5_1CILi1EEES8_S8_EEENS6_IJNS7_ILi64EEENS7_ILi96EEENS7_ILi192EEEEEENS_10bfloat16_tEfNS_4arch4Sm90ELb0ELb0ELb1ELb0ELb1ELb0ELb1ELb0ELi3ELi1ELi1ELi1ELb0EEENS1_21CollectiveEpilogueBwdISD_SE_SG_Li384ELb0ELb1ELi3EEENS1_19SingleTileSchedulerILb0ELb0ELb0ELi96EEEEEEEEEvNT_6ParamsE:
	.zero		3200


//--------------------- .nv.constant0._ZN7cutlass13device_kernelIN5flash11enable_sm90INS1_16FlashAttnBwdSm90INS1_25CollectiveMainloopBwdSm90ILi2ELi1ELi1EN4cute5tupleIJNS5_1CILi1EEES8_S8_EEENS6_IJNS7_ILi64EEENS7_ILi96EEENS7_ILi192EEEEEENS_10bfloat16_tEfNS_4arch4Sm90ELb0ELb0ELb1ELb0ELb0ELb0ELb1ELb0ELi3ELi1ELi1ELi1ELb0EEENS1_24CollectiveEpilogueBwdGQAISD_fSG_Li384ELb0ELb0EEENS1_19SingleTileSchedulerILb0ELb0ELb0ELi96EEEEEEEEEvNT_6ParamsE --------------------------
	.section	.nv.constant0._ZN7cutlass13device_kernelIN5flash11enable_sm90INS1_16FlashAttnBwdSm90INS1_25CollectiveMainloopBwdSm90ILi2ELi1ELi1EN4cute5tupleIJNS5_1CILi1EEES8_S8_EEENS6_IJNS7_ILi64EEENS7_ILi96EEENS7_ILi192EEEEEENS_10bfloat16_tEfNS_4arch4Sm90ELb0ELb0ELb1ELb0ELb0ELb0ELb1ELb0ELi3ELi1ELi1ELi1ELb0EEENS1_24CollectiveEpilogueBwdGQAISD_fSG_Li384ELb0ELb0EEENS1_19SingleTileSchedulerILb0ELb0ELb0ELi96EEEEEEEEEvNT_6ParamsE,"a",@progbits
	.sectionflags	@""
	.align	4
.nv.constant0._ZN7cutlass13device_kernelIN5flash11enable_sm90INS1_16FlashAttnBwdSm90INS1_25CollectiveMainloopBwdSm90ILi2ELi1ELi1EN4cute5tupleIJNS5_1CILi1EEES8_S8_EEENS6_IJNS7_ILi64EEENS7_ILi96EEENS7_ILi192EEEEEENS_10bfloat16_tEfNS_4arch4Sm90ELb0ELb0ELb1ELb0ELb0ELb0ELb1ELb0ELi3ELi1ELi1ELi1ELb0EEENS1_24CollectiveEpilogueBwdGQAISD_fSG_Li384ELb0ELb0EEENS1_19SingleTileSchedulerILb0ELb0ELb0ELi96EEEEEEEEEvNT_6ParamsE:
	.zero		2560


//--------------------- .nv.constant0._ZN7cutlass13device_kernelIN5flash11enable_sm90INS1_16FlashAttnBwdSm90INS1_25CollectiveMainloopBwdSm90ILi2ELi1ELi1EN4cute5tupleIJNS5_1CILi1EEES8_S8_EEENS6_IJNS7_ILi64EEENS7_ILi96EEENS7_ILi192EEEEEENS_10bfloat16_tEfNS_4arch4Sm90ELb0ELb0ELb1ELb0ELb1ELb0ELb1ELb0ELi3ELi1ELi1ELi1ELb0EEENS1_24CollectiveEpilogueBwdGQAISD_fSG_Li384ELb0ELb1EEENS1_19SingleTileSchedulerILb0ELb0ELb0ELi96EEEEEEEEEvNT_6ParamsE --------------------------
	.section	.nv.constant0._ZN7cutlass13device_kernelIN5flash11enable_sm90INS1_16FlashAttnBwdSm90INS1_25CollectiveMainloopBwdSm90ILi2ELi1ELi1EN4cute5tupleIJNS5_1CILi1EEES8_S8_EEENS6_IJNS7_ILi64EEENS7_ILi96EEENS7_ILi192EEEEEENS_10bfloat16_tEfNS_4arch4Sm90ELb0ELb0ELb1ELb0ELb1ELb0ELb1ELb0ELi3ELi1ELi1ELi1ELb0EEENS1_24CollectiveEpilogueBwdGQAISD_fSG_Li384ELb0ELb1EEENS1_19SingleTileSchedulerILb0ELb0ELb0ELi96EEEEEEEEEvNT_6ParamsE,"a",@progbits
	.sectionflags	@""
	.align	4
.nv.constant0._ZN7cutlass13device_kernelIN5flash11enable_sm90INS1_16FlashAttnBwdSm90INS1_25CollectiveMainloopBwdSm90ILi2ELi1ELi1EN4cute5tupleIJNS5_1CILi1EEES8_S8_EEENS6_IJNS7_ILi64EEENS7_ILi96EEENS7_ILi192EEEEEENS_10bfloat16_tEfNS_4arch4Sm90ELb0ELb0ELb1ELb0ELb1ELb0ELb1ELb0ELi3ELi1ELi1ELi1ELb0EEENS1_24CollectiveEpilogueBwdGQAISD_fSG_Li384ELb0ELb1EEENS1_19SingleTileSchedulerILb0ELb0ELb0ELi96EEEEEEEEEvNT_6ParamsE:
	.zero		2560


//--------------------- .nv.constant0._ZN7cutlass13device_kernelIN5flash11enable_sm90INS1_16FlashAttnBwdSm90INS1_25CollectiveMainloopBwdSm90ILi2ELi1ELi1EN4cute5tupleIJNS5_1CILi1EEES8_S8_EEENS6_IJNS7_ILi64EEENS7_ILi96EEENS7_ILi192EEEEEENS_10bfloat16_tEfNS_4arch4Sm90ELb0ELb0ELb1ELb1ELb0ELb0ELb1ELb0ELi3ELi1ELi1ELi1ELb0EEENS1_21CollectiveEpilogueBwdISD_SE_SG_Li384ELb1ELb1ELi3EEENS1_19SingleTileSchedulerILb1ELb0ELb0ELi96EEEEEEEEEvNT_6ParamsE --------------------------
	.section	.nv.constant0._ZN7cutlass13device_kernelIN5flash11enable_sm90INS1_16FlashAttnBwdSm90INS1_25CollectiveMainloopBwdSm90ILi2ELi1ELi1EN4cute5tupleIJNS5_1CILi1EEES8_S8_EEENS6_IJNS7_ILi64EEENS7_ILi96EEENS7_ILi192EEEEEENS_10bfloat16_tEfNS_4arch4Sm90ELb0ELb0ELb1ELb1ELb0ELb0ELb1ELb0ELi3ELi1ELi1ELi1ELb0EEENS1_21CollectiveEpilogueBwdISD_SE_SG_Li384ELb1ELb1ELi3EEENS1_19SingleTileSchedulerILb1ELb0ELb0ELi96EEEEEEEEEvNT_6ParamsE,"a",@progbits
	.sectionflags	@""
	.align	4
.nv.constant0._ZN7cutlass13device_kernelIN5flash11enable_sm90INS1_16FlashAttnBwdSm90INS1_25CollectiveMainloopBwdSm90ILi2ELi1ELi1EN4cute5tupleIJNS5_1CILi1EEES8_S8_EEENS6_IJNS7_ILi64EEENS7_ILi96EEENS7_ILi192EEEEEENS_10bfloat16_tEfNS_4arch4Sm90ELb0ELb0ELb1ELb1ELb0ELb0ELb1ELb0ELi3ELi1ELi1ELi1ELb0EEENS1_21CollectiveEpilogueBwdISD_SE_SG_Li384ELb1ELb1ELi3EEENS1_19SingleTileSchedulerILb1ELb0ELb0ELi96EEEEEEEEEvNT_6ParamsE:
	.zero		2560


//--------------------- .nv.constant0._ZN7cutlass13device_kernelIN5flash11enable_sm90INS1_16FlashAttnBwdSm90INS1_25CollectiveMainloopBwdSm90ILi2ELi1ELi1EN4cute5tupleIJNS5_1CILi1EEES8_S8_EEENS6_IJNS7_ILi64EEENS7_ILi96EEENS7_ILi192EEEEEENS_10bfloat16_tEfNS_4arch4Sm90ELb0ELb0ELb1ELb1ELb1ELb0ELb1ELb0ELi3ELi1ELi1ELi1ELb0EEENS1_21CollectiveEpilogueBwdISD_SE_SG_Li384ELb1ELb1ELi3EEENS1_19SingleTileSchedulerILb1ELb0ELb0ELi96EEEEEEEEEvNT_6ParamsE --------------------------
	.section	.nv.constant0._ZN7cutlass13device_kernelIN5flash11enable_sm90INS1_16FlashAttnBwdSm90INS1_25CollectiveMainloopBwdSm90ILi2ELi1ELi1EN4cute5tupleIJNS5_1CILi1EEES8_S8_EEENS6_IJNS7_ILi64EEENS7_ILi96EEENS7_ILi192EEEEEENS_10bfloat16_tEfNS_4arch4Sm90ELb0ELb0ELb1ELb1ELb1ELb0ELb1ELb0ELi3ELi1ELi1ELi1ELb0EEENS1_21CollectiveEpilogueBwdISD_SE_SG_Li384ELb1ELb1ELi3EEENS1_19SingleTileSchedulerILb1ELb0ELb0ELi96EEEEEEEEEvNT_6ParamsE,"a",@progbits
	.sectionflags	@""
	.align	4
.nv.constant0._ZN7cutlass13device_kernelIN5flash11enable_sm90INS1_16FlashAttnBwdSm90INS1_25CollectiveMainloopBwdSm90ILi2ELi1ELi1EN4cute5tupleIJNS5_1CILi1EEES8_S8_EEENS6_IJNS7_ILi64EEENS7_ILi96EEENS7_ILi192EEEEEENS_10bfloat16_tEfNS_4arch4Sm90ELb0ELb0ELb1ELb1ELb1ELb0ELb1ELb0ELi3ELi1ELi1ELi1ELb0EEENS1_21CollectiveEpilogueBwdISD_SE_SG_Li384ELb1ELb1ELi3EEENS1_19SingleTileSchedulerILb1ELb0ELb0ELi96EEEEEEEEEvNT_6ParamsE:
	.zero		2560


//--------------------- .nv.constant0._ZN7cutlass13device_kernelIN5flash11enable_sm90INS1_16FlashAttnBwdSm90INS1_25CollectiveMainloopBwdSm90ILi2ELi1ELi1EN4cute5tupleIJNS5_1CILi1EEES8_S8_EEENS6_IJNS7_ILi64EEENS7_ILi96EEENS7_ILi192EEEEEENS_10bfloat16_tEfNS_4arch4Sm90ELb0ELb0ELb1ELb1ELb0ELb0ELb1ELb0ELi3ELi1ELi1ELi1ELb0EEENS1_24CollectiveEpilogueBwdGQAISD_fSG_Li384ELb1ELb0EEENS1_19SingleTileSchedulerILb1ELb0ELb0ELi96EEEEEEEEEvNT_6ParamsE --------------------------
	.section	.nv.constant0._ZN7cutlass13device_kernelIN5flash11enable_sm90INS1_16FlashAttnBwdSm90INS1_25CollectiveMainloopBwdSm90ILi2ELi1ELi1EN4cute5tupleIJNS5_1CILi1EEES8_S8_EEENS6_IJNS7_ILi64EEENS7_ILi96EEENS7_ILi192EEEEEENS_10bfloat16_tEfNS_4arch4Sm90ELb0ELb0ELb1ELb1ELb0ELb0ELb1ELb0ELi3ELi1ELi1ELi1ELb0EEENS1_24CollectiveEpilogueBwdGQAISD_fSG_Li384ELb1ELb0EEENS1_19SingleTileSchedulerILb1ELb0ELb0ELi96EEEEEEEEEvNT_6ParamsE,"a",@progbits
	.sectionflags	@""
	.align	4
.nv.constant0._ZN7cutlass13device_kernelIN5flash11enable_sm90INS1_16FlashAttnBwdSm90INS1_25CollectiveMainloopBwdSm90ILi2ELi1ELi1EN4cute5tupleIJNS5_1CILi1EEES8_S8_EEENS6_IJNS7_ILi64EEENS7_ILi96EEENS7_ILi192EEEEEENS_10bfloat16_tEfNS_4arch4Sm90ELb0ELb0ELb1ELb1ELb0ELb0ELb1ELb0ELi3ELi1ELi1ELi1ELb0EEENS1_24CollectiveEpilogueBwdGQAISD_fSG_Li384ELb1ELb0EEENS1_19SingleTileSchedulerILb1ELb0ELb0ELi96EEEEEEEEEvNT_6ParamsE:
	.zero		2560


//--------------------- .nv.constant0._ZN7cutlass13device_kernelIN5flash11enable_sm90INS1_16FlashAttnBwdSm90INS1_25CollectiveMainloopBwdSm90ILi2ELi1ELi1EN4cute5tupleIJNS5_1CILi1EEES8_S8_EEENS6_IJNS7_ILi64EEENS7_ILi96EEENS7_ILi192EEEEEENS_10bfloat16_tEfNS_4arch4Sm90ELb0ELb0ELb1ELb1ELb1ELb0ELb1ELb0ELi3ELi1ELi1ELi1ELb0EEENS1_24CollectiveEpilogueBwdGQAISD_fSG_Li384ELb1ELb1EEENS1_19SingleTileSchedulerILb1ELb0ELb0ELi96EEEEEEEEEvNT_6ParamsE --------------------------
	.section	.nv.constant0._ZN7cutlass13device_kernelIN5flash11enable_sm90INS1_16FlashAttnBwdSm90INS1_25CollectiveMainloopBwdSm90ILi2ELi1ELi1EN4cute5tupleIJNS5_1CILi1EEES8_S8_EEENS6_IJNS7_ILi64EEENS7_ILi96EEENS7_ILi192EEEEEENS_10bfloat16_tEfNS_4arch4Sm90ELb0ELb0ELb1ELb1ELb1ELb0ELb1ELb0ELi3ELi1ELi1ELi1ELb0EEENS1_24CollectiveEpilogueBwdGQAISD_fSG_Li384ELb1ELb1EEENS1_19SingleTileSchedulerILb1ELb0ELb0ELi96EEEEEEEEEvNT_6ParamsE,"a",@progbits
	.sectionflags	@""
	.align	4
.nv.constant0._ZN7cutlass13device_kernelIN5flash11enable_sm90INS1_16FlashAttnBwdSm90INS1_25CollectiveMainloopBwdSm90ILi2ELi1ELi1EN4cute5tupleIJNS5_1CILi1EEES8_S8_EEENS6_IJNS7_ILi64EEENS7_ILi96EEENS7_ILi192EEEEEENS_10bfloat16_tEfNS_4arch4Sm90ELb0ELb0ELb1ELb1ELb1ELb0ELb1ELb0ELi3ELi1ELi1ELi1ELb0EEENS1_24CollectiveEpilogueBwdGQAISD_fSG_Li384ELb1ELb1EEENS1_19SingleTileSchedulerILb1ELb0ELb0ELi96EEEEEEEEEvNT_6ParamsE:
	.zero		2560


//--------------------- .nv.constant0._ZN7cutlass13device_kernelIN5flash11enable_sm90INS1_16FlashAttnBwdSm90INS1_25CollectiveMainloopBwdSm90ILi2ELi1ELi1EN4cute5tupleIJNS5_1CILi1EEES8_S8_EEENS6_IJNS7_ILi64EEENS7_ILi96EEENS7_ILi192EEEEEENS_10bfloat16_tEfNS_4arch4Sm90ELb0ELb1ELb1ELb0ELb0ELb0ELb1ELb0ELi3ELi1ELi1ELi1ELb0EEENS1_21CollectiveEpilogueBwdISD_SE_SG_Li384ELb0ELb1ELi3EEENS1_19SingleTileSchedulerILb0ELb0ELb0ELi96EEEEEEEEEvNT_6ParamsE --------------------------
	.section	.nv.constant0._ZN7cutlass13device_kernelIN5flash11enable_sm90INS1_16FlashAttnBwdSm90INS1_25CollectiveMainloopBwdSm90ILi2ELi1ELi1EN4cute5tupleIJNS5_1CILi1EEES8_S8_EEENS6_IJNS7_ILi64EEENS7_ILi96EEENS7_ILi192EEEEEENS_10bfloat16_tEfNS_4arch4Sm90ELb0ELb1ELb1ELb0ELb0ELb0ELb1ELb0ELi3ELi1ELi1ELi1ELb0EEENS1_21CollectiveEpilogueBwdISD_SE_SG_Li384ELb0ELb1ELi3EEENS1_19SingleTileSchedulerILb0ELb0ELb0ELi96EEEEEEEEEvNT_6ParamsE,"a",@progbits
	.sectionflags	@""
	.align	4
.nv.constant0._ZN7cutlass13device_kernelIN5flash11enable_sm90INS1_16FlashAttnBwdSm90INS1_25CollectiveMainloopBwdSm90ILi2ELi1ELi1EN4cute5tupleIJNS5_1CILi1EEES8_S8_EEENS6_IJNS7_ILi64EEENS7_ILi96EEENS7_ILi192EEEEEENS_10bfloat16_tEfNS_4arch4Sm90ELb0ELb1ELb1ELb0ELb0ELb0ELb1ELb0ELi3ELi1ELi1ELi1ELb0EEENS1_21CollectiveEpilogueBwdISD_SE_SG_Li384ELb0ELb1ELi3EEENS1_19SingleTileSchedulerILb0ELb0ELb0ELi96EEEEEEEEEvNT_6ParamsE:
	.zero		3200


//--------------------- .nv.constant0._ZN7cutlass13device_kernelIN5flash11enable_sm90INS1_16FlashAttnBwdSm90INS1_25CollectiveMainloopBwdSm90ILi2ELi1ELi1EN4cute5tupleIJNS5_1CILi1EEES8_S8_EEENS6_IJNS7_ILi64EEENS7_ILi96EEENS7_ILi192EEEEEENS_10bfloat16_tEfNS_4arch4Sm90ELb0ELb1ELb1ELb0ELb1ELb0ELb1ELb0ELi3ELi1ELi1ELi1ELb0EEENS1_21CollectiveEpilogueBwdISD_SE_SG_Li384ELb0ELb1ELi3EEENS1_19SingleTileSchedulerILb0ELb0ELb0ELi96EEEEEEEEEvNT_6ParamsE --------------------------
	.section	.nv.constant0._ZN7cutlass13device_kernelIN5flash11enable_sm90INS1_16FlashAttnBwdSm90INS1_25CollectiveMainloopBwdSm90ILi2ELi1ELi1EN4cute5tupleIJNS5_1CILi1EEES8_S8_EEENS6_IJNS7_ILi64EEENS7_ILi96EEENS7_ILi192EEEEEENS_10bfloat16_tEfNS_4arch4Sm90ELb0ELb1ELb1ELb0ELb1ELb0ELb1ELb0ELi3ELi1ELi1ELi1ELb0EEENS1_21CollectiveEpilogueBwdISD_SE_SG_Li384ELb0ELb1ELi3EEENS1_19SingleTileSchedulerILb0ELb0ELb0ELi96EEEEEEEEEvNT_6ParamsE,"a",@progbits
	.sectionflags	@""
	.align	4
.nv.constant0._ZN7cutlass13device_kernelIN5flash11enable_sm90INS1_16FlashAttnBwdSm90INS1_25CollectiveMainloopBwdSm90ILi2ELi1ELi1EN4cute5tupleIJNS5_1CILi1EEES8_S8_EEENS6_IJNS7_ILi64EEENS7_ILi96EEENS7_ILi192EEEEEENS_10bfloat16_tEfNS_4arch4Sm90ELb0ELb1ELb1ELb0ELb1ELb0ELb1ELb0ELi3ELi1ELi1ELi1ELb0EEENS1_21CollectiveEpilogueBwdISD_SE_SG_Li384ELb0ELb1ELi3EEENS1_19SingleTileSchedulerILb0ELb0ELb0ELi96EEEEEEEEEvNT_6ParamsE:
	.zero		3200


//--------------------- .nv.constant0._ZN7cutlass13device_kernelIN5flash11enable_sm90INS1_16FlashAttnBwdSm90INS1_25CollectiveMainloopBwdSm90ILi2ELi1ELi1EN4cute5tupleIJNS5_1CILi1EEES8_S8_EEENS6_IJNS7_ILi64EEENS7_ILi96EEENS7_ILi192EEEEEENS_10bfloat16_tEfNS_4arch4Sm90ELb0ELb1ELb1ELb0ELb0ELb0ELb1ELb0ELi3ELi1ELi1ELi1ELb0EEENS1_24CollectiveEpilogueBwdGQAISD_fSG_Li384ELb0ELb0EEENS1_19SingleTileSchedulerILb0ELb0ELb0ELi96EEEEEEEEEvNT_6ParamsE --------------------------
	.section	.nv.constant0._ZN7cutlass13device_kernelIN5flash11enable_sm90INS1_16FlashAttnBwdSm90INS1_25CollectiveMainloopBwdSm90ILi2ELi1ELi1EN4cute5tupleIJNS5_1CILi1EEES8_S8_EEENS6_IJNS7_ILi64EEENS7_ILi96EEENS7_ILi192EEEEEENS_10bfloat16_tEfNS_4arch4Sm90ELb0ELb1ELb1ELb0ELb0ELb0ELb1ELb0ELi3ELi1ELi1ELi1ELb0EEENS1_24CollectiveEpilogueBwdGQAISD_fSG_Li384ELb0ELb0EEENS1_19SingleTileSchedulerILb0ELb0ELb0ELi96EEEEEEEEEvNT_6ParamsE,"a",@progbits
	.sectionflags	@""
	.align	4
.nv.constant0._ZN7cutlass13device_kernelIN5flash11enable_sm90INS1_16FlashAttnBwdSm90INS1_25CollectiveMainloopBwdSm90ILi2ELi1ELi1EN4cute5tupleIJNS5_1CILi1EEES8_S8_EEENS6_IJNS7_ILi64EEENS7_ILi96EEENS7_ILi192EEEEEENS_10bfloat16_tEfNS_4arch4Sm90ELb0ELb1ELb1ELb0ELb0ELb0ELb1ELb0ELi3ELi1ELi1ELi1ELb0EEENS1_24CollectiveEpilogueBwdGQAISD_fSG_Li384ELb0ELb0EEENS1_19SingleTileSchedulerILb0ELb0ELb0ELi96EEEEEEEEEvNT_6ParamsE:
	.zero		2560


//--------------------- .nv.constant0._ZN7cutlass13device_kernelIN5flash11enable_sm90INS1_16FlashAttnBwdSm90INS1_25CollectiveMainloopBwdSm90ILi2ELi1ELi1EN4cute5tupleIJNS5_1CILi1EEES8_S8_EEENS6_IJNS7_ILi64EEENS7_ILi96EEENS7_ILi192EEEEEENS_10bfloat16_tEfNS_4arch4Sm90ELb0ELb1ELb1ELb0ELb1ELb0ELb1ELb0ELi3ELi1ELi1ELi1ELb0EEENS1_24CollectiveEpilogueBwdGQAISD_fSG_Li384ELb0ELb1EEENS1_19SingleTileSchedulerILb0ELb0ELb0ELi96EEEEEEEEEvNT_6ParamsE --------------------------
	.section	.nv.constant0._ZN7cutlass13device_kernelIN5flash11enable_sm90INS1_16FlashAttnBwdSm90INS1_25CollectiveMainloopBwdSm90ILi2ELi1ELi1EN4cute5tupleIJNS5_1CILi1EEES8_S8_EEENS6_IJNS7_ILi64EEENS7_ILi96EEENS7_ILi192EEEEEENS_10bfloat16_tEfNS_4arch4Sm90ELb0ELb1ELb1ELb0ELb1ELb0ELb1ELb0ELi3ELi1ELi1ELi1ELb0EEENS1_24CollectiveEpilogueBwdGQAISD_fSG_Li384ELb0ELb1EEENS1_19SingleTileSchedulerILb0ELb0ELb0ELi96EEEEEEEEEvNT_6ParamsE,"a",@progbits
	.sectionflags	@""
	.align	4
.nv.constant0._ZN7cutlass13device_kernelIN5flash11enable_sm90INS1_16FlashAttnBwdSm90INS1_25CollectiveMainloopBwdSm90ILi2ELi1ELi1EN4cute5tupleIJNS5_1CILi1EEES8_S8_EEENS6_IJNS7_ILi64EEENS7_ILi96EEENS7_ILi192EEEEEENS_10bfloat16_tEfNS_4arch4Sm90ELb0ELb1ELb1ELb0ELb1ELb0ELb1ELb0ELi3ELi1ELi1ELi1ELb0EEENS1_24CollectiveEpilogueBwdGQAISD_fSG_Li384ELb0ELb1EEENS1_19SingleTileSchedulerILb0ELb0ELb0ELi96EEEEEEEEEvNT_6ParamsE:
	.zero		2560


//--------------------- .nv.constant0._ZN7cutlass13device_kernelIN5flash11enable_sm90INS1_16FlashAttnBwdSm90INS1_25CollectiveMainloopBwdSm90ILi2ELi1ELi1EN4cute5tupleIJNS5_1CILi1EEES8_S8_EEENS6_IJNS7_ILi64EEENS7_ILi96EEENS7_ILi192EEEEEENS_10bfloat16_tEfNS_4arch4Sm90ELb0ELb1ELb1ELb1ELb0ELb0ELb1ELb0ELi3ELi1ELi1ELi1ELb0EEENS1_21CollectiveEpilogueBwdISD_SE_SG_Li384ELb1ELb1ELi3EEENS1_19SingleTileSchedulerILb1ELb0ELb0ELi96EEEEEEEEEvNT_6ParamsE --------------------------
	.section	.nv.constant0._ZN7cutlass13device_kernelIN5flash11enable_sm90INS1_16FlashAttnBwdSm90INS1_25CollectiveMainloopBwdSm90ILi2ELi1ELi1EN4cute5tupleIJNS5_1CILi1EEES8_S8_EEENS6_IJNS7_ILi64EEENS7_ILi96EEENS7_ILi192EEEEEENS_10bfloat16_tEfNS_4arch4Sm90ELb0ELb1ELb1ELb1ELb0ELb0ELb1ELb0ELi3ELi1ELi1ELi1ELb0EEENS1_21CollectiveEpilogueBwdISD_SE_SG_Li384ELb1ELb1ELi3EEENS1_19SingleTileSchedulerILb1ELb0ELb0ELi96EEEEEEEEEvNT_6ParamsE,"a",@progbits
	.sectionflags	@""
	.align	4
.nv.constant0._ZN7cutlass13device_kernelIN5flash11enable_sm90INS1_16FlashAttnBwdSm90INS1_25CollectiveMainloopBwdSm90ILi2ELi1ELi1EN4cute5tupleIJNS5_1CILi1EEES8_S8_EEENS6_IJNS7_ILi64EEENS7_ILi96EEENS7_ILi192EEEEEENS_10bfloat16_tEfNS_4arch4Sm90ELb0ELb1ELb1ELb1ELb0ELb0ELb1ELb0ELi3ELi1ELi1ELi1ELb0EEENS1_21CollectiveEpilogueBwdISD_SE_SG_Li384ELb1ELb1ELi3EEENS1_19SingleTileSchedulerILb1ELb0ELb0ELi96EEEEEEEEEvNT_6ParamsE:
	.zero		2560


//--------------------- .nv.constant0._ZN7cutlass13device_kernelIN5flash11enable_sm90INS1_16FlashAttnBwdSm90INS1_25CollectiveMainloopBwdSm90ILi2ELi1ELi1EN4cute5tupleIJNS5_1CILi1EEES8_S8_EEENS6_IJNS7_ILi64EEENS7_ILi96EEENS7_ILi192EEEEEENS_10bfloat16_tEfNS_4arch4Sm90ELb0ELb1ELb1ELb1ELb1ELb0ELb1ELb0ELi3ELi1ELi1ELi1ELb0EEENS1_21CollectiveEpilogueBwdISD_SE_SG_Li384ELb1ELb1ELi3EEENS1_19SingleTileSchedulerILb1ELb0ELb0ELi96EEEEEEEEEvNT_6ParamsE --------------------------
	.section	.nv.constant0._ZN7cutlass13device_kernelIN5flash11enable_sm90INS1_16FlashAttnBwdSm90INS1_25CollectiveMainloopBwdSm90ILi2ELi1ELi1EN4cute5tupleIJNS5_1CILi1EEES8_S8_EEENS6_IJNS7_ILi64EEENS7_ILi96EEENS7_ILi192EEEEEENS_10bfloat16_tEfNS_4arch4Sm90ELb0ELb1ELb1ELb1ELb1ELb0ELb1ELb0ELi3ELi1ELi1ELi1ELb0EEENS1_21CollectiveEpilogueBwdISD_SE_SG_Li384ELb1ELb1ELi3EEENS1_19SingleTileSchedulerILb1ELb0ELb0ELi96EEEEEEEEEvNT_6ParamsE,"a",@progbits
	.sectionflags	@""
	.align	4
.nv.constant0._ZN7cutlass13device_kernelIN5flash11enable_sm90INS1_16FlashAttnBwdSm90INS1_25CollectiveMainloopBwdSm90ILi2ELi1ELi1EN4cute5tupleIJNS5_1CILi1EEES8_S8_EEENS6_IJNS7_ILi64EEENS7_ILi96EEENS7_ILi192EEEEEENS_10bfloat16_tEfNS_4arch4Sm90ELb0ELb1ELb1ELb1ELb1ELb0ELb1ELb0ELi3ELi1ELi1ELi1ELb0EEENS1_21CollectiveEpilogueBwdISD_SE_SG_Li384ELb1ELb1ELi3EEENS1_19SingleTileSchedulerILb1ELb0ELb0ELi96EEEEEEEEEvNT_6ParamsE:
	.zero		2560


//--------------------- .nv.constant0._ZN7cutlass13device_kernelIN5flash11enable_sm90INS1_16FlashAttnBwdSm90INS1_25CollectiveMainloopBwdSm90ILi2ELi1ELi1EN4cute5tupleIJNS5_1CILi1EEES8_S8_EEENS6_IJNS7_ILi64EEENS7_ILi96EEENS7_ILi192EEEEEENS_10bfloat16_tEfNS_4arch4Sm90ELb0ELb1ELb1ELb1ELb0ELb0ELb1ELb0ELi3ELi1ELi1ELi1ELb0EEENS1_24CollectiveEpilogueBwdGQAISD_fSG_Li384ELb1ELb0EEENS1_19SingleTileSchedulerILb1ELb0ELb0ELi96EEEEEEEEEvNT_6ParamsE --------------------------
	.section	.nv.constant0._ZN7cutlass13device_kernelIN5flash11enable_sm90INS1_16FlashAttnBwdSm90INS1_25CollectiveMainloopBwdSm90ILi2ELi1ELi1EN4cute5tupleIJNS5_1CILi1EEES8_S8_EEENS6_IJNS7_ILi64EEENS7_ILi96EEENS7_ILi192EEEEEENS_10bfloat16_tEfNS_4arch4Sm90ELb0ELb1ELb1ELb1ELb0ELb0ELb1ELb0ELi3ELi1ELi1ELi1ELb0EEENS1_24CollectiveEpilogueBwdGQAISD_fSG_Li384ELb1ELb0EEENS1_19SingleTileSchedulerILb1ELb0ELb0ELi96EEEEEEEEEvNT_6ParamsE,"a",@progbits
	.sectionflags	@""
	.align	4
.nv.constant0._ZN7cutlass13device_kernelIN5flash11enable_sm90INS1_16FlashAttnBwdSm90INS1_25CollectiveMainloopBwdSm90ILi2ELi1ELi1EN4cute5tupleIJNS5_1CILi1EEES8_S8_EEENS6_IJNS7_ILi64EEENS7_ILi96EEENS7_ILi192EEEEEENS_10bfloat16_tEfNS_4arch4Sm90ELb0ELb1ELb1ELb1ELb0ELb0ELb1ELb0ELi3ELi1ELi1ELi1ELb0EEENS1_24CollectiveEpilogueBwdGQAISD_fSG_Li384ELb1ELb0EEENS1_19SingleTileSchedulerILb1ELb0ELb0ELi96EEEEEEEEEvNT_6ParamsE:
	.zero		2560


//--------------------- .nv.constant0._ZN7cutlass13device_kernelIN5flash11enable_sm90INS1_16FlashAttnBwdSm90INS1_25CollectiveMainloopBwdSm90ILi2ELi1ELi1EN4cute5tupleIJNS5_1CILi1EEES8_S8_EEENS6_IJNS7_ILi64EEENS7_ILi96EEENS7_ILi192EEEEEENS_10bfloat16_tEfNS_4arch4Sm90ELb0ELb1ELb1ELb1ELb1ELb0ELb1ELb0ELi3ELi1ELi1ELi1ELb0EEENS1_24CollectiveEpilogueBwdGQAISD_fSG_Li384ELb1ELb1EEENS1_19SingleTileSchedulerILb1ELb0ELb0ELi96EEEEEEEEEvNT_6ParamsE --------------------------
	.section	.nv.constant0._ZN7cutlass13device_kernelIN5flash11enable_sm90INS1_16FlashAttnBwdSm90INS1_25CollectiveMainloopBwdSm90ILi2ELi1ELi1EN4cute5tupleIJNS5_1CILi1EEES8_S8_EEENS6_IJNS7_ILi64EEENS7_ILi96EEENS7_ILi192EEEEEENS_10bfloat16_tEfNS_4arch4Sm90ELb0ELb1ELb1ELb1ELb1ELb0ELb1ELb0ELi3ELi1ELi1ELi1ELb0EEENS1_24CollectiveEpilogueBwdGQAISD_fSG_Li384ELb1ELb1EEENS1_19SingleTileSchedulerILb1ELb0ELb0ELi96EEEEEEEEEvNT_6ParamsE,"a",@progbits
	.sectionflags	@""
	.align	4
.nv.constant0._ZN7cutlass13device_kernelIN5flash11enable_sm90INS1_16FlashAttnBwdSm90INS1_25CollectiveMainloopBwdSm90ILi2ELi1ELi1EN4cute5tupleIJNS5_1CILi1EEES8_S8_EEENS6_IJNS7_ILi64EEENS7_ILi96EEENS7_ILi192EEEEEENS_10bfloat16_tEfNS_4arch4Sm90ELb0ELb1ELb1ELb1ELb1ELb0ELb1ELb0ELi3ELi1ELi1ELi1ELb0EEENS1_24CollectiveEpilogueBwdGQAISD_fSG_Li384ELb1ELb1EEENS1_19SingleTileSchedulerILb1ELb0ELb0ELi96EEEEEEEEEvNT_6ParamsE:
	.zero		2560


//--------------------- .nv.constant0._ZN7cutlass13device_kernelIN5flash11enable_sm90INS1_16FlashAttnBwdSm90INS1_25CollectiveMainloopBwdSm90ILi2ELi1ELi1EN4cute5tupleIJNS5_1CILi1EEES8_S8_EEENS6_IJNS7_ILi64EEENS7_ILi96EEENS7_ILi192EEEEEENS_10bfloat16_tEfNS_4arch4Sm90ELb1ELb0ELb1ELb0ELb0ELb0ELb1ELb0ELi3ELi1ELi1ELi1ELb0EEENS1_21CollectiveEpilogueBwdISD_SE_SG_Li384ELb0ELb1ELi3EEENS1_25SingleTileBwdLPTSchedulerILb0ELi96ELb0EEEEEEEEEvNT_6ParamsE --------------------------
	.section	.nv.constant0._ZN7cutlass13device_kernelIN5flash11enable_sm90INS1_16FlashAttnBwdSm90INS1_25CollectiveMainloopBwdSm90ILi2ELi1ELi1EN4cute5tupleIJNS5_1CILi1EEES8_S8_EEENS6_IJNS7_ILi64EEENS7_ILi96EEENS7_ILi192EEEEEENS_10bfloat16_tEfNS_4arch4Sm90ELb1ELb0ELb1ELb0ELb0ELb0ELb1ELb0ELi3ELi1ELi1ELi1ELb0EEENS1_21CollectiveEpilogueBwdISD_SE_SG_Li384ELb0ELb1ELi3EEENS1_25SingleTileBwdLPTSchedulerILb0ELi96ELb0EEEEEEEEEvNT_6ParamsE,"a",@progbits
	.sectionflags	@""
	.align	4
.nv.constant0._ZN7cutlass13device_kernelIN5flash11enable_sm90INS1_16FlashAttnBwdSm90INS1_25CollectiveMainloopBwdSm90ILi2ELi1ELi1EN4cute5tupleIJNS5_1CILi1EEES8_S8_EEENS6_IJNS7_ILi64EEENS7_ILi96EEENS7_ILi192EEEEEENS_10bfloat16_tEfNS_4arch4Sm90ELb1ELb0ELb1ELb0ELb0ELb0ELb1ELb0ELi3ELi1ELi1ELi1ELb0EEENS1_21CollectiveEpilogueBwdISD_SE_SG_Li384ELb0ELb1ELi3EEENS1_25SingleTileBwdLPTSchedulerILb0ELi96ELb0EEEEEEEEEvNT_6ParamsE:
	.zero		3200


//--------------------- .nv.constant0._ZN7cutlass13device_kernelIN5flash11enable_sm90INS1_16FlashAttnBwdSm90INS1_25CollectiveMainloopBwdSm90ILi2ELi1ELi1EN4cute5tupleIJNS5_1CILi1EEES8_S8_EEENS6_IJNS7_ILi64EEENS7_ILi96EEENS7_ILi192EEEEEENS_10bfloat16_tEfNS_4arch4Sm90ELb1ELb0ELb1ELb0ELb1ELb0ELb1ELb0ELi3ELi1ELi1ELi1ELb0EEENS1_21CollectiveEpilogueBwdISD_SE_SG_Li384ELb0ELb1ELi3EEENS1_25SingleTileBwdLPTSchedulerILb0ELi96ELb1EEEEEEEEEvNT_6ParamsE --------------------------
	.section	.nv.constant0._ZN7cutlass13device_kernelIN5flash11enable_sm90INS1_16FlashAttnBwdSm90INS1_25CollectiveMainloopBwdSm90ILi2ELi1ELi1EN4cute5tupleIJNS5_1CILi1EEES8_S8_EEENS6_IJNS7_ILi64EEENS7_ILi96EEENS7_ILi192EEEEEENS_10bfloat16_tEfNS_4arch4Sm90ELb1ELb0ELb1ELb0ELb1ELb0ELb1ELb0ELi3ELi1ELi1ELi1ELb0EEENS1_21CollectiveEpilogueBwdISD_SE_SG_Li384ELb0ELb1ELi3EEENS1_25SingleTileBwdLPTSchedulerILb0ELi96ELb1EEEEEEEEEvNT_6ParamsE,"a",@progbits
	.sectionflags	@""
	.align	4
.nv.constant0._ZN7cutlass13device_kernelIN5flash11enable_sm90INS1_16FlashAttnBwdSm90INS1_25CollectiveMainloopBwdSm90ILi2ELi1ELi1EN4cute5tupleIJNS5_1CILi1EEES8_S8_EEENS6_IJNS7_ILi64EEENS7_ILi96EEENS7_ILi192EEEEEENS_10bfloat16_tEfNS_4arch4Sm90ELb1ELb0ELb1ELb0ELb1ELb0ELb1ELb0ELi3ELi1ELi1ELi1ELb0EEENS1_21CollectiveEpilogueBwdISD_SE_SG_Li384ELb0ELb1ELi3EEENS1_25SingleTileBwdLPTSchedulerILb0ELi96ELb1EEEEEEEEEvNT_6ParamsE:
	.zero		3200


//--------------------- .nv.constant0._ZN7cutlass13device_kernelIN5flash11enable_sm90INS1_16FlashAttnBwdSm90INS1_25CollectiveMainloopBwdSm90ILi2ELi1ELi1EN4cute5tupleIJNS5_1CILi1EEES8_S8_EEENS6_IJNS7_ILi64EEENS7_ILi96EEENS7_ILi192EEEEEENS_10bfloat16_tEfNS_4arch4Sm90ELb1ELb0ELb1ELb0ELb0ELb0ELb1ELb0ELi3ELi1ELi1ELi1ELb0EEENS1_24CollectiveEpilogueBwdGQAISD_fSG_Li384ELb0ELb0EEENS1_25SingleTileBwdLPTSchedulerILb0ELi96ELb0EEEEEEEEEvNT_6ParamsE --------------------------
	.section	.nv.constant0._ZN7cutlass13device_kernelIN5flash11enable_sm90INS1_16FlashAttnBwdSm90INS1_25CollectiveMainloopBwdSm90ILi2ELi1ELi1EN4cute5tupleIJNS5_1CILi1EEES8_S8_EEENS6_IJNS7_ILi64EEENS7_ILi96EEENS7_ILi192EEEEEENS_10bfloat16_tEfNS_4arch4Sm90ELb1ELb0ELb1ELb0ELb0ELb0ELb1ELb0ELi3ELi1ELi1ELi1ELb0EEENS1_24CollectiveEpilogueBwdGQAISD_fSG_Li384ELb0ELb0EEENS1_25SingleTileBwdLPTSchedulerILb0ELi96ELb0EEEEEEEEEvNT_6ParamsE,"a",@progbits
	.sectionflags	@""
	.align	4
.nv.constant0._ZN7cutlass13device_kernelIN5flash11enable_sm90INS1_16FlashAttnBwdSm90INS1_25CollectiveMainloopBwdSm90ILi2ELi1ELi1EN4cute5tupleIJNS5_1CILi1EEES8_S8_EEENS6_IJNS7_ILi64EEENS7_ILi96EEENS7_ILi192EEEEEENS_10bfloat16_tEfNS_4arch4Sm90ELb1ELb0ELb1ELb0ELb0ELb0ELb1ELb0ELi3ELi1ELi1ELi1ELb0EEENS1_24CollectiveEpilogueBwdGQAISD_fSG_Li384ELb0ELb0EEENS1_25SingleTileBwdLPTSchedulerILb0ELi96ELb0EEEEEEEEEvNT_6ParamsE:
	.zero		2688


//--------------------- .nv.constant0._ZN7cutlass13device_kernelIN5flash11enable_sm90INS1_16FlashAttnBwdSm90INS1_25CollectiveMainloopBwdSm90ILi2ELi1ELi1EN4cute5tupleIJNS5_1CILi1EEES8_S8_EEENS6_IJNS7_ILi64EEENS7_ILi96EEENS7_ILi192EEEEEENS_10bfloat16_tEfNS_4arch4Sm90ELb1ELb0ELb1ELb0ELb1ELb0ELb1ELb0ELi3ELi1ELi1ELi1ELb0EEENS1_24CollectiveEpilogueBwdGQAISD_fSG_Li384ELb0ELb1EEENS1_25SingleTileBwdLPTSchedulerILb0ELi96ELb1EEEEEEEEEvNT_6ParamsE --------------------------
	.section	.nv.constant0._ZN7cutlass13device_kernelIN5flash11enable_sm90INS1_16FlashAttnBwdSm90INS1_25CollectiveMainloopBwdSm90ILi2ELi1ELi1EN4cute5tupleIJNS5_1CILi1EEES8_S8_EEENS6_IJNS7_ILi64EEENS7_ILi96EEENS7_ILi192EEEEEENS_10bfloat16_tEfNS_4arch4Sm90ELb1ELb0ELb1ELb0ELb1ELb0ELb1ELb0ELi3ELi1ELi1ELi1ELb0EEENS1_24CollectiveEpilogueBwdGQAISD_fSG_Li384ELb0ELb1EEENS1_25SingleTileBwdLPTSchedulerILb0ELi96ELb1EEEEEEEEEvNT_6ParamsE,"a",@progbits
	.sectionflags	@""
	.align	4
.nv.constant0._ZN7cutlass13device_kernelIN5flash11enable_sm90INS1_16FlashAttnBwdSm90INS1_25CollectiveMainloopBwdSm90ILi2ELi1ELi1EN4cute5tupleIJNS5_1CILi1EEES8_S8_EEENS6_IJNS7_ILi64EEENS7_ILi96EEENS7_ILi192EEEEEENS_10bfloat16_tEfNS_4arch4Sm90ELb1ELb0ELb1ELb0ELb1ELb0ELb1ELb0ELi3ELi1ELi1ELi1ELb0EEENS1_24CollectiveEpilogueBwdGQAISD_fSG_Li384ELb0ELb1EEENS1_25SingleTileBwdLPTSchedulerILb0ELi96ELb1EEEEEEEEEvNT_6ParamsE:
	.zero		2688


//--------------------- .nv.constant0._ZN7cutlass13device_kernelIN5flash11enable_sm90INS1_16FlashAttnBwdSm90INS1_25CollectiveMainloopBwdSm90ILi2ELi1ELi1EN4cute5tupleIJNS5_1CILi1EEES8_S8_EEENS6_IJNS7_ILi64EEENS7_ILi96EEENS7_ILi192EEEEEENS_10bfloat16_tEfNS_4arch4Sm90ELb1ELb0ELb1ELb1ELb0ELb0ELb1ELb0ELi3ELi1ELi1ELi1ELb0EEENS1_21CollectiveEpilogueBwdISD_SE_SG_Li384ELb1ELb1ELi3EEENS1_25SingleTileBwdLPTSchedulerILb1ELi96ELb0EEEEEEEEEvNT_6ParamsE --------------------------
	.section	.nv.constant0._ZN7cutlass13device_kernelIN5flash11enable_sm90INS1_16FlashAttnBwdSm90INS1_25CollectiveMainloopBwdSm90ILi2ELi1ELi1EN4cute5tupleIJNS5_1CILi1EEES8_S8_EEENS6_IJNS7_ILi64EEENS7_ILi96EEENS7_ILi192EEEEEENS_10bfloat16_tEfNS_4arch4Sm90ELb1ELb0ELb1ELb1ELb0ELb0ELb1ELb0ELi3ELi1ELi1ELi1ELb0EEENS1_21CollectiveEpilogueBwdISD_SE_SG_Li384ELb1ELb1ELi3EEENS1_25SingleTileBwdLPTSchedulerILb1ELi96ELb0EEEEEEEEEvNT_6ParamsE,"a",@progbits
	.sectionflags	@""
	.align	4
.nv.constant0._ZN7cutlass13device_kernelIN5flash11enable_sm90INS1_16FlashAttnBwdSm90INS1_25CollectiveMainloopBwdSm90ILi2ELi1ELi1EN4cute5tupleIJNS5_1CILi1EEES8_S8_EEENS6_IJNS7_ILi64EEENS7_ILi96EEENS7_ILi192EEEEEENS_10bfloat16_tEfNS_4arch4Sm90ELb1ELb0ELb1ELb1ELb0ELb0ELb1ELb0ELi3ELi1ELi1ELi1ELb0EEENS1_21CollectiveEpilogueBwdISD_SE_SG_Li384ELb1ELb1ELi3EEENS1_25SingleTileBwdLPTSchedulerILb1ELi96ELb0EEEEEEEEEvNT_6ParamsE:
	.zero		2560


//--------------------- .nv.constant0._ZN7cutlass13device_kernelIN5flash11enable_sm90INS1_16FlashAttnBwdSm90INS1_25CollectiveMainloopBwdSm90ILi2ELi1ELi1EN4cute5tupleIJNS5_1CILi1EEES8_S8_EEENS6_IJNS7_ILi64EEENS7_ILi96EEENS7_ILi192EEEEEENS_10bfloat16_tEfNS_4arch4Sm90ELb1ELb0ELb1ELb1ELb1ELb0ELb1ELb0ELi3ELi1ELi1ELi1ELb0EEENS1_21CollectiveEpilogueBwdISD_SE_SG_Li384ELb1ELb1ELi3EEENS1_25SingleTileBwdLPTSchedulerILb1ELi96ELb1EEEEEEEEEvNT_6ParamsE --------------------------
	.section	.nv.constant0._ZN7cutlass13device_kernelIN5flash11enable_sm90INS1_16FlashAttnBwdSm90INS1_25CollectiveMainloopBwdSm90ILi2ELi1ELi1EN4cute5tupleIJNS5_1CILi1EEES8_S8_EEENS6_IJNS7_ILi64EEENS7_ILi96EEENS7_ILi192EEEEEENS_10bfloat16_tEfNS_4arch4Sm90ELb1ELb0ELb1ELb1ELb1ELb0ELb1ELb0ELi3ELi1ELi1ELi1ELb0EEENS1_21CollectiveEpilogueBwdISD_SE_SG_Li384ELb1ELb1ELi3EEENS1_25SingleTileBwdLPTSchedulerILb1ELi96ELb1EEEEEEEEEvNT_6ParamsE,"a",@progbits
	.sectionflags	@""
	.align	4
.nv.constant0._ZN7cutlass13device_kernelIN5flash11enable_sm90INS1_16FlashAttnBwdSm90INS1_25CollectiveMainloopBwdSm90ILi2ELi1ELi1EN4cute5tupleIJNS5_1CILi1EEES8_S8_EEENS6_IJNS7_ILi64EEENS7_ILi96EEENS7_ILi192EEEEEENS_10bfloat16_tEfNS_4arch4Sm90ELb1ELb0ELb1ELb1ELb1ELb0ELb1ELb0ELi3ELi1ELi1ELi1ELb0EEENS1_21CollectiveEpilogueBwdISD_SE_SG_Li384ELb1ELb1ELi3EEENS1_25SingleTileBwdLPTSchedulerILb1ELi96ELb1EEEEEEEEEvNT_6ParamsE:
	.zero		2560


//--------------------- .nv.constant0._ZN7cutlass13device_kernelIN5flash11enable_sm90INS1_16FlashAttnBwdSm90INS1_25CollectiveMainloopBwdSm90ILi2ELi1ELi1EN4cute5tupleIJNS5_1CILi1EEES8_S8_EEENS6_IJNS7_ILi64EEENS7_ILi96EEENS7_ILi192EEEEEENS_10bfloat16_tEfNS_4arch4Sm90ELb1ELb0ELb1ELb1ELb0ELb0ELb1ELb0ELi3ELi1ELi1ELi1ELb0EEENS1_24CollectiveEpilogueBwdGQAISD_fSG_Li384ELb1ELb0EEENS1_25SingleTileBwdLPTSchedulerILb1ELi96ELb0EEEEEEEEEvNT_6ParamsE --------------------------
	.section	.nv.constant0._ZN7cutlass13device_kernelIN5flash11enable_sm90INS1_16FlashAttnBwdSm90INS1_25CollectiveMainloopBwdSm90ILi2ELi1ELi1EN4cute5tupleIJNS5_1CILi1EEES8_S8_EEENS6_IJNS7_ILi64EEENS7_ILi96EEENS7_ILi192EEEEEENS_10bfloat16_tEfNS_4arch4Sm90ELb1ELb0ELb1ELb1ELb0ELb0ELb1ELb0ELi3ELi1ELi1ELi1ELb0EEENS1_24CollectiveEpilogueBwdGQAISD_fSG_Li384ELb1ELb0EEENS1_25SingleTileBwdLPTSchedulerILb1ELi96ELb0EEEEEEEEEvNT_6ParamsE,"a",@progbits
	.sectionflags	@""
	.align	4
.nv.constant0._ZN7cutlass13device_kernelIN5flash11enable_sm90INS1_16FlashAttnBwdSm90INS1_25CollectiveMainloopBwdSm90ILi2ELi1ELi1EN4cute5tupleIJNS5_1CILi1EEES8_S8_EEENS6_IJNS7_ILi64EEENS7_ILi96EEENS7_ILi192EEEEEENS_10bfloat16_tEfNS_4arch4Sm90ELb1ELb0ELb1ELb1ELb0ELb0ELb1ELb0ELi3ELi1ELi1ELi1ELb0EEENS1_24CollectiveEpilogueBwdGQAISD_fSG_Li384ELb1ELb0EEENS1_25SingleTileBwdLPTSchedulerILb1ELi96ELb0EEEEEEEEEvNT_6ParamsE:
	.zero		2688


//--------------------- .nv.constant0._ZN7cutlass13device_kernelIN5flash11enable_sm90INS1_16FlashAttnBwdSm90INS1_25CollectiveMainloopBwdSm90ILi2ELi1ELi1EN4cute5tupleIJNS5_1CILi1EEES8_S8_EEENS6_IJNS7_ILi64EEENS7_ILi96EEENS7_ILi192EEEEEENS_10bfloat16_tEfNS_4arch4Sm90ELb1ELb0ELb1ELb1ELb1ELb0ELb1ELb0ELi3ELi1ELi1ELi1ELb0EEENS1_24CollectiveEpilogueBwdGQAISD_fSG_Li384ELb1ELb1EEENS1_25SingleTileBwdLPTSchedulerILb1ELi96ELb1EEEEEEEEEvNT_6ParamsE --------------------------
	.section	.nv.constant0._ZN7cutlass13device_kernelIN5flash11enable_sm90INS1_16FlashAttnBwdSm90INS1_25CollectiveMainloopBwdSm90ILi2ELi1ELi1EN4cute5tupleIJNS5_1CILi1EEES8_S8_EEENS6_IJNS7_ILi64EEENS7_ILi96EEENS7_ILi192EEEEEENS_10bfloat16_tEfNS_4arch4Sm90ELb1ELb0ELb1ELb1ELb1ELb0ELb1ELb0ELi3ELi1ELi1ELi1ELb0EEENS1_24CollectiveEpilogueBwdGQAISD_fSG_Li384ELb1ELb1EEENS1_25SingleTileBwdLPTSchedulerILb1ELi96ELb1EEEEEEEEEvNT_6ParamsE,"a",@progbits
	.sectionflags	@""
	.align	4
.nv.constant0._ZN7cutlass13device_kernelIN5flash11enable_sm90INS1_16FlashAttnBwdSm90INS1_25CollectiveMainloopBwdSm90ILi2ELi1ELi1EN4cute5tupleIJNS5_1CILi1EEES8_S8_EEENS6_IJNS7_ILi64EEENS7_ILi96EEENS7_ILi192EEEEEENS_10bfloat16_tEfNS_4arch4Sm90ELb1ELb0ELb1ELb1ELb1ELb0ELb1ELb0ELi3ELi1ELi1ELi1ELb0EEENS1_24CollectiveEpilogueBwdGQAISD_fSG_Li384ELb1ELb1EEENS1_25SingleTileBwdLPTSchedulerILb1ELi96ELb1EEEEEEEEEvNT_6ParamsE:
	.zero		2688


//--------------------- .nv.constant0._ZN7cutlass13device_kernelIN5flash11enable_sm90INS1_16FlashAttnBwdSm90INS1_25CollectiveMainloopBwdSm90ILi2ELi1ELi1EN4cute5tupleIJNS5_1CILi1EEES8_S8_EEENS6_IJNS7_ILi64EEENS7_ILi96EEENS7_ILi192EEEEEENS_10bfloat16_tEfNS_4arch4Sm90ELb0ELb0ELb0ELb0ELb0ELb0ELb1ELb0ELi3ELi1ELi1ELi1ELb0EEENS1_21CollectiveEpilogueBwdISD_SE_SG_Li384ELb0ELb1ELi3EEENS1_19SingleTileSchedulerILb0ELb0ELb0ELi96EEEEEEEEEvNT_6ParamsE --------------------------
	.section	.nv.constant0._ZN7cutlass13device_kernelIN5flash11enable_sm90INS1_16FlashAttnBwdSm90INS1_25CollectiveMainloopBwdSm90ILi2ELi1ELi1EN4cute5tupleIJNS5_1CILi1EEES8_S8_EEENS6_IJNS7_ILi64EEENS7_ILi96EEENS7_ILi192EEEEEENS_10bfloat16_tEfNS_4arch4Sm90ELb0ELb0ELb0ELb0ELb0ELb0ELb1ELb0ELi3ELi1ELi1ELi1ELb0EEENS1_21CollectiveEpilogueBwdISD_SE_SG_Li384ELb0ELb1ELi3EEENS1_19SingleTileSchedulerILb0ELb0ELb0ELi96EEEEEEEEEvNT_6ParamsE,"a",@progbits
	.sectionflags	@""
	.align	4
.nv.constant0._ZN7cutlass13device_kernelIN5flash11enable_sm90INS1_16FlashAttnBwdSm90INS1_25CollectiveMainloopBwdSm90ILi2ELi1ELi1EN4cute5tupleIJNS5_1CILi1EEES8_S8_EEENS6_IJNS7_ILi64EEENS7_ILi96EEENS7_ILi192EEEEEENS_10bfloat16_tEfNS_4arch4Sm90ELb0ELb0ELb0ELb0ELb0ELb0ELb1ELb0ELi3ELi1ELi1ELi1ELb0EEENS1_21CollectiveEpilogueBwdISD_SE_SG_Li384ELb0ELb1ELi3EEENS1_19SingleTileSchedulerILb0ELb0ELb0ELi96EEEEEEEEEvNT_6ParamsE:
	.zero		3200


//--------------------- .nv.constant0._ZN7cutlass13device_kernelIN5flash11enable_sm90INS1_16FlashAttnBwdSm90INS1_25CollectiveMainloopBwdSm90ILi2ELi1ELi1EN4cute5tupleIJNS5_1CILi1EEES8_S8_EEENS6_IJNS7_ILi64EEENS7_ILi96EEENS7_ILi192EEEEEENS_10bfloat16_tEfNS_4arch4Sm90ELb0ELb0ELb0ELb0ELb1ELb0ELb1ELb0ELi3ELi1ELi1ELi1ELb0EEENS1_21CollectiveEpilogueBwdISD_SE_SG_Li384ELb0ELb1ELi3EEENS1_19SingleTileSchedulerILb0ELb0ELb0ELi96EEEEEEEEEvNT_6ParamsE --------------------------
	.section	.nv.constant0._ZN7cutlass13device_kernelIN5flash11enable_sm90INS1_16FlashAttnBwdSm90INS1_25CollectiveMainloopBwdSm90ILi2ELi1ELi1EN4cute5tupleIJNS5_1CILi1EEES8_S8_EEENS6_IJNS7_ILi64EEENS7_ILi96EEENS7_ILi192EEEEEENS_10bfloat16_tEfNS_4arch4Sm90ELb0ELb0ELb0ELb0ELb1ELb0ELb1ELb0ELi3ELi1ELi1ELi1ELb0EEENS1_21CollectiveEpilogueBwdISD_SE_SG_Li384ELb0ELb1ELi3EEENS1_19SingleTileSchedulerILb0ELb0ELb0ELi96EEEEEEEEEvNT_6ParamsE,"a",@progbits
	.sectionflags	@""
	.align	4
.nv.constant0._ZN7cutlass13device_kernelIN5flash11enable_sm90INS1_16FlashAttnBwdSm90INS1_25CollectiveMainloopBwdSm90ILi2ELi1ELi1EN4cute5tupleIJNS5_1CILi1EEES8_S8_EEENS6_IJNS7_ILi64EEENS7_ILi96EEENS7_ILi192EEEEEENS_10bfloat16_tEfNS_4arch4Sm90ELb0ELb0ELb0ELb0ELb1ELb0ELb1ELb0ELi3ELi1ELi1ELi1ELb0EEENS1_21CollectiveEpilogueBwdISD_SE_SG_Li384ELb0ELb1ELi3EEENS1_19SingleTileSchedulerILb0ELb0ELb0ELi96EEEEEEEEEvNT_6ParamsE:
	.zero		3200


//--------------------- .nv.constant0._ZN7cutlass13device_kernelIN5flash11enable_sm90INS1_16FlashAttnBwdSm90INS1_25CollectiveMainloopBwdSm90ILi2ELi1ELi1EN4cute5tupleIJNS5_1CILi1EEES8_S8_EEENS6_IJNS7_ILi64EEENS7_ILi96EEENS7_ILi192EEEEEENS_10bfloat16_tEfNS_4arch4Sm90ELb0ELb0ELb0ELb0ELb0ELb0ELb1ELb0ELi3ELi1ELi1ELi1ELb0EEENS1_24CollectiveEpilogueBwdGQAISD_fSG_Li384ELb0ELb0EEENS1_19SingleTileSchedulerILb0ELb0ELb0ELi96EEEEEEEEEvNT_6ParamsE --------------------------
	.section	.nv.constant0._ZN7cutlass13device_kernelIN5flash11enable_sm90INS1_16FlashAttnBwdSm90INS1_25CollectiveMainloopBwdSm90ILi2ELi1ELi1EN4cute5tupleIJNS5_1CILi1EEES8_S8_EEENS6_IJNS7_ILi64EEENS7_ILi96EEENS7_ILi192EEEEEENS_10bfloat16_tEfNS_4arch4Sm90ELb0ELb0ELb0ELb0ELb0ELb0ELb1ELb0ELi3ELi1ELi1ELi1ELb0EEENS1_24CollectiveEpilogueBwdGQAISD_fSG_Li384ELb0ELb0EEENS1_19SingleTileSchedulerILb0ELb0ELb0ELi96EEEEEEEEEvNT_6ParamsE,"a",@progbits
	.sectionflags	@""
	.align	4
.nv.constant0._ZN7cutlass13device_kernelIN5flash11enable_sm90INS1_16FlashAttnBwdSm90INS1_25CollectiveMainloopBwdSm90ILi2ELi1ELi1EN4cute5tupleIJNS5_1CILi1EEES8_S8_EEENS6_IJNS7_ILi64EEENS7_ILi96EEENS7_ILi192EEEEEENS_10bfloat16_tEfNS_4arch4Sm90ELb0ELb0ELb0ELb0ELb0ELb0ELb1ELb0ELi3ELi1ELi1ELi1ELb0EEENS1_24CollectiveEpilogueBwdGQAISD_fSG_Li384ELb0ELb0EEENS1_19SingleTileSchedulerILb0ELb0ELb0ELi96EEEEEEEEEvNT_6ParamsE:
	.zero		2560


//--------------------- .nv.constant0._ZN7cutlass13device_kernelIN5flash11enable_sm90INS1_16FlashAttnBwdSm90INS1_25CollectiveMainloopBwdSm90ILi2ELi1ELi1EN4cute5tupleIJNS5_1CILi1EEES8_S8_EEENS6_IJNS7_ILi64EEENS7_ILi96EEENS7_ILi192EEEEEENS_10bfloat16_tEfNS_4arch4Sm90ELb0ELb0ELb0ELb0ELb1ELb0ELb1ELb0ELi3ELi1ELi1ELi1ELb0EEENS1_24CollectiveEpilogueBwdGQAISD_fSG_Li384ELb0ELb1EEENS1_19SingleTileSchedulerILb0ELb0ELb0ELi96EEEEEEEEEvNT_6ParamsE --------------------------
	.section	.nv.constant0._ZN7cutlass13device_kernelIN5flash11enable_sm90INS1_16FlashAttnBwdSm90INS1_25CollectiveMainloopBwdSm90ILi2ELi1ELi1EN4cute5tupleIJNS5_1CILi1EEES8_S8_EEENS6_IJNS7_ILi64EEENS7_ILi96EEENS7_ILi192EEEEEENS_10bfloat16_tEfNS_4arch4Sm90ELb0ELb0ELb0ELb0ELb1ELb0ELb1ELb0ELi3ELi1ELi1ELi1ELb0EEENS1_24CollectiveEpilogueBwdGQAISD_fSG_Li384ELb0ELb1EEENS1_19SingleTileSchedulerILb0ELb0ELb0ELi96EEEEEEEEEvNT_6ParamsE,"a",@progbits
	.sectionflags	@""
	.align	4
.nv.constant0._ZN7cutlass13device_kernelIN5flash11enable_sm90INS1_16FlashAttnBwdSm90INS1_25CollectiveMainloopBwdSm90ILi2ELi1ELi1EN4cute5tupleIJNS5_1CILi1EEES8_S8_EEENS6_IJNS7_ILi64EEENS7_ILi96EEENS7_ILi192EEEEEENS_10bfloat16_tEfNS_4arch4Sm90ELb0ELb0ELb0ELb0ELb1ELb0ELb1ELb0ELi3ELi1ELi1ELi1ELb0EEENS1_24CollectiveEpilogueBwdGQAISD_fSG_Li384ELb0ELb1EEENS1_19SingleTileSchedulerILb0ELb0ELb0ELi96EEEEEEEEEvNT_6ParamsE:
	.zero		2560


//--------------------- .nv.constant0._ZN7cutlass13device_kernelIN5flash11enable_sm90INS1_16FlashAttnBwdSm90INS1_25CollectiveMainloopBwdSm90ILi2ELi1ELi1EN4cute5tupleIJNS5_1CILi1EEES8_S8_EEENS6_IJNS7_ILi64EEENS7_ILi96EEENS7_ILi192EEEEEENS_10bfloat16_tEfNS_4arch4Sm90ELb0ELb0ELb0ELb1ELb0ELb0ELb1ELb0ELi3ELi1ELi1ELi1ELb0EEENS1_21CollectiveEpilogueBwdISD_SE_SG_Li384ELb1ELb1ELi3EEENS1_19SingleTileSchedulerILb1ELb0ELb0ELi96EEEEEEEEEvNT_6ParamsE --------------------------
	.section	.nv.constant0._ZN7cutlass13device_kernelIN5flash11enable_sm90INS1_16FlashAttnBwdSm90INS1_25CollectiveMainloopBwdSm90ILi2ELi1ELi1EN4cute5tupleIJNS5_1CILi1EEES8_S8_EEENS6_IJNS7_ILi64EEENS7_ILi96EEENS7_ILi192EEEEEENS_10bfloat16_tEfNS_4arch4Sm90ELb0ELb0ELb0ELb1ELb0ELb0ELb1ELb0ELi3ELi1ELi1ELi1ELb0EEENS1_21CollectiveEpilogueBwdISD_SE_SG_Li384ELb1ELb1ELi3EEENS1_19SingleTileSchedulerILb1ELb0ELb0ELi96EEEEEEEEEvNT_6ParamsE,"a",@progbits
	.sectionflags	@""
	.align	4
.nv.constant0._ZN7cutlass13device_kernelIN5flash11enable_sm90INS1_16FlashAttnBwdSm90INS1_25CollectiveMainloopBwdSm90ILi2ELi1ELi1EN4cute5tupleIJNS5_1CILi1EEES8_S8_EEENS6_IJNS7_ILi64EEENS7_ILi96EEENS7_ILi192EEEEEENS_10bfloat16_tEfNS_4arch4Sm90ELb0ELb0ELb0ELb1ELb0ELb0ELb1ELb0ELi3ELi1ELi1ELi1ELb0EEENS1_21CollectiveEpilogueBwdISD_SE_SG_Li384ELb1ELb1ELi3EEENS1_19SingleTileSchedulerILb1ELb0ELb0ELi96EEEEEEEEEvNT_6ParamsE:
	.zero		2560


//--------------------- .nv.constant0._ZN7cutlass13device_kernelIN5flash11enable_sm90INS1_16FlashAttnBwdSm90INS1_25CollectiveMainloopBwdSm90ILi2ELi1ELi1EN4cute5tupleIJNS5_1CILi1EEES8_S8_EEENS6_IJNS7_ILi64EEENS7_ILi96EEENS7_ILi192EEEEEENS_10bfloat16_tEfNS_4arch4Sm90ELb0ELb0ELb0ELb1ELb1ELb0ELb1ELb0ELi3ELi1ELi1ELi1ELb0EEENS1_21CollectiveEpilogueBwdISD_SE_SG_Li384ELb1ELb1ELi3EEENS1_19SingleTileSchedulerILb1ELb0ELb0ELi96EEEEEEEEEvNT_6ParamsE --------------------------
	.section	.nv.constant0._ZN7cutlass13device_kernelIN5flash11enable_sm90INS1_16FlashAttnBwdSm90INS1_25CollectiveMainloopBwdSm90ILi2ELi1ELi1EN4cute5tupleIJNS5_1CILi1EEES8_S8_EEENS6_IJNS7_ILi64EEENS7_ILi96EEENS7_ILi192EEEEEENS_10bfloat16_tEfNS_4arch4Sm90ELb0ELb0ELb0ELb1ELb1ELb0ELb1ELb0ELi3ELi1ELi1ELi1ELb0EEENS1_21CollectiveEpilogueBwdISD_SE_SG_Li384ELb1ELb1ELi3EEENS1_19SingleTileSchedulerILb1ELb0ELb0ELi96EEEEEEEEEvNT_6ParamsE,"a",@progbits
	.sectionflags	@""
	.align	4
.nv.constant0._ZN7cutlass13device_kernelIN5flash11enable_sm90INS1_16FlashAttnBwdSm90INS1_25CollectiveMainloopBwdSm90ILi2ELi1ELi1EN4cute5tupleIJNS5_1CILi1EEES8_S8_EEENS6_IJNS7_ILi64EEENS7_ILi96EEENS7_ILi192EEEEEENS_10bfloat16_tEfNS_4arch4Sm90ELb0ELb0ELb0ELb1ELb1ELb0ELb1ELb0ELi3ELi1ELi1ELi1ELb0EEENS1_21CollectiveEpilogueBwdISD_SE_SG_Li384ELb1ELb1ELi3EEENS1_19SingleTileSchedulerILb1ELb0ELb0ELi96EEEEEEEEEvNT_6ParamsE:
	.zero		2560


//--------------------- .nv.constant0._ZN7cutlass13device_kernelIN5flash11enable_sm90INS1_16FlashAttnBwdSm90INS1_25CollectiveMainloopBwdSm90ILi2ELi1ELi1EN4cute5tupleIJNS5_1CILi1EEES8_S8_EEENS6_IJNS7_ILi64EEENS7_ILi96EEENS7_ILi192EEEEEENS_10bfloat16_tEfNS_4arch4Sm90ELb0ELb0ELb0ELb1ELb0ELb0ELb1ELb0ELi3ELi1ELi1ELi1ELb0EEENS1_24CollectiveEpilogueBwdGQAISD_fSG_Li384ELb1ELb0EEENS1_19SingleTileSchedulerILb1ELb0ELb0ELi96EEEEEEEEEvNT_6ParamsE --------------------------
	.section	.nv.constant0._ZN7cutlass13device_kernelIN5flash11enable_sm90INS1_16FlashAttnBwdSm90INS1_25CollectiveMainloopBwdSm90ILi2ELi1ELi1EN4cute5tupleIJNS5_1CILi1EEES8_S8_EEENS6_IJNS7_ILi64EEENS7_ILi96EEENS7_ILi192EEEEEENS_10bfloat16_tEfNS_4arch4Sm90ELb0ELb0ELb0ELb1ELb0ELb0ELb1ELb0ELi3ELi1ELi1ELi1ELb0EEENS1_24CollectiveEpilogueBwdGQAISD_fSG_Li384ELb1ELb0EEENS1_19SingleTileSchedulerILb1ELb0ELb0ELi96EEEEEEEEEvNT_6ParamsE,"a",@progbits
	.sectionflags	@""
	.align	4
.nv.constant0._ZN7cutlass13device_kernelIN5flash11enable_sm90INS1_16FlashAttnBwdSm90INS1_25CollectiveMainloopBwdSm90ILi2ELi1ELi1EN4cute5tupleIJNS5_1CILi1EEES8_S8_EEENS6_IJNS7_ILi64EEENS7_ILi96EEENS7_ILi192EEEEEENS_10bfloat16_tEfNS_4arch4Sm90ELb0ELb0ELb0ELb1ELb0ELb0ELb1ELb0ELi3ELi1ELi1ELi1ELb0EEENS1_24CollectiveEpilogueBwdGQAISD_fSG_Li384ELb1ELb0EEENS1_19SingleTileSchedulerILb1ELb0ELb0ELi96EEEEEEEEEvNT_6ParamsE:
	.zero		2560


//--------------------- .nv.constant0._ZN7cutlass13device_kernelIN5flash11enable_sm90INS1_16FlashAttnBwdSm90INS1_25CollectiveMainloopBwdSm90ILi2ELi1ELi1EN4cute5tupleIJNS5_1CILi1EEES8_S8_EEENS6_IJNS7_ILi64EEENS7_ILi96EEENS7_ILi192EEEEEENS_10bfloat16_tEfNS_4arch4Sm90ELb0ELb0ELb0ELb1ELb1ELb0ELb1ELb0ELi3ELi1ELi1ELi1ELb0EEENS1_24CollectiveEpilogueBwdGQAISD_fSG_Li384ELb1ELb1EEENS1_19SingleTileSchedulerILb1ELb0ELb0ELi96EEEEEEEEEvNT_6ParamsE --------------------------
	.section	.nv.constant0._ZN7cutlass13device_kernelIN5flash11enable_sm90INS1_16FlashAttnBwdSm90INS1_25CollectiveMainloopBwdSm90ILi2ELi1ELi1EN4cute5tupleIJNS5_1CILi1EEES8_S8_EEENS6_IJNS7_ILi64EEENS7_ILi96EEENS7_ILi192EEEEEENS_10bfloat16_tEfNS_4arch4Sm90ELb0ELb0ELb0ELb1ELb1ELb0ELb1ELb0ELi3ELi1ELi1ELi1ELb0EEENS1_24CollectiveEpilogueBwdGQAISD_fSG_Li384ELb1ELb1EEENS1_19SingleTileSchedulerILb1ELb0ELb0ELi96EEEEEEEEEvNT_6ParamsE,"a",@progbits
	.sectionflags	@""
	.align	4
.nv.constant0._ZN7cutlass13device_kernelIN5flash11enable_sm90INS1_16FlashAttnBwdSm90INS1_25CollectiveMainloopBwdSm90ILi2ELi1ELi1EN4cute5tupleIJNS5_1CILi1EEES8_S8_EEENS6_IJNS7_ILi64EEENS7_ILi96EEENS7_ILi192EEEEEENS_10bfloat16_tEfNS_4arch4Sm90ELb0ELb0ELb0ELb1ELb1ELb0ELb1ELb0ELi3ELi1ELi1ELi1ELb0EEENS1_24CollectiveEpilogueBwdGQAISD_fSG_Li384ELb1ELb1EEENS1_19SingleTileSchedulerILb1ELb0ELb0ELi96EEEEEEEEEvNT_6ParamsE:
	.zero		2560


//--------------------- .nv.constant0._ZN7cutlass13device_kernelIN5flash11enable_sm90INS1_16FlashAttnBwdSm90INS1_25CollectiveMainloopBwdSm90ILi2ELi1ELi1EN4cute5tupleIJNS5_1CILi1EEES8_S8_EEENS6_IJNS7_ILi64EEENS7_ILi96EEENS7_ILi192EEEEEENS_10bfloat16_tEfNS_4arch4Sm90ELb0ELb1ELb0ELb0ELb0ELb0ELb1ELb0ELi3ELi1ELi1ELi1ELb0EEENS1_21CollectiveEpilogueBwdISD_SE_SG_Li384ELb0ELb1ELi3EEENS1_19SingleTileSchedulerILb0ELb0ELb0ELi96EEEEEEEEEvNT_6ParamsE --------------------------
	.section	.nv.constant0._ZN7cutlass13device_kernelIN5flash11enable_sm90INS1_16FlashAttnBwdSm90INS1_25CollectiveMainloopBwdSm90ILi2ELi1ELi1EN4cute5tupleIJNS5_1CILi1EEES8_S8_EEENS6_IJNS7_ILi64EEENS7_ILi96EEENS7_ILi192EEEEEENS_10bfloat16_tEfNS_4arch4Sm90ELb0ELb1ELb0ELb0ELb0ELb0ELb1ELb0ELi3ELi1ELi1ELi1ELb0EEENS1_21CollectiveEpilogueBwdISD_SE_SG_Li384ELb0ELb1ELi3EEENS1_19SingleTileSchedulerILb0ELb0ELb0ELi96EEEEEEEEEvNT_6ParamsE,"a",@progbits
	.sectionflags	@""
	.align	4
.nv.constant0._ZN7cutlass13device_kernelIN5flash11enable_sm90INS1_16FlashAttnBwdSm90INS1_25CollectiveMainloopBwdSm90ILi2ELi1ELi1EN4cute5tupleIJNS5_1CILi1EEES8_S8_EEENS6_IJNS7_ILi64EEENS7_ILi96EEENS7_ILi192EEEEEENS_10bfloat16_tEfNS_4arch4Sm90ELb0ELb1ELb0ELb0ELb0ELb0ELb1ELb0ELi3ELi1ELi1ELi1ELb0EEENS1_21CollectiveEpilogueBwdISD_SE_SG_Li384ELb0ELb1ELi3EEENS1_19SingleTileSchedulerILb0ELb0ELb0ELi96EEEEEEEEEvNT_6ParamsE:
	.zero		3200


//--------------------- .nv.constant0._ZN7cutlass13device_kernelIN5flash11enable_sm90INS1_16FlashAttnBwdSm90INS1_25CollectiveMainloopBwdSm90ILi2ELi1ELi1EN4cute5tupleIJNS5_1CILi1EEES8_S8_EEENS6_IJNS7_ILi64EEENS7_ILi96EEENS7_ILi192EEEEEENS_10bfloat16_tEfNS_4arch4Sm90ELb0ELb1ELb0ELb0ELb1ELb0ELb1ELb0ELi3ELi1ELi1ELi1ELb0EEENS1_21CollectiveEpilogueBwdISD_SE_SG_Li384ELb0ELb1ELi3EEENS1_19SingleTileSchedulerILb0ELb0ELb0ELi96EEEEEEEEEvNT_6ParamsE --------------------------
	.section	.nv.constant0._ZN7cutlass13device_kernelIN5flash11enable_sm90INS1_16FlashAttnBwdSm90INS1_25CollectiveMainloopBwdSm90ILi2ELi1ELi1EN4cute5tupleIJNS5_1CILi1EEES8_S8_EEENS6_IJNS7_ILi64EEENS7_ILi96EEENS7_ILi192EEEEEENS_10bfloat16_tEfNS_4arch4Sm90ELb0ELb1ELb0ELb0ELb1ELb0ELb1ELb0ELi3ELi1ELi1ELi1ELb0EEENS1_21CollectiveEpilogueBwdISD_SE_SG_Li384ELb0ELb1ELi3EEENS1_19SingleTileSchedulerILb0ELb0ELb0ELi96EEEEEEEEEvNT_6ParamsE,"a",@progbits
	.sectionflags	@""
	.align	4
.nv.constant0._ZN7cutlass13device_kernelIN5flash11enable_sm90INS1_16FlashAttnBwdSm90INS1_25CollectiveMainloopBwdSm90ILi2ELi1ELi1EN4cute5tupleIJNS5_1CILi1EEES8_S8_EEENS6_IJNS7_ILi64EEENS7_ILi96EEENS7_ILi192EEEEEENS_10bfloat16_tEfNS_4arch4Sm90ELb0ELb1ELb0ELb0ELb1ELb0ELb1ELb0ELi3ELi1ELi1ELi1ELb0EEENS1_21CollectiveEpilogueBwdISD_SE_SG_Li384ELb0ELb1ELi3EEENS1_19SingleTileSchedulerILb0ELb0ELb0ELi96EEEEEEEEEvNT_6ParamsE:
	.zero		3200


//--------------------- .nv.constant0._ZN7cutlass13device_kernelIN5flash11enable_sm90INS1_16FlashAttnBwdSm90INS1_25CollectiveMainloopBwdSm90ILi2ELi1ELi1EN4cute5tupleIJNS5_1CILi1EEES8_S8_EEENS6_IJNS7_ILi64EEENS7_ILi96EEENS7_ILi192EEEEEENS_10bfloat16_tEfNS_4arch4Sm90ELb0ELb1ELb0ELb0ELb0ELb0ELb1ELb0ELi3ELi1ELi1ELi1ELb0EEENS1_24CollectiveEpilogueBwdGQAISD_fSG_Li384ELb0ELb0EEENS1_19SingleTileSchedulerILb0ELb0ELb0ELi96EEEEEEEEEvNT_6ParamsE --------------------------
	.section	.nv.constant0._ZN7cutlass13device_kernelIN5flash11enable_sm90INS1_16FlashAttnBwdSm90INS1_25CollectiveMainloopBwdSm90ILi2ELi1ELi1EN4cute5tupleIJNS5_1CILi1EEES8_S8_EEENS6_IJNS7_ILi64EEENS7_ILi96EEENS7_ILi192EEEEEENS_10bfloat16_tEfNS_4arch4Sm90ELb0ELb1ELb0ELb0ELb0ELb0ELb1ELb0ELi3ELi1ELi1ELi1ELb0EEENS1_24CollectiveEpilogueBwdGQAISD_fSG_Li384ELb0ELb0EEENS1_19SingleTileSchedulerILb0ELb0ELb0ELi96EEEEEEEEEvNT_6ParamsE,"a",@progbits
	.sectionflags	@""
	.align	4
.nv.constant0._ZN7cutlass13device_kernelIN5flash11enable_sm90INS1_16FlashAttnBwdSm90INS1_25CollectiveMainloopBwdSm90ILi2ELi1ELi1EN4cute5tupleIJNS5_1CILi1EEES8_S8_EEENS6_IJNS7_ILi64EEENS7_ILi96EEENS7_ILi192EEEEEENS_10bfloat16_tEfNS_4arch4Sm90ELb0ELb1ELb0ELb0ELb0ELb0ELb1ELb0ELi3ELi1ELi1ELi1ELb0EEENS1_24CollectiveEpilogueBwdGQAISD_fSG_Li384ELb0ELb0EEENS1_19SingleTileSchedulerILb0ELb0ELb0ELi96EEEEEEEEEvNT_6ParamsE:
	.zero		2560


//--------------------- .nv.constant0._ZN7cutlass13device_kernelIN5flash11enable_sm90INS1_16FlashAttnBwdSm90INS1_25CollectiveMainloopBwdSm90ILi2ELi1ELi1EN4cute5tupleIJNS5_1CILi1EEES8_S8_EEENS6_IJNS7_ILi64EEENS7_ILi96EEENS7_ILi192EEEEEENS_10bfloat16_tEfNS_4arch4Sm90ELb0ELb1ELb0ELb0ELb1ELb0ELb1ELb0ELi3ELi1ELi1ELi1ELb0EEENS1_24CollectiveEpilogueBwdGQAISD_fSG_Li384ELb0ELb1EEENS1_19SingleTileSchedulerILb0ELb0ELb0ELi96EEEEEEEEEvNT_6ParamsE --------------------------
	.section	.nv.constant0._ZN7cutlass13device_kernelIN5flash11enable_sm90INS1_16FlashAttnBwdSm90INS1_25CollectiveMainloopBwdSm90ILi2ELi1ELi1EN4cute5tupleIJNS5_1CILi1EEES8_S8_EEENS6_IJNS7_ILi64EEENS7_ILi96EEENS7_ILi192EEEEEENS_10bfloat16_tEfNS_4arch4Sm90ELb0ELb1ELb0ELb0ELb1ELb0ELb1ELb0ELi3ELi1ELi1ELi1ELb0EEENS1_24CollectiveEpilogueBwdGQAISD_fSG_Li384ELb0ELb1EEENS1_19SingleTileSchedulerILb0ELb0ELb0ELi96EEEEEEEEEvNT_6ParamsE,"a",@progbits
	.sectionflags	@""
	.align	4
.nv.constant0._ZN7cutlass13device_kernelIN5flash11enable_sm90INS1_16FlashAttnBwdSm90INS1_25CollectiveMainloopBwdSm90ILi2ELi1ELi1EN4cute5tupleIJNS5_1CILi1EEES8_S8_EEENS6_IJNS7_ILi64EEENS7_ILi96EEENS7_ILi192EEEEEENS_10bfloat16_tEfNS_4arch4Sm90ELb0ELb1ELb0ELb0ELb1ELb0ELb1ELb0ELi3ELi1ELi1ELi1ELb0EEENS1_24CollectiveEpilogueBwdGQAISD_fSG_Li384ELb0ELb1EEENS1_19SingleTileSchedulerILb0ELb0ELb0ELi96EEEEEEEEEvNT_6ParamsE:
	.zero		2560


//--------------------- .nv.constant0._ZN7cutlass13device_kernelIN5flash11enable_sm90INS1_16FlashAttnBwdSm90INS1_25CollectiveMainloopBwdSm90ILi2ELi1ELi1EN4cute5tupleIJNS5_1CILi1EEES8_S8_EEENS6_IJNS7_ILi64EEENS7_ILi96EEENS7_ILi192EEEEEENS_10bfloat16_tEfNS_4arch4Sm90ELb0ELb1ELb0ELb1ELb0ELb0ELb1ELb0ELi3ELi1ELi1ELi1ELb0EEENS1_21CollectiveEpilogueBwdISD_SE_SG_Li384ELb1ELb1ELi3EEENS1_19SingleTileSchedulerILb1ELb0ELb0ELi96EEEEEEEEEvNT_6ParamsE --------------------------
	.section	.nv.constant0._ZN7cutlass13device_kernelIN5flash11enable_sm90INS1_16FlashAttnBwdSm90INS1_25CollectiveMainloopBwdSm90ILi2ELi1ELi1EN4cute5tupleIJNS5_1CILi1EEES8_S8_EEENS6_IJNS7_ILi64EEENS7_ILi96EEENS7_ILi192EEEEEENS_10bfloat16_tEfNS_4arch4Sm90ELb0ELb1ELb0ELb1ELb0ELb0ELb1ELb0ELi3ELi1ELi1ELi1ELb0EEENS1_21CollectiveEpilogueBwdISD_SE_SG_Li384ELb1ELb1ELi3EEENS1_19SingleTileSchedulerILb1ELb0ELb0ELi96EEEEEEEEEvNT_6ParamsE,"a",@progbits
	.sectionflags	@""
	.align	4
.nv.constant0._ZN7cutlass13device_kernelIN5flash11enable_sm90INS1_16FlashAttnBwdSm90INS1_25CollectiveMainloopBwdSm90ILi2ELi1ELi1EN4cute5tupleIJNS5_1CILi1EEES8_S8_EEENS6_IJNS7_ILi64EEENS7_ILi96EEENS7_ILi192EEEEEENS_10bfloat16_tEfNS_4arch4Sm90ELb0ELb1ELb0ELb1ELb0ELb0ELb1ELb0ELi3ELi1ELi1ELi1ELb0EEENS1_21CollectiveEpilogueBwdISD_SE_SG_Li384ELb1ELb1ELi3EEENS1_19SingleTileSchedulerILb1ELb0ELb0ELi96EEEEEEEEEvNT_6ParamsE:
	.zero		2560


//--------------------- .nv.constant0._ZN7cutlass13device_kernelIN5flash11enable_sm90INS1_16FlashAttnBwdSm90INS1_25CollectiveMainloopBwdSm90ILi2ELi1ELi1EN4cute5tupleIJNS5_1CILi1EEES8_S8_EEENS6_IJNS7_ILi64EEENS7_ILi96EEENS7_ILi192EEEEEENS_10bfloat16_tEfNS_4arch4Sm90ELb0ELb1ELb0ELb1ELb1ELb0ELb1ELb0ELi3ELi1ELi1ELi1ELb0EEENS1_21CollectiveEpilogueBwdISD_SE_SG_Li384ELb1ELb1ELi3EEENS1_19SingleTileSchedulerILb1ELb0ELb0ELi96EEEEEEEEEvNT_6ParamsE --------------------------
	.section	.nv.constant0._ZN7cutlass13device_kernelIN5flash11enable_sm90INS1_16FlashAttnBwdSm90INS1_25CollectiveMainloopBwdSm90ILi2ELi1ELi1EN4cute5tupleIJNS5_1CILi1EEES8_S8_EEENS6_IJNS7_ILi64EEENS7_ILi96EEENS7_ILi192EEEEEENS_10bfloat16_tEfNS_4arch4Sm90ELb0ELb1ELb0ELb1ELb1ELb0ELb1ELb0ELi3ELi1ELi1ELi1ELb0EEENS1_21CollectiveEpilogueBwdISD_SE_SG_Li384ELb1ELb1ELi3EEENS1_19SingleTileSchedulerILb1ELb0ELb0ELi96EEEEEEEEEvNT_6ParamsE,"a",@progbits
	.sectionflags	@""
	.align	4
.nv.constant0._ZN7cutlass13device_kernelIN5flash11enable_sm90INS1_16FlashAttnBwdSm90INS1_25CollectiveMainloopBwdSm90ILi2ELi1ELi1EN4cute5tupleIJNS5_1CILi1EEES8_S8_EEENS6_IJNS7_ILi64EEENS7_ILi96EEENS7_ILi192EEEEEENS_10bfloat16_tEfNS_4arch4Sm90ELb0ELb1ELb0ELb1ELb1ELb0ELb1ELb0ELi3ELi1ELi1ELi1ELb0EEENS1_21CollectiveEpilogueBwdISD_SE_SG_Li384ELb1ELb1ELi3EEENS1_19SingleTileSchedulerILb1ELb0ELb0ELi96EEEEEEEEEvNT_6ParamsE:
	.zero		2560


//--------------------- .nv.constant0._ZN7cutlass13device_kernelIN5flash11enable_sm90INS1_16FlashAttnBwdSm90INS1_25CollectiveMainloopBwdSm90ILi2ELi1ELi1EN4cute5tupleIJNS5_1CILi1EEES8_S8_EEENS6_IJNS7_ILi64EEENS7_ILi96EEENS7_ILi192EEEEEENS_10bfloat16_tEfNS_4arch4Sm90ELb0ELb1ELb0ELb1ELb0ELb0ELb1ELb0ELi3ELi1ELi1ELi1ELb0EEENS1_24CollectiveEpilogueBwdGQAISD_fSG_Li384ELb1ELb0EEENS1_19SingleTileSchedulerILb1ELb0ELb0ELi96EEEEEEEEEvNT_6ParamsE --------------------------
	.section	.nv.constant0._ZN7cutlass13device_kernelIN5flash11enable_sm90INS1_16FlashAttnBwdSm90INS1_25CollectiveMainloopBwdSm90ILi2ELi1ELi1EN4cute5tupleIJNS5_1CILi1EEES8_S8_EEENS6_IJNS7_ILi64EEENS7_ILi96EEENS7_ILi192EEEEEENS_10bfloat16_tEfNS_4arch4Sm90ELb0ELb1ELb0ELb1ELb0ELb0ELb1ELb0ELi3ELi1ELi1ELi1ELb0EEENS1_24CollectiveEpilogueBwdGQAISD_fSG_Li384ELb1ELb0EEENS1_19SingleTileSchedulerILb1ELb0ELb0ELi96EEEEEEEEEvNT_6ParamsE,"a",@progbits
	.sectionflags	@""
	.align	4
.nv.constant0._ZN7cutlass13device_kernelIN5flash11enable_sm90INS1_16FlashAttnBwdSm90INS1_25CollectiveMainloopBwdSm90ILi2ELi1ELi1EN4cute5tupleIJNS5_1CILi1EEES8_S8_EEENS6_IJNS7_ILi64EEENS7_ILi96EEENS7_ILi192EEEEEENS_10bfloat16_tEfNS_4arch4Sm90ELb0ELb1ELb0ELb1ELb0ELb0ELb1ELb0ELi3ELi1ELi1ELi1ELb0EEENS1_24CollectiveEpilogueBwdGQAISD_fSG_Li384ELb1ELb0EEENS1_19SingleTileSchedulerILb1ELb0ELb0ELi96EEEEEEEEEvNT_6ParamsE:
	.zero		2560


//--------------------- .nv.constant0._ZN7cutlass13device_kernelIN5flash11enable_sm90INS1_16FlashAttnBwdSm90INS1_25CollectiveMainloopBwdSm90ILi2ELi1ELi1EN4cute5tupleIJNS5_1CILi1EEES8_S8_EEENS6_IJNS7_ILi64EEENS7_ILi96EEENS7_ILi192EEEEEENS_10bfloat16_tEfNS_4arch4Sm90ELb0ELb1ELb0ELb1ELb1ELb0ELb1ELb0ELi3ELi1ELi1ELi1ELb0EEENS1_24CollectiveEpilogueBwdGQAISD_fSG_Li384ELb1ELb1EEENS1_19SingleTileSchedulerILb1ELb0ELb0ELi96EEEEEEEEEvNT_6ParamsE --------------------------
	.section	.nv.constant0._ZN7cutlass13device_kernelIN5flash11enable_sm90INS1_16FlashAttnBwdSm90INS1_25CollectiveMainloopBwdSm90ILi2ELi1ELi1EN4cute5tupleIJNS5_1CILi1EEES8_S8_EEENS6_IJNS7_ILi64EEENS7_ILi96EEENS7_ILi192EEEEEENS_10bfloat16_tEfNS_4arch4Sm90ELb0ELb1ELb0ELb1ELb1ELb0ELb1ELb0ELi3ELi1ELi1ELi1ELb0EEENS1_24CollectiveEpilogueBwdGQAISD_fSG_Li384ELb1ELb1EEENS1_19SingleTileSchedulerILb1ELb0ELb0ELi96EEEEEEEEEvNT_6ParamsE,"a",@progbits
	.sectionflags	@""
	.align	4
.nv.constant0._ZN7cutlass13device_kernelIN5flash11enable_sm90INS1_16FlashAttnBwdSm90INS1_25CollectiveMainloopBwdSm90ILi2ELi1ELi1EN4cute5tupleIJNS5_1CILi1EEES8_S8_EEENS6_IJNS7_ILi64EEENS7_ILi96EEENS7_ILi192EEEEEENS_10bfloat16_tEfNS_4arch4Sm90ELb0ELb1ELb0ELb1ELb1ELb0ELb1ELb0ELi3ELi1ELi1ELi1ELb0EEENS1_24CollectiveEpilogueBwdGQAISD_fSG_Li384ELb1ELb1EEENS1_19SingleTileSchedulerILb1ELb0ELb0ELi96EEEEEEEEEvNT_6ParamsE:
	.zero		2560


//--------------------- .nv.constant0._ZN7cutlass13device_kernelIN5flash11enable_sm90INS1_16FlashAttnBwdSm90INS1_25CollectiveMainloopBwdSm90ILi2ELi1ELi1EN4cute5tupleIJNS5_1CILi1EEES8_S8_EEENS6_IJNS7_ILi64EEENS7_ILi96EEENS7_ILi192EEEEEENS_10bfloat16_tEfNS_4arch4Sm90ELb1ELb0ELb0ELb0ELb0ELb0ELb1ELb0ELi3ELi1ELi1ELi1ELb0EEENS1_21CollectiveEpilogueBwdISD_SE_SG_Li384ELb0ELb1ELi3EEENS1_25SingleTileBwdLPTSchedulerILb0ELi96ELb0EEEEEEEEEvNT_6ParamsE --------------------------
	.section	.nv.constant0._ZN7cutlass13device_kernelIN5flash11enable_sm90INS1_16FlashAttnBwdSm90INS1_25CollectiveMainloopBwdSm90ILi2ELi1ELi1EN4cute5tupleIJNS5_1CILi1EEES8_S8_EEENS6_IJNS7_ILi64EEENS7_ILi96EEENS7_ILi192EEEEEENS_10bfloat16_tEfNS_4arch4Sm90ELb1ELb0ELb0ELb0ELb0ELb0ELb1ELb0ELi3ELi1ELi1ELi1ELb0EEENS1_21CollectiveEpilogueBwdISD_SE_SG_Li384ELb0ELb1ELi3EEENS1_25SingleTileBwdLPTSchedulerILb0ELi96ELb0EEEEEEEEEvNT_6ParamsE,"a",@progbits
	.sectionflags	@""
	.align	4
.nv.constant0._ZN7cutlass13device_kernelIN5flash11enable_sm90INS1_16FlashAttnBwdSm90INS1_25CollectiveMainloopBwdSm90ILi2ELi1ELi1EN4cute5tupleIJNS5_1CILi1EEES8_S8_EEENS6_IJNS7_ILi64EEENS7_ILi96EEENS7_ILi192EEEEEENS_10bfloat16_tEfNS_4arch4Sm90ELb1ELb0ELb0ELb0ELb0ELb0ELb1ELb0ELi3ELi1ELi1ELi1ELb0EEENS1_21CollectiveEpilogueBwdISD_SE_SG_Li384ELb0ELb1ELi3EEENS1_25SingleTileBwdLPTSchedulerILb0ELi96ELb0EEEEEEEEEvNT_6ParamsE:
	.zero		3200


//--------------------- .nv.constant0._ZN7cutlass13device_kernelIN5flash11enable_sm90INS1_16FlashAttnBwdSm90INS1_25CollectiveMainloopBwdSm90ILi2ELi1ELi1EN4cute5tupleIJNS5_1CILi1EEES8_S8_EEENS6_IJNS7_ILi64EEENS7_ILi96EEENS7_ILi192EEEEEENS_10bfloat16_tEfNS_4arch4Sm90ELb1ELb0ELb0ELb0ELb1ELb0ELb1ELb0ELi3ELi1ELi1ELi1ELb0EEENS1_21CollectiveEpilogueBwdISD_SE_SG_Li384ELb0ELb1ELi3EEENS1_25SingleTileBwdLPTSchedulerILb0ELi96ELb1EEEEEEEEEvNT_6ParamsE --------------------------
	.section	.nv.constant0._ZN7cutlass13device_kernelIN5flash11enable_sm90INS1_16FlashAttnBwdSm90INS1_25CollectiveMainloopBwdSm90ILi2ELi1ELi1EN4cute5tupleIJNS5_1CILi1EEES8_S8_EEENS6_IJNS7_ILi64EEENS7_ILi96EEENS7_ILi192EEEEEENS_10bfloat16_tEfNS_4arch4Sm90ELb1ELb0ELb0ELb0ELb1ELb0ELb1ELb0ELi3ELi1ELi1ELi1ELb0EEENS1_21CollectiveEpilogueBwdISD_SE_SG_Li384ELb0ELb1ELi3EEENS1_25SingleTileBwdLPTSchedulerILb0ELi96ELb1EEEEEEEEEvNT_6ParamsE,"a",@progbits
	.sectionflags	@""
	.align	4
.nv.constant0._ZN7cutlass13device_kernelIN5flash11enable_sm90INS1_16FlashAttnBwdSm90INS1_25CollectiveMainloopBwdSm90ILi2ELi1ELi1EN4cute5tupleIJNS5_1CILi1EEES8_S8_EEENS6_IJNS7_ILi64EEENS7_ILi96EEENS7_ILi192EEEEEENS_10bfloat16_tEfNS_4arch4Sm90ELb1ELb0ELb0ELb0ELb1ELb0ELb1ELb0ELi3ELi1ELi1ELi1ELb0EEENS1_21CollectiveEpilogueBwdISD_SE_SG_Li384ELb0ELb1ELi3EEENS1_25SingleTileBwdLPTSchedulerILb0ELi96ELb1EEEEEEEEEvNT_6ParamsE:
	.zero		3200


//--------------------- .nv.constant0._ZN7cutlass13device_kernelIN5flash11enable_sm90INS1_16FlashAttnBwdSm90INS1_25CollectiveMainloopBwdSm90ILi2ELi1ELi1EN4cute5tupleIJNS5_1CILi1EEES8_S8_EEENS6_IJNS7_ILi64EEENS7_ILi96EEENS7_ILi192EEEEEENS_10bfloat16_tEfNS_4arch4Sm90ELb1ELb0ELb0ELb0ELb0ELb0ELb1ELb0ELi3ELi1ELi1ELi1ELb0EEENS1_24CollectiveEpilogueBwdGQAISD_fSG_Li384ELb0ELb0EEENS1_25SingleTileBwdLPTSchedulerILb0ELi96ELb0EEEEEEEEEvNT_6ParamsE --------------------------
	.section	.nv.constant0._ZN7cutlass13device_kernelIN5flash11enable_sm90INS1_16FlashAttnBwdSm90INS1_25CollectiveMainloopBwdSm90ILi2ELi1ELi1EN4cute5tupleIJNS5_1CILi1EEES8_S8_EEENS6_IJNS7_ILi64EEENS7_ILi96EEENS7_ILi192EEEEEENS_10bfloat16_tEfNS_4arch4Sm90ELb1ELb0ELb0ELb0ELb0ELb0ELb1ELb0ELi3ELi1ELi1ELi1ELb0EEENS1_24CollectiveEpilogueBwdGQAISD_fSG_Li384ELb0ELb0EEENS1_25SingleTileBwdLPTSchedulerILb0ELi96ELb0EEEEEEEEEvNT_6ParamsE,"a",@progbits
	.sectionflags	@""
	.align	4
.nv.constant0._ZN7cutlass13device_kernelIN5flash11enable_sm90INS1_16FlashAttnBwdSm90INS1_25CollectiveMainloopBwdSm90ILi2ELi1ELi1EN4cute5tupleIJNS5_1CILi1EEES8_S8_EEENS6_IJNS7_ILi64EEENS7_ILi96EEENS7_ILi192EEEEEENS_10bfloat16_tEfNS_4arch4Sm90ELb1ELb0ELb0ELb0ELb0ELb0ELb1ELb0ELi3ELi1ELi1ELi1ELb0EEENS1_24CollectiveEpilogueBwdGQAISD_fSG_Li384ELb0ELb0EEENS1_25SingleTileBwdLPTSchedulerILb0ELi96ELb0EEEEEEEEEvNT_6ParamsE:
	.zero		2688


//--------------------- .nv.constant0._ZN7cutlass13device_kernelIN5flash11enable_sm90INS1_16FlashAttnBwdSm90INS1_25CollectiveMainloopBwdSm90ILi2ELi1ELi1EN4cute5tupleIJNS5_1CILi1EEES8_S8_EEENS6_IJNS7_ILi64EEENS7_ILi96EEENS7_ILi192EEEEEENS_10bfloat16_tEfNS_4arch4Sm90ELb1ELb0ELb0ELb0ELb1ELb0ELb1ELb0ELi3ELi1ELi1ELi1ELb0EEENS1_24CollectiveEpilogueBwdGQAISD_fSG_Li384ELb0ELb1EEENS1_25SingleTileBwdLPTSchedulerILb0ELi96ELb1EEEEEEEEEvNT_6ParamsE --------------------------
	.section	.nv.constant0._ZN7cutlass13device_kernelIN5flash11enable_sm90INS1_16FlashAttnBwdSm90INS1_25CollectiveMainloopBwdSm90ILi2ELi1ELi1EN4cute5tupleIJNS5_1CILi1EEES8_S8_EEENS6_IJNS7_ILi64EEENS7_ILi96EEENS7_ILi192EEEEEENS_10bfloat16_tEfNS_4arch4Sm90ELb1ELb0ELb0ELb0ELb1ELb0ELb1ELb0ELi3ELi1ELi1ELi1ELb0EEENS1_24CollectiveEpilogueBwdGQAISD_fSG_Li384ELb0ELb1EEENS1_25SingleTileBwdLPTSchedulerILb0ELi96ELb1EEEEEEEEEvNT_6ParamsE,"a",@progbits
	.sectionflags	@""
	.align	4
.nv.constant0._ZN7cutlass13device_kernelIN5flash11enable_sm90INS1_16FlashAttnBwdSm90INS1_25CollectiveMainloopBwdSm90ILi2ELi1ELi1EN4cute5tupleIJNS5_1CILi1EEES8_S8_EEENS6_IJNS7_ILi64EEENS7_ILi96EEENS7_ILi192EEEEEENS_10bfloat16_tEfNS_4arch4Sm90ELb1ELb0ELb0ELb0ELb1ELb0ELb1ELb0ELi3ELi1ELi1ELi1ELb0EEENS1_24CollectiveEpilogueBwdGQAISD_fSG_Li384ELb0ELb1EEENS1_25SingleTileBwdLPTSchedulerILb0ELi96ELb1EEEEEEEEEvNT_6ParamsE:
	.zero		2688


//--------------------- .nv.constant0._ZN7cutlass13device_kernelIN5flash22FlashAttnBwdPreprocessIN4cute5tupleIJNS3_1CILi64EEENS5_ILi192EEEEEENS_10bfloat16_tEfNS_4arch4Sm90ELb1ELb0EEEEEvNT_6ParamsE --------------------------
	.section	.nv.constant0._ZN7cutlass13device_kernelIN5flash22FlashAttnBwdPreprocessIN4cute5tupleIJNS3_1CILi64EEENS5_ILi192EEEEEENS_10bfloat16_tEfNS_4arch4Sm90ELb1ELb0EEEEEvNT_6ParamsE,"a",@progbits
	.sectionflags	@""
	.align	4
.nv.constant0._ZN7cutlass13device_kernelIN5flash22FlashAttnBwdPreprocessIN4cute5tupleIJNS3_1CILi64EEENS5_ILi192EEEEEENS_10bfloat16_tEfNS_4arch4Sm90ELb1ELb0EEEEEvNT_6ParamsE:
	.zero		1136


//--------------------- .nv.constant0._ZN7cutlass13device_kernelIN5flash11enable_sm90INS1_16FlashAttnBwdSm90INS1_25CollectiveMainloopBwdSm90ILi2ELi1ELi1EN4cute5tupleIJNS5_1CILi1EEES8_S8_EEENS6_IJNS7_ILi64EEENS7_ILi96EEENS7_ILi192EEEEEENS_10bfloat16_tEfNS_4arch4Sm90ELb1ELb0ELb0ELb1ELb0ELb0ELb1ELb0ELi3ELi1ELi1ELi1ELb0EEENS1_21CollectiveEpilogueBwdISD_SE_SG_Li384ELb1ELb1ELi3EEENS1_25SingleTileBwdLPTSchedulerILb1ELi96ELb0EEEEEEEEEvNT_6ParamsE --------------------------
	.section	.nv.constant0._ZN7cutlass13device_kernelIN5flash11enable_sm90INS1_16FlashAttnBwdSm90INS1_25CollectiveMainloopBwdSm90ILi2ELi1ELi1EN4cute5tupleIJNS5_1CILi1EEES8_S8_EEENS6_IJNS7_ILi64EEENS7_ILi96EEENS7_ILi192EEEEEENS_10bfloat16_tEfNS_4arch4Sm90ELb1ELb0ELb0ELb1ELb0ELb0ELb1ELb0ELi3ELi1ELi1ELi1ELb0EEENS1_21CollectiveEpilogueBwdISD_SE_SG_Li384ELb1ELb1ELi3EEENS1_25SingleTileBwdLPTSchedulerILb1ELi96ELb0EEEEEEEEEvNT_6ParamsE,"a",@progbits
	.sectionflags	@""
	.align	4
.nv.constant0._ZN7cutlass13device_kernelIN5flash11enable_sm90INS1_16FlashAttnBwdSm90INS1_25CollectiveMainloopBwdSm90ILi2ELi1ELi1EN4cute5tupleIJNS5_1CILi1EEES8_S8_EEENS6_IJNS7_ILi64EEENS7_ILi96EEENS7_ILi192EEEEEENS_10bfloat16_tEfNS_4arch4Sm90ELb1ELb0ELb0ELb1ELb0ELb0ELb1ELb0ELi3ELi1ELi1ELi1ELb0EEENS1_21CollectiveEpilogueBwdISD_SE_SG_Li384ELb1ELb1ELi3EEENS1_25SingleTileBwdLPTSchedulerILb1ELi96ELb0EEEEEEEEEvNT_6ParamsE:
	.zero		2560


//--------------------- .nv.constant0._ZN7cutlass13device_kernelIN5flash11enable_sm90INS1_16FlashAttnBwdSm90INS1_25CollectiveMainloopBwdSm90ILi2ELi1ELi1EN4cute5tupleIJNS5_1CILi1EEES8_S8_EEENS6_IJNS7_ILi64EEENS7_ILi96EEENS7_ILi192EEEEEENS_10bfloat16_tEfNS_4arch4Sm90ELb1ELb0ELb0ELb1ELb1ELb0ELb1ELb0ELi3ELi1ELi1ELi1ELb0EEENS1_21CollectiveEpilogueBwdISD_SE_SG_Li384ELb1ELb1ELi3EEENS1_25SingleTileBwdLPTSchedulerILb1ELi96ELb1EEEEEEEEEvNT_6ParamsE --------------------------
	.section	.nv.constant0._ZN7cutlass13device_kernelIN5flash11enable_sm90INS1_16FlashAttnBwdSm90INS1_25CollectiveMainloopBwdSm90ILi2ELi1ELi1EN4cute5tupleIJNS5_1CILi1EEES8_S8_EEENS6_IJNS7_ILi64EEENS7_ILi96EEENS7_ILi192EEEEEENS_10bfloat16_tEfNS_4arch4Sm90ELb1ELb0ELb0ELb1ELb1ELb0ELb1ELb0ELi3ELi1ELi1ELi1ELb0EEENS1_21CollectiveEpilogueBwdISD_SE_SG_Li384ELb1ELb1ELi3EEENS1_25SingleTileBwdLPTSchedulerILb1ELi96ELb1EEEEEEEEEvNT_6ParamsE,"a",@progbits
	.sectionflags	@""
	.align	4
.nv.constant0._ZN7cutlass13device_kernelIN5flash11enable_sm90INS1_16FlashAttnBwdSm90INS1_25CollectiveMainloopBwdSm90ILi2ELi1ELi1EN4cute5tupleIJNS5_1CILi1EEES8_S8_EEENS6_IJNS7_ILi64EEENS7_ILi96EEENS7_ILi192EEEEEENS_10bfloat16_tEfNS_4arch4Sm90ELb1ELb0ELb0ELb1ELb1ELb0ELb1ELb0ELi3ELi1ELi1ELi1ELb0EEENS1_21CollectiveEpilogueBwdISD_SE_SG_Li384ELb1ELb1ELi3EEENS1_25SingleTileBwdLPTSchedulerILb1ELi96ELb1EEEEEEEEEvNT_6ParamsE:
	.zero		2560


//--------------------- .nv.constant0._ZN7cutlass13device_kernelIN5flash11enable_sm90INS1_16FlashAttnBwdSm90INS1_25CollectiveMainloopBwdSm90ILi2ELi1ELi1EN4cute5tupleIJNS5_1CILi1EEES8_S8_EEENS6_IJNS7_ILi64EEENS7_ILi96EEENS7_ILi192EEEEEENS_10bfloat16_tEfNS_4arch4Sm90ELb1ELb0ELb0ELb1ELb0ELb0ELb1ELb0ELi3ELi1ELi1ELi1ELb0EEENS1_24CollectiveEpilogueBwdGQAISD_fSG_Li384ELb1ELb0EEENS1_25SingleTileBwdLPTSchedulerILb1ELi96ELb0EEEEEEEEEvNT_6ParamsE --------------------------
	.section	.nv.constant0._ZN7cutlass13device_kernelIN5flash11enable_sm90INS1_16FlashAttnBwdSm90INS1_25CollectiveMainloopBwdSm90ILi2ELi1ELi1EN4cute5tupleIJNS5_1CILi1EEES8_S8_EEENS6_IJNS7_ILi64EEENS7_ILi96EEENS7_ILi192EEEEEENS_10bfloat16_tEfNS_4arch4Sm90ELb1ELb0ELb0ELb1ELb0ELb0ELb1ELb0ELi3ELi1ELi1ELi1ELb0EEENS1_24CollectiveEpilogueBwdGQAISD_fSG_Li384ELb1ELb0EEENS1_25SingleTileBwdLPTSchedulerILb1ELi96ELb0EEEEEEEEEvNT_6ParamsE,"a",@progbits
	.sectionflags	@""
	.align	4
.nv.constant0._ZN7cutlass13device_kernelIN5flash11enable_sm90INS1_16FlashAttnBwdSm90INS1_25CollectiveMainloopBwdSm90ILi2ELi1ELi1EN4cute5tupleIJNS5_1CILi1EEES8_S8_EEENS6_IJNS7_ILi64EEENS7_ILi96EEENS7_ILi192EEEEEENS_10bfloat16_tEfNS_4arch4Sm90ELb1ELb0ELb0ELb1ELb0ELb0ELb1ELb0ELi3ELi1ELi1ELi1ELb0EEENS1_24CollectiveEpilogueBwdGQAISD_fSG_Li384ELb1ELb0EEENS1_25SingleTileBwdLPTSchedulerILb1ELi96ELb0EEEEEEEEEvNT_6ParamsE:
	.zero		2688


//--------------------- .nv.constant0._ZN7cutlass13device_kernelIN5flash32FlashAttnBwdPostprocessConvertdQIN4cute5tupleIJNS3_1CILi96EEENS5_ILi192EEEEEENS_10bfloat16_tEfNS_4arch4Sm90ELi384ENS3_8TiledMMAINS3_8MMA_AtomIJNS3_4SM904GMMA27MMA_64x96x16_F32BF16BF16_SSILNSF_5MajorE1ELSH_1ELNSF_7ScaleInE1ELSI_1EEEEEENS3_6LayoutINS4_IJNS5_ILi3EEENS5_ILi1EEESN_EEENS4_IJSN_NS5_ILi0EEESP_EEEEENS4_IJNS3_10UnderscoreESS_SS_EEEEELb1EEEEEvNT_6ParamsE --------------------------
	.section	.nv.constant0._ZN7cutlass13device_kernelIN5flash32FlashAttnBwdPostprocessConvertdQIN4cute5tupleIJNS3_1CILi96EEENS5_ILi192EEEEEENS_10bfloat16_tEfNS_4arch4Sm90ELi384ENS3_8TiledMMAINS3_8MMA_AtomIJNS3_4SM904GMMA27MMA_64x96x16_F32BF16BF16_SSILNSF_5MajorE1ELSH_1ELNSF_7ScaleInE1ELSI_1EEEEEENS3_6LayoutINS4_IJNS5_ILi3EEENS5_ILi1EEESN_EEENS4_IJSN_NS5_ILi0EEESP_EEEEENS4_IJNS3_10UnderscoreESS_SS_EEEEELb1EEEEEvNT_6ParamsE,"a",@progbits
	.sectionflags	@""
	.align	4
.nv.constant0._ZN7cutlass13device_kernelIN5flash32FlashAttnBwdPostprocessConvertdQIN4cute5tupleIJNS3_1CILi96EEENS5_ILi192EEEEEENS_10bfloat16_tEfNS_4arch4Sm90ELi384ENS3_8TiledMMAINS3_8MMA_AtomIJNS3_4SM904GMMA27MMA_64x96x16_F32BF16BF16_SSILNSF_5MajorE1ELSH_1ELNSF_7ScaleInE1ELSI_1EEEEEENS3_6LayoutINS4_IJNS5_ILi3EEENS5_ILi1EEESN_EEENS4_IJSN_NS5_ILi0EEESP_EEEEENS4_IJNS3_10UnderscoreESS_SS_EEEEELb1EEEEEvNT_6ParamsE:
	.zero		1008


//--------------------- .nv.constant0._ZN7cutlass13device_kernelIN5flash32FlashAttnBwdPostprocessConvertdQIN4cute5tupleIJNS3_1CILi64EEENS5_ILi192EEEEEENS_10bfloat16_tEfNS_4arch4Sm90ELi384ENS3_8TiledMMAINS3_8MMA_AtomIJNS3_4SM904GMMA27MMA_64x64x16_F32BF16BF16_SSILNSF_5MajorE0ELSH_1ELNSF_7ScaleInE1ELSI_1EEEEEENS3_6LayoutINS4_IJNS5_ILi1EEENS5_ILi3EEESM_EEENS4_IJNS5_ILi0EEESM_SP_EEEEENS4_IJNS3_10UnderscoreESS_SS_EEEEELb0EEEEEvNT_6ParamsE --------------------------
	.section	.nv.constant0._ZN7cutlass13device_kernelIN5flash32FlashAttnBwdPostprocessConvertdQIN4cute5tupleIJNS3_1CILi64EEENS5_ILi192EEEEEENS_10bfloat16_tEfNS_4arch4Sm90ELi384ENS3_8TiledMMAINS3_8MMA_AtomIJNS3_4SM904GMMA27MMA_64x64x16_F32BF16BF16_SSILNSF_5MajorE0ELSH_1ELNSF_7ScaleInE1ELSI_1EEEEEENS3_6LayoutINS4_IJNS5_ILi1EEENS5_ILi3EEESM_EEENS4_IJNS5_ILi0EEESM_SP_EEEEENS4_IJNS3_10UnderscoreESS_SS_EEEEELb0EEEEEvNT_6ParamsE,"a",@progbits
	.sectionflags	@""
	.align	4
.nv.constant0._ZN7cutlass13device_kernelIN5flash32FlashAttnBwdPostprocessConvertdQIN4cute5tupleIJNS3_1CILi64EEENS5_ILi192EEEEEENS_10bfloat16_tEfNS_4arch4Sm90ELi384ENS3_8TiledMMAINS3_8MMA_AtomIJNS3_4SM904GMMA27MMA_64x64x16_F32BF16BF16_SSILNSF_5MajorE0ELSH_1ELNSF_7ScaleInE1ELSI_1EEEEEENS3_6LayoutINS4_IJNS5_ILi1EEENS5_ILi3EEESM_EEENS4_IJNS5_ILi0EEESM_SP_EEEEENS4_IJNS3_10UnderscoreESS_SS_EEEEELb0EEEEEvNT_6ParamsE:
	.zero		1008


//--------------------- .nv.constant0._ZN7cutlass13device_kernelIN5flash11enable_sm90INS1_16FlashAttnBwdSm90INS1_25CollectiveMainloopBwdSm90ILi2ELi1ELi1EN4cute5tupleIJNS5_1CILi1EEES8_S8_EEENS6_IJNS7_ILi64EEENS7_ILi96EEENS7_ILi192EEEEEENS_10bfloat16_tEfNS_4arch4Sm90ELb1ELb0ELb0ELb1ELb1ELb0ELb1ELb0ELi3ELi1ELi1ELi1ELb0EEENS1_24CollectiveEpilogueBwdGQAISD_fSG_Li384ELb1ELb1EEENS1_25SingleTileBwdLPTSchedulerILb1ELi96ELb1EEEEEEEEEvNT_6ParamsE --------------------------
	.section	.nv.constant0._ZN7cutlass13device_kernelIN5flash11enable_sm90INS1_16FlashAttnBwdSm90INS1_25CollectiveMainloopBwdSm90ILi2ELi1ELi1EN4cute5tupleIJNS5_1CILi1EEES8_S8_EEENS6_IJNS7_ILi64EEENS7_ILi96EEENS7_ILi192EEEEEENS_10bfloat16_tEfNS_4arch4Sm90ELb1ELb0ELb0ELb1ELb1ELb0ELb1ELb0ELi3ELi1ELi1ELi1ELb0EEENS1_24CollectiveEpilogueBwdGQAISD_fSG_Li384ELb1ELb1EEENS1_25SingleTileBwdLPTSchedulerILb1ELi96ELb1EEEEEEEEEvNT_6ParamsE,"a",@progbits
	.sectionflags	@""
	.align	4
.nv.constant0._ZN7cutlass13device_kernelIN5flash11enable_sm90INS1_16FlashAttnBwdSm90INS1_25CollectiveMainloopBwdSm90ILi2ELi1ELi1EN4cute5tupleIJNS5_1CILi1EEES8_S8_EEENS6_IJNS7_ILi64EEENS7_ILi96EEENS7_ILi192EEEEEENS_10bfloat16_tEfNS_4arch4Sm90ELb1ELb0ELb0ELb1ELb1ELb0ELb1ELb0ELi3ELi1ELi1ELi1ELb0EEENS1_24CollectiveEpilogueBwdGQAISD_fSG_Li384ELb1ELb1EEENS1_25SingleTileBwdLPTSchedulerILb1ELi96ELb1EEEEEEEEEvNT_6ParamsE:
	.zero		2688


//--------------------- .nv.constant0._ZN7cutlass13device_kernelIN5flash22FlashAttnBwdPreprocessIN4cute5tupleIJNS3_1CILi64EEENS5_ILi192EEEEEENS_10bfloat16_tEfNS_4arch4Sm90ELb1ELb1EEEEEvNT_6ParamsE --------------------------
	.section	.nv.constant0._ZN7cutlass13device_kernelIN5flash22FlashAttnBwdPreprocessIN4cute5tupleIJNS3_1CILi64EEENS5_ILi192EEEEEENS_10bfloat16_tEfNS_4arch4Sm90ELb1ELb1EEEEEvNT_6ParamsE,"a",@progbits
	.sectionflags	@""
	.align	4
.nv.constant0._ZN7cutlass13device_kernelIN5flash22FlashAttnBwdPreprocessIN4cute5tupleIJNS3_1CILi64EEENS5_ILi192EEEEEENS_10bfloat16_tEfNS_4arch4Sm90ELb1ELb1EEEEEvNT_6ParamsE:
	.zero		1136


//--------------------- SYMBOLS --------------------------

	.type		.nv.reservedSmem.offset0,@object
	.size		.nv.reservedSmem.offset0,0x4
	.type		.nv.reservedSmem.cap,@object
	.size		.nv.reservedSmem.cap,0x4
